//
// Generated by NVIDIA NVVM Compiler
//
// Compiler Build ID: CL-36424714
// Cuda compilation tools, release 13.0, V13.0.88
// Based on NVVM 20.0.0
//

.version 9.0
.target sm_100
.address_size 64

	// .globl	_Z23radian_direction_DevicePsS_iiPfii

.visible .entry _Z23radian_direction_DevicePsS_iiPfii(
	.param .u64 .ptr .align 1 _Z23radian_direction_DevicePsS_iiPfii_param_0,
	.param .u64 .ptr .align 1 _Z23radian_direction_DevicePsS_iiPfii_param_1,
	.param .u32 _Z23radian_direction_DevicePsS_iiPfii_param_2,
	.param .u32 _Z23radian_direction_DevicePsS_iiPfii_param_3,
	.param .u64 .ptr .align 1 _Z23radian_direction_DevicePsS_iiPfii_param_4,
	.param .u32 _Z23radian_direction_DevicePsS_iiPfii_param_5,
	.param .u32 _Z23radian_direction_DevicePsS_iiPfii_param_6
)
{
	.reg .pred 	%p<35>;
	.reg .b16 	%rs<13>;
	.reg .b32 	%r<28>;
	.reg .b32 	%f<4>;
	.reg .b64 	%rd<21>;
	.reg .b64 	%fd<148>;

	ld.param.u64 	%rd8, [_Z23radian_direction_DevicePsS_iiPfii_param_0];
	ld.param.u64 	%rd9, [_Z23radian_direction_DevicePsS_iiPfii_param_1];
	ld.param.u32 	%r14, [_Z23radian_direction_DevicePsS_iiPfii_param_2];
	ld.param.u32 	%r15, [_Z23radian_direction_DevicePsS_iiPfii_param_3];
	ld.param.u64 	%rd10, [_Z23radian_direction_DevicePsS_iiPfii_param_4];
	ld.param.u32 	%r16, [_Z23radian_direction_DevicePsS_iiPfii_param_5];
	ld.param.u32 	%r17, [_Z23radian_direction_DevicePsS_iiPfii_param_6];
	cvta.to.global.u64 	%rd1, %rd10;
	cvta.to.global.u64 	%rd2, %rd9;
	cvta.to.global.u64 	%rd3, %rd8;
	mov.u32 	%r18, %ctaid.x;
	mov.u32 	%r1, %ntid.x;
	mov.u32 	%r19, %tid.x;
	mad.lo.s32 	%r24, %r18, %r1, %r19;
	setp.ge.s32 	%p1, %r24, %r14;
	@%p1 bra 	$L__BB0_36;
	setp.lt.s32 	%p2, %r15, 1;
	@%p2 bra 	$L__BB0_36;
	mov.u32 	%r20, %nctaid.x;
	mul.lo.s32 	%r3, %r1, %r20;
	and.b32  	%r23, %r15, 1;
$L__BB0_3:
	setp.eq.s32 	%p3, %r15, 1;
	mov.b32 	%r27, 0;
	@%p3 bra 	$L__BB0_24;
	and.b32  	%r22, %r15, 2147483646;
	neg.s32 	%r26, %r22;
	mov.u32 	%r25, %r24;
$L__BB0_5:
	setp.eq.s32 	%p4, %r17, -1;
	cvt.s64.s32 	%rd4, %r25;
	mul.wide.s32 	%rd11, %r25, 2;
	add.s64 	%rd12, %rd2, %rd11;
	add.s64 	%rd5, %rd12, 2;
	add.s64 	%rd13, %rd3, %rd11;
	add.s64 	%rd6, %rd13, 2;
	ld.global.u16 	%rs1, [%rd13];
	cvt.rn.f64.s16 	%fd1, %rs1;
	ld.global.u16 	%rs2, [%rd12];
	cvt.rn.f64.s16 	%fd2, %rs2;
	neg.f64 	%fd35, %fd2;
	selp.f64 	%fd3, %fd35, %fd2, %p4;
	or.b16  	%rs4, %rs1, %rs2;
	setp.eq.s16 	%p5, %rs4, 0;
	mov.f64 	%fd143, 0d0000000000000000;
	@%p5 bra 	$L__BB0_14;
	div.rn.f64 	%fd36, %fd2, %fd1;
	abs.f64 	%fd4, %fd36;
	setp.leu.f64 	%p6, %fd4, 0d3FF0000000000000;
	mov.f64 	%fd142, %fd4;
	@%p6 bra 	$L__BB0_8;
	rcp.approx.ftz.f64 	%fd37, %fd4;
	neg.f64 	%fd38, %fd4;
	fma.rn.f64 	%fd39, %fd38, %fd37, 0d3FF0000000000000;
	fma.rn.f64 	%fd40, %fd39, %fd39, %fd39;
	fma.rn.f64 	%fd41, %fd40, %fd37, %fd37;
	setp.eq.f64 	%p7, %fd4, 0d7FF0000000000000;
	selp.f64 	%fd142, 0d0000000000000000, %fd41, %p7;
$L__BB0_8:
	setp.gt.f64 	%p8, %fd4, 0d3FF0000000000000;
	mul.f64 	%fd42, %fd142, %fd142;
	fma.rn.f64 	%fd43, %fd42, 0dBEF53E1D2A25FF7E, 0d3F2D3B63DBB65B49;
	fma.rn.f64 	%fd44, %fd43, %fd42, 0dBF5312788DDE082E;
	fma.rn.f64 	%fd45, %fd44, %fd42, 0d3F6F9690C8249315;
	fma.rn.f64 	%fd46, %fd45, %fd42, 0dBF82CF5AABC7CF0D;
	fma.rn.f64 	%fd47, %fd46, %fd42, 0d3F9162B0B2A3BFDE;
	fma.rn.f64 	%fd48, %fd47, %fd42, 0dBF9A7256FEB6FC6B;
	fma.rn.f64 	%fd49, %fd48, %fd42, 0d3FA171560CE4A489;
	fma.rn.f64 	%fd50, %fd49, %fd42, 0dBFA4F44D841450E4;
	fma.rn.f64 	%fd51, %fd50, %fd42, 0d3FA7EE3D3F36BB95;
	fma.rn.f64 	%fd52, %fd51, %fd42, 0dBFAAD32AE04A9FD1;
	fma.rn.f64 	%fd53, %fd52, %fd42, 0d3FAE17813D66954F;
	fma.rn.f64 	%fd54, %fd53, %fd42, 0dBFB11089CA9A5BCD;
	fma.rn.f64 	%fd55, %fd54, %fd42, 0d3FB3B12B2DB51738;
	fma.rn.f64 	%fd56, %fd55, %fd42, 0dBFB745D022F8DC5C;
	fma.rn.f64 	%fd57, %fd56, %fd42, 0d3FBC71C709DFE927;
	fma.rn.f64 	%fd58, %fd57, %fd42, 0dBFC2492491FA1744;
	fma.rn.f64 	%fd59, %fd58, %fd42, 0d3FC99999999840D2;
	fma.rn.f64 	%fd60, %fd59, %fd42, 0dBFD555555555544C;
	mul.f64 	%fd61, %fd42, %fd60;
	fma.rn.f64 	%fd62, %fd61, %fd142, %fd142;
	mov.f64 	%fd63, 0d3FF921FB54442D18;
	sub.f64 	%fd64, %fd63, %fd62;
	selp.f64 	%fd65, %fd64, %fd62, %p8;
	abs.f64 	%fd143, %fd65;
	neg.f64 	%fd66, %fd1;
	setp.eq.s32 	%p9, %r16, 1;
	selp.f64 	%fd67, %fd66, %fd1, %p9;
	setp.ltu.f64 	%p10, %fd67, 0d0000000000000000;
	@%p10 bra 	$L__BB0_11;
	setp.ge.f64 	%p11, %fd3, 0d0000000000000000;
	@%p11 bra 	$L__BB0_14;
	mov.f64 	%fd68, 0d401921FB54442D18;
	sub.f64 	%fd143, %fd68, %fd143;
	bra.uni 	$L__BB0_14;
$L__BB0_11:
	setp.ltu.f64 	%p12, %fd3, 0d0000000000000000;
	@%p12 bra 	$L__BB0_13;
	mov.f64 	%fd69, 0d400921FB54442D18;
	sub.f64 	%fd143, %fd69, %fd143;
	bra.uni 	$L__BB0_14;
$L__BB0_13:
	add.f64 	%fd143, %fd143, 0d400921FB54442D18;
$L__BB0_14:
	shl.b64 	%rd14, %rd4, 2;
	add.s64 	%rd15, %rd1, %rd14;
	add.s64 	%rd7, %rd15, 4;
	setp.eq.s32 	%p13, %r17, -1;
	cvt.rn.f32.f64 	%f1, %fd143;
	st.global.f32 	[%rd15], %f1;
	ld.global.u16 	%rs5, [%rd6];
	cvt.rn.f64.s16 	%fd12, %rs5;
	ld.global.u16 	%rs6, [%rd5];
	cvt.rn.f64.s16 	%fd13, %rs6;
	neg.f64 	%fd71, %fd13;
	selp.f64 	%fd14, %fd71, %fd13, %p13;
	or.b16  	%rs8, %rs5, %rs6;
	setp.eq.s16 	%p14, %rs8, 0;
	mov.f64 	%fd145, 0d0000000000000000;
	@%p14 bra 	$L__BB0_23;
	div.rn.f64 	%fd72, %fd13, %fd12;
	abs.f64 	%fd15, %fd72;
	setp.leu.f64 	%p15, %fd15, 0d3FF0000000000000;
	mov.f64 	%fd144, %fd15;
	@%p15 bra 	$L__BB0_17;
	rcp.approx.ftz.f64 	%fd73, %fd15;
	neg.f64 	%fd74, %fd15;
	fma.rn.f64 	%fd75, %fd74, %fd73, 0d3FF0000000000000;
	fma.rn.f64 	%fd76, %fd75, %fd75, %fd75;
	fma.rn.f64 	%fd77, %fd76, %fd73, %fd73;
	setp.eq.f64 	%p16, %fd15, 0d7FF0000000000000;
	selp.f64 	%fd144, 0d0000000000000000, %fd77, %p16;
$L__BB0_17:
	setp.gt.f64 	%p17, %fd15, 0d3FF0000000000000;
	mul.f64 	%fd78, %fd144, %fd144;
	fma.rn.f64 	%fd79, %fd78, 0dBEF53E1D2A25FF7E, 0d3F2D3B63DBB65B49;
	fma.rn.f64 	%fd80, %fd79, %fd78, 0dBF5312788DDE082E;
	fma.rn.f64 	%fd81, %fd80, %fd78, 0d3F6F9690C8249315;
	fma.rn.f64 	%fd82, %fd81, %fd78, 0dBF82CF5AABC7CF0D;
	fma.rn.f64 	%fd83, %fd82, %fd78, 0d3F9162B0B2A3BFDE;
	fma.rn.f64 	%fd84, %fd83, %fd78, 0dBF9A7256FEB6FC6B;
	fma.rn.f64 	%fd85, %fd84, %fd78, 0d3FA171560CE4A489;
	fma.rn.f64 	%fd86, %fd85, %fd78, 0dBFA4F44D841450E4;
	fma.rn.f64 	%fd87, %fd86, %fd78, 0d3FA7EE3D3F36BB95;
	fma.rn.f64 	%fd88, %fd87, %fd78, 0dBFAAD32AE04A9FD1;
	fma.rn.f64 	%fd89, %fd88, %fd78, 0d3FAE17813D66954F;
	fma.rn.f64 	%fd90, %fd89, %fd78, 0dBFB11089CA9A5BCD;
	fma.rn.f64 	%fd91, %fd90, %fd78, 0d3FB3B12B2DB51738;
	fma.rn.f64 	%fd92, %fd91, %fd78, 0dBFB745D022F8DC5C;
	fma.rn.f64 	%fd93, %fd92, %fd78, 0d3FBC71C709DFE927;
	fma.rn.f64 	%fd94, %fd93, %fd78, 0dBFC2492491FA1744;
	fma.rn.f64 	%fd95, %fd94, %fd78, 0d3FC99999999840D2;
	fma.rn.f64 	%fd96, %fd95, %fd78, 0dBFD555555555544C;
	mul.f64 	%fd97, %fd78, %fd96;
	fma.rn.f64 	%fd98, %fd97, %fd144, %fd144;
	mov.f64 	%fd99, 0d3FF921FB54442D18;
	sub.f64 	%fd100, %fd99, %fd98;
	selp.f64 	%fd101, %fd100, %fd98, %p17;
	abs.f64 	%fd145, %fd101;
	neg.f64 	%fd102, %fd12;
	setp.eq.s32 	%p18, %r16, 1;
	selp.f64 	%fd103, %fd102, %fd12, %p18;
	setp.ltu.f64 	%p19, %fd103, 0d0000000000000000;
	@%p19 bra 	$L__BB0_20;
	setp.ge.f64 	%p20, %fd14, 0d0000000000000000;
	@%p20 bra 	$L__BB0_23;
	mov.f64 	%fd104, 0d401921FB54442D18;
	sub.f64 	%fd145, %fd104, %fd145;
	bra.uni 	$L__BB0_23;
$L__BB0_20:
	setp.ltu.f64 	%p21, %fd14, 0d0000000000000000;
	@%p21 bra 	$L__BB0_22;
	mov.f64 	%fd105, 0d400921FB54442D18;
	sub.f64 	%fd145, %fd105, %fd145;
	bra.uni 	$L__BB0_23;
$L__BB0_22:
	add.f64 	%fd145, %fd145, 0d400921FB54442D18;
$L__BB0_23:
	and.b32  	%r27, %r15, 2147483646;
	cvt.rn.f32.f64 	%f2, %fd145;
	st.global.f32 	[%rd7], %f2;
	add.s32 	%r26, %r26, 2;
	add.s32 	%r25, %r25, 2;
	setp.eq.s32 	%p22, %r26, 0;
	@%p22 bra 	$L__BB0_24;
	bra.uni 	$L__BB0_5;
$L__BB0_24:
	setp.eq.b32 	%p23, %r23, 1;
	not.pred 	%p24, %p23;
	@%p24 bra 	$L__BB0_35;
	setp.eq.s32 	%p25, %r17, -1;
	add.s32 	%r12, %r27, %r24;
	mul.wide.s32 	%rd16, %r12, 2;
	add.s64 	%rd17, %rd3, %rd16;
	ld.global.u16 	%rs9, [%rd17];
	cvt.rn.f64.s16 	%fd23, %rs9;
	add.s64 	%rd18, %rd2, %rd16;
	ld.global.u16 	%rs10, [%rd18];
	cvt.rn.f64.s16 	%fd24, %rs10;
	neg.f64 	%fd107, %fd24;
	selp.f64 	%fd25, %fd107, %fd24, %p25;
	or.b16  	%rs12, %rs9, %rs10;
	setp.eq.s16 	%p26, %rs12, 0;
	mov.f64 	%fd147, 0d0000000000000000;
	@%p26 bra 	$L__BB0_34;
	div.rn.f64 	%fd108, %fd24, %fd23;
	abs.f64 	%fd26, %fd108;
	setp.leu.f64 	%p27, %fd26, 0d3FF0000000000000;
	mov.f64 	%fd146, %fd26;
	@%p27 bra 	$L__BB0_28;
	rcp.approx.ftz.f64 	%fd109, %fd26;
	neg.f64 	%fd110, %fd26;
	fma.rn.f64 	%fd111, %fd110, %fd109, 0d3FF0000000000000;
	fma.rn.f64 	%fd112, %fd111, %fd111, %fd111;
	fma.rn.f64 	%fd113, %fd112, %fd109, %fd109;
	setp.eq.f64 	%p28, %fd26, 0d7FF0000000000000;
	selp.f64 	%fd146, 0d0000000000000000, %fd113, %p28;
$L__BB0_28:
	setp.gt.f64 	%p29, %fd26, 0d3FF0000000000000;
	mul.f64 	%fd114, %fd146, %fd146;
	fma.rn.f64 	%fd115, %fd114, 0dBEF53E1D2A25FF7E, 0d3F2D3B63DBB65B49;
	fma.rn.f64 	%fd116, %fd115, %fd114, 0dBF5312788DDE082E;
	fma.rn.f64 	%fd117, %fd116, %fd114, 0d3F6F9690C8249315;
	fma.rn.f64 	%fd118, %fd117, %fd114, 0dBF82CF5AABC7CF0D;
	fma.rn.f64 	%fd119, %fd118, %fd114, 0d3F9162B0B2A3BFDE;
	fma.rn.f64 	%fd120, %fd119, %fd114, 0dBF9A7256FEB6FC6B;
	fma.rn.f64 	%fd121, %fd120, %fd114, 0d3FA171560CE4A489;
	fma.rn.f64 	%fd122, %fd121, %fd114, 0dBFA4F44D841450E4;
	fma.rn.f64 	%fd123, %fd122, %fd114, 0d3FA7EE3D3F36BB95;
	fma.rn.f64 	%fd124, %fd123, %fd114, 0dBFAAD32AE04A9FD1;
	fma.rn.f64 	%fd125, %fd124, %fd114, 0d3FAE17813D66954F;
	fma.rn.f64 	%fd126, %fd125, %fd114, 0dBFB11089CA9A5BCD;
	fma.rn.f64 	%fd127, %fd126, %fd114, 0d3FB3B12B2DB51738;
	fma.rn.f64 	%fd128, %fd127, %fd114, 0dBFB745D022F8DC5C;
	fma.rn.f64 	%fd129, %fd128, %fd114, 0d3FBC71C709DFE927;
	fma.rn.f64 	%fd130, %fd129, %fd114, 0dBFC2492491FA1744;
	fma.rn.f64 	%fd131, %fd130, %fd114, 0d3FC99999999840D2;
	fma.rn.f64 	%fd132, %fd131, %fd114, 0dBFD555555555544C;
	mul.f64 	%fd133, %fd114, %fd132;
	fma.rn.f64 	%fd134, %fd133, %fd146, %fd146;
	mov.f64 	%fd135, 0d3FF921FB54442D18;
	sub.f64 	%fd136, %fd135, %fd134;
	selp.f64 	%fd137, %fd136, %fd134, %p29;
	abs.f64 	%fd147, %fd137;
	neg.f64 	%fd138, %fd23;
	setp.eq.s32 	%p30, %r16, 1;
	selp.f64 	%fd139, %fd138, %fd23, %p30;
	setp.ltu.f64 	%p31, %fd139, 0d0000000000000000;
	@%p31 bra 	$L__BB0_31;
	setp.ge.f64 	%p32, %fd25, 0d0000000000000000;
	@%p32 bra 	$L__BB0_34;
	mov.f64 	%fd140, 0d401921FB54442D18;
	sub.f64 	%fd147, %fd140, %fd147;
	bra.uni 	$L__BB0_34;
$L__BB0_31:
	setp.ltu.f64 	%p33, %fd25, 0d0000000000000000;
	@%p33 bra 	$L__BB0_33;
	mov.f64 	%fd141, 0d400921FB54442D18;
	sub.f64 	%fd147, %fd141, %fd147;
	bra.uni 	$L__BB0_34;
$L__BB0_33:
	add.f64 	%fd147, %fd147, 0d400921FB54442D18;
$L__BB0_34:
	cvt.rn.f32.f64 	%f3, %fd147;
	mul.wide.s32 	%rd19, %r12, 4;
	add.s64 	%rd20, %rd1, %rd19;
	st.global.f32 	[%rd20], %f3;
$L__BB0_35:
	add.s32 	%r24, %r24, %r3;
	setp.lt.s32 	%p34, %r24, %r14;
	@%p34 bra 	$L__BB0_3;
$L__BB0_36:
	ret;

}
	// .globl	_Z20magnitude_x_y_DevicePsS_iiS_
.visible .entry _Z20magnitude_x_y_DevicePsS_iiS_(
	.param .u64 .ptr .align 1 _Z20magnitude_x_y_DevicePsS_iiS__param_0,
	.param .u64 .ptr .align 1 _Z20magnitude_x_y_DevicePsS_iiS__param_1,
	.param .u32 _Z20magnitude_x_y_DevicePsS_iiS__param_2,
	.param .u32 _Z20magnitude_x_y_DevicePsS_iiS__param_3,
	.param .u64 .ptr .align 1 _Z20magnitude_x_y_DevicePsS_iiS__param_4
)
{
	.reg .pred 	%p<12>;
	.reg .b16 	%rs<31>;
	.reg .b32 	%r<93>;
	.reg .b64 	%rd<26>;
	.reg .b64 	%fd<46>;

	ld.param.u64 	%rd7, [_Z20magnitude_x_y_DevicePsS_iiS__param_0];
	ld.param.u64 	%rd8, [_Z20magnitude_x_y_DevicePsS_iiS__param_1];
	ld.param.u32 	%r21, [_Z20magnitude_x_y_DevicePsS_iiS__param_2];
	ld.param.u32 	%r22, [_Z20magnitude_x_y_DevicePsS_iiS__param_3];
	ld.param.u64 	%rd9, [_Z20magnitude_x_y_DevicePsS_iiS__param_4];
	cvta.to.global.u64 	%rd1, %rd9;
	cvta.to.global.u64 	%rd2, %rd8;
	cvta.to.global.u64 	%rd3, %rd7;
	mov.u32 	%r23, %ctaid.x;
	mov.u32 	%r1, %ntid.x;
	mov.u32 	%r24, %tid.x;
	mad.lo.s32 	%r87, %r23, %r1, %r24;
	setp.ge.s32 	%p1, %r87, %r21;
	setp.lt.s32 	%p2, %r22, 1;
	or.pred  	%p3, %p1, %p2;
	@%p3 bra 	$L__BB1_14;
	and.b32  	%r3, %r22, 7;
	add.s32 	%r4, %r3, -1;
	and.b32  	%r5, %r22, 3;
	and.b32  	%r6, %r22, 1;
	and.b32  	%r25, %r22, 2147483640;
	neg.s32 	%r7, %r25;
	add.s64 	%rd4, %rd3, 8;
	add.s64 	%rd5, %rd2, 8;
	add.s64 	%rd6, %rd1, 8;
	mov.u32 	%r26, %nctaid.x;
	mul.lo.s32 	%r8, %r1, %r26;
$L__BB1_2:
	setp.lt.u32 	%p4, %r22, 8;
	mul.lo.s32 	%r90, %r87, %r22;
	@%p4 bra 	$L__BB1_5;
	mov.u32 	%r88, %r7;
$L__BB1_4:
	.pragma "nounroll";
	mul.wide.s32 	%rd10, %r90, 2;
	add.s64 	%rd11, %rd4, %rd10;
	add.s64 	%rd12, %rd5, %rd10;
	add.s64 	%rd13, %rd6, %rd10;
	ld.global.u16 	%rs1, [%rd11+-8];
	mul.wide.s16 	%r27, %rs1, %rs1;
	ld.global.u16 	%rs2, [%rd12+-8];
	mul.wide.s16 	%r28, %rs2, %rs2;
	add.s32 	%r29, %r27, %r28;
	cvt.rn.f64.u32 	%fd1, %r29;
	sqrt.rn.f64 	%fd2, %fd1;
	add.f64 	%fd3, %fd2, 0d3FE0000000000000;
	cvt.rzi.s32.f64 	%r30, %fd3;
	st.global.u16 	[%rd13+-8], %r30;
	ld.global.u16 	%rs3, [%rd11+-6];
	mul.wide.s16 	%r31, %rs3, %rs3;
	ld.global.u16 	%rs4, [%rd12+-6];
	mul.wide.s16 	%r32, %rs4, %rs4;
	add.s32 	%r33, %r31, %r32;
	cvt.rn.f64.u32 	%fd4, %r33;
	sqrt.rn.f64 	%fd5, %fd4;
	add.f64 	%fd6, %fd5, 0d3FE0000000000000;
	cvt.rzi.s32.f64 	%r34, %fd6;
	st.global.u16 	[%rd13+-6], %r34;
	ld.global.u16 	%rs5, [%rd11+-4];
	mul.wide.s16 	%r35, %rs5, %rs5;
	ld.global.u16 	%rs6, [%rd12+-4];
	mul.wide.s16 	%r36, %rs6, %rs6;
	add.s32 	%r37, %r35, %r36;
	cvt.rn.f64.u32 	%fd7, %r37;
	sqrt.rn.f64 	%fd8, %fd7;
	add.f64 	%fd9, %fd8, 0d3FE0000000000000;
	cvt.rzi.s32.f64 	%r38, %fd9;
	st.global.u16 	[%rd13+-4], %r38;
	ld.global.u16 	%rs7, [%rd11+-2];
	mul.wide.s16 	%r39, %rs7, %rs7;
	ld.global.u16 	%rs8, [%rd12+-2];
	mul.wide.s16 	%r40, %rs8, %rs8;
	add.s32 	%r41, %r39, %r40;
	cvt.rn.f64.u32 	%fd10, %r41;
	sqrt.rn.f64 	%fd11, %fd10;
	add.f64 	%fd12, %fd11, 0d3FE0000000000000;
	cvt.rzi.s32.f64 	%r42, %fd12;
	st.global.u16 	[%rd13+-2], %r42;
	ld.global.u16 	%rs9, [%rd11];
	mul.wide.s16 	%r43, %rs9, %rs9;
	ld.global.u16 	%rs10, [%rd12];
	mul.wide.s16 	%r44, %rs10, %rs10;
	add.s32 	%r45, %r43, %r44;
	cvt.rn.f64.u32 	%fd13, %r45;
	sqrt.rn.f64 	%fd14, %fd13;
	add.f64 	%fd15, %fd14, 0d3FE0000000000000;
	cvt.rzi.s32.f64 	%r46, %fd15;
	st.global.u16 	[%rd13], %r46;
	ld.global.u16 	%rs11, [%rd11+2];
	mul.wide.s16 	%r47, %rs11, %rs11;
	ld.global.u16 	%rs12, [%rd12+2];
	mul.wide.s16 	%r48, %rs12, %rs12;
	add.s32 	%r49, %r47, %r48;
	cvt.rn.f64.u32 	%fd16, %r49;
	sqrt.rn.f64 	%fd17, %fd16;
	add.f64 	%fd18, %fd17, 0d3FE0000000000000;
	cvt.rzi.s32.f64 	%r50, %fd18;
	st.global.u16 	[%rd13+2], %r50;
	ld.global.u16 	%rs13, [%rd11+4];
	mul.wide.s16 	%r51, %rs13, %rs13;
	ld.global.u16 	%rs14, [%rd12+4];
	mul.wide.s16 	%r52, %rs14, %rs14;
	add.s32 	%r53, %r51, %r52;
	cvt.rn.f64.u32 	%fd19, %r53;
	sqrt.rn.f64 	%fd20, %fd19;
	add.f64 	%fd21, %fd20, 0d3FE0000000000000;
	cvt.rzi.s32.f64 	%r54, %fd21;
	st.global.u16 	[%rd13+4], %r54;
	ld.global.u16 	%rs15, [%rd11+6];
	mul.wide.s16 	%r55, %rs15, %rs15;
	ld.global.u16 	%rs16, [%rd12+6];
	mul.wide.s16 	%r56, %rs16, %rs16;
	add.s32 	%r57, %r55, %r56;
	cvt.rn.f64.u32 	%fd22, %r57;
	sqrt.rn.f64 	%fd23, %fd22;
	add.f64 	%fd24, %fd23, 0d3FE0000000000000;
	cvt.rzi.s32.f64 	%r58, %fd24;
	st.global.u16 	[%rd13+6], %r58;
	add.s32 	%r90, %r90, 8;
	add.s32 	%r88, %r88, 8;
	setp.ne.s32 	%p5, %r88, 0;
	@%p5 bra 	$L__BB1_4;
$L__BB1_5:
	setp.eq.s32 	%p6, %r3, 0;
	@%p6 bra 	$L__BB1_13;
	setp.lt.u32 	%p7, %r4, 3;
	@%p7 bra 	$L__BB1_8;
	mul.wide.s32 	%rd14, %r90, 2;
	add.s64 	%rd15, %rd3, %rd14;
	ld.global.u16 	%rs17, [%rd15];
	mul.wide.s16 	%r59, %rs17, %rs17;
	add.s64 	%rd16, %rd2, %rd14;
	ld.global.u16 	%rs18, [%rd16];
	mul.wide.s16 	%r60, %rs18, %rs18;
	add.s32 	%r61, %r59, %r60;
	cvt.rn.f64.u32 	%fd25, %r61;
	sqrt.rn.f64 	%fd26, %fd25;
	add.f64 	%fd27, %fd26, 0d3FE0000000000000;
	cvt.rzi.s32.f64 	%r62, %fd27;
	add.s64 	%rd17, %rd1, %rd14;
	st.global.u16 	[%rd17], %r62;
	ld.global.u16 	%rs19, [%rd15+2];
	mul.wide.s16 	%r63, %rs19, %rs19;
	ld.global.u16 	%rs20, [%rd16+2];
	mul.wide.s16 	%r64, %rs20, %rs20;
	add.s32 	%r65, %r63, %r64;
	cvt.rn.f64.u32 	%fd28, %r65;
	sqrt.rn.f64 	%fd29, %fd28;
	add.f64 	%fd30, %fd29, 0d3FE0000000000000;
	cvt.rzi.s32.f64 	%r66, %fd30;
	st.global.u16 	[%rd17+2], %r66;
	ld.global.u16 	%rs21, [%rd15+4];
	mul.wide.s16 	%r67, %rs21, %rs21;
	ld.global.u16 	%rs22, [%rd16+4];
	mul.wide.s16 	%r68, %rs22, %rs22;
	add.s32 	%r69, %r67, %r68;
	cvt.rn.f64.u32 	%fd31, %r69;
	sqrt.rn.f64 	%fd32, %fd31;
	add.f64 	%fd33, %fd32, 0d3FE0000000000000;
	cvt.rzi.s32.f64 	%r70, %fd33;
	st.global.u16 	[%rd17+4], %r70;
	ld.global.u16 	%rs23, [%rd15+6];
	mul.wide.s16 	%r71, %rs23, %rs23;
	ld.global.u16 	%rs24, [%rd16+6];
	mul.wide.s16 	%r72, %rs24, %rs24;
	add.s32 	%r73, %r71, %r72;
	cvt.rn.f64.u32 	%fd34, %r73;
	sqrt.rn.f64 	%fd35, %fd34;
	add.f64 	%fd36, %fd35, 0d3FE0000000000000;
	cvt.rzi.s32.f64 	%r74, %fd36;
	st.global.u16 	[%rd17+6], %r74;
	add.s32 	%r90, %r90, 4;
$L__BB1_8:
	setp.eq.s32 	%p8, %r5, 0;
	@%p8 bra 	$L__BB1_13;
	setp.eq.s32 	%p9, %r5, 1;
	@%p9 bra 	$L__BB1_11;
	mul.wide.s32 	%rd18, %r90, 2;
	add.s64 	%rd19, %rd3, %rd18;
	ld.global.u16 	%rs25, [%rd19];
	mul.wide.s16 	%r75, %rs25, %rs25;
	add.s64 	%rd20, %rd2, %rd18;
	ld.global.u16 	%rs26, [%rd20];
	mul.wide.s16 	%r76, %rs26, %rs26;
	add.s32 	%r77, %r75, %r76;
	cvt.rn.f64.u32 	%fd37, %r77;
	sqrt.rn.f64 	%fd38, %fd37;
	add.f64 	%fd39, %fd38, 0d3FE0000000000000;
	cvt.rzi.s32.f64 	%r78, %fd39;
	add.s64 	%rd21, %rd1, %rd18;
	st.global.u16 	[%rd21], %r78;
	ld.global.u16 	%rs27, [%rd19+2];
	mul.wide.s16 	%r79, %rs27, %rs27;
	ld.global.u16 	%rs28, [%rd20+2];
	mul.wide.s16 	%r80, %rs28, %rs28;
	add.s32 	%r81, %r79, %r80;
	cvt.rn.f64.u32 	%fd40, %r81;
	sqrt.rn.f64 	%fd41, %fd40;
	add.f64 	%fd42, %fd41, 0d3FE0000000000000;
	cvt.rzi.s32.f64 	%r82, %fd42;
	st.global.u16 	[%rd21+2], %r82;
	add.s32 	%r90, %r90, 2;
$L__BB1_11:
	setp.eq.s32 	%p10, %r6, 0;
	@%p10 bra 	$L__BB1_13;
	mul.wide.s32 	%rd22, %r90, 2;
	add.s64 	%rd23, %rd3, %rd22;
	ld.global.u16 	%rs29, [%rd23];
	mul.wide.s16 	%r83, %rs29, %rs29;
	add.s64 	%rd24, %rd2, %rd22;
	ld.global.u16 	%rs30, [%rd24];
	mul.wide.s16 	%r84, %rs30, %rs30;
	add.s32 	%r85, %r83, %r84;
	cvt.rn.f64.u32 	%fd43, %r85;
	sqrt.rn.f64 	%fd44, %fd43;
	add.f64 	%fd45, %fd44, 0d3FE0000000000000;
	cvt.rzi.s32.f64 	%r86, %fd45;
	add.s64 	%rd25, %rd1, %rd22;
	st.global.u16 	[%rd25], %r86;
$L__BB1_13:
	add.s32 	%r87, %r87, %r8;
	setp.lt.s32 	%p11, %r87, %r21;
	@%p11 bra 	$L__BB1_2;
$L__BB1_14:
	ret;

}
	// .globl	_Z18derrivative_DeviceiiPsS_S_
.visible .entry _Z18derrivative_DeviceiiPsS_S_(
	.param .u32 _Z18derrivative_DeviceiiPsS_S__param_0,
	.param .u32 _Z18derrivative_DeviceiiPsS_S__param_1,
	.param .u64 .ptr .align 1 _Z18derrivative_DeviceiiPsS_S__param_2,
	.param .u64 .ptr .align 1 _Z18derrivative_DeviceiiPsS_S__param_3,
	.param .u64 .ptr .align 1 _Z18derrivative_DeviceiiPsS_S__param_4
)
{
	.reg .pred 	%p<34>;
	.reg .b16 	%rs<211>;
	.reg .b32 	%r<187>;
	.reg .b64 	%rd<206>;

	ld.param.u32 	%r87, [_Z18derrivative_DeviceiiPsS_S__param_0];
	ld.param.u32 	%r88, [_Z18derrivative_DeviceiiPsS_S__param_1];
	ld.param.u64 	%rd15, [_Z18derrivative_DeviceiiPsS_S__param_2];
	ld.param.u64 	%rd16, [_Z18derrivative_DeviceiiPsS_S__param_3];
	ld.param.u64 	%rd17, [_Z18derrivative_DeviceiiPsS_S__param_4];
	cvta.to.global.u64 	%rd1, %rd15;
	cvta.to.global.u64 	%rd2, %rd16;
	cvta.to.global.u64 	%rd3, %rd17;
	mov.u32 	%r1, %tid.x;
	mov.u32 	%r89, %ctaid.x;
	mov.u32 	%r90, %ntid.x;
	mul.lo.s32 	%r2, %r89, %r90;
	add.s32 	%r183, %r2, %r1;
	mov.u32 	%r91, %nctaid.x;
	mul.lo.s32 	%r4, %r90, %r91;
	add.s32 	%r174, %r183, 1;
	mad.lo.s32 	%r173, %r88, %r183, %r88;
	add.s32 	%r92, %r87, -1;
	mul.lo.s32 	%r7, %r92, %r88;
	setp.ge.s32 	%p1, %r173, %r7;
	@%p1 bra 	$L__BB2_16;
	setp.lt.s32 	%p2, %r88, 3;
	@%p2 bra 	$L__BB2_16;
	add.s32 	%r93, %r88, -2;
	add.s32 	%r94, %r88, 6;
	and.b32  	%r95, %r94, 7;
	add.s32 	%r8, %r95, -1;
	and.b32  	%r9, %r88, 3;
	and.b32  	%r10, %r93, 7;
	and.b32  	%r11, %r94, 3;
	and.b32  	%r12, %r88, 1;
	and.b32  	%r96, %r93, -8;
	neg.s32 	%r13, %r96;
	mul.wide.s32 	%rd18, %r88, 2;
	sub.s64 	%rd19, %rd3, %rd18;
	add.s64 	%rd4, %rd19, 14;
	shl.b32 	%r97, %r88, 1;
	cvt.u64.u32 	%rd5, %r97;
	mul.lo.s32 	%r14, %r88, %r4;
	cvt.u64.u32 	%rd61, %r88;
	mov.u32 	%r159, %r173;
$L__BB2_3:
	add.s32 	%r99, %r88, -3;
	setp.lt.u32 	%p3, %r99, 7;
	mov.b32 	%r164, 1;
	@%p3 bra 	$L__BB2_7;
	add.s32 	%r160, %r159, 1;
	mov.b32 	%r161, 0;
	mov.u32 	%r162, %r13;
$L__BB2_5:
	.pragma "nounroll";
	mul.wide.s32 	%rd20, %r160, 2;
	add.s64 	%rd21, %rd4, %rd20;
	add.s64 	%rd22, %rd3, %rd20;
	add.s64 	%rd23, %rd22, 14;
	add.s64 	%rd24, %rd23, %rd5;
	add.s64 	%rd25, %rd2, %rd20;
	add.s64 	%rd26, %rd1, %rd20;
	ld.global.u16 	%rs1, [%rd22+2];
	ld.global.u16 	%rs2, [%rd22+-2];
	sub.s16 	%rs3, %rs1, %rs2;
	st.global.u16 	[%rd26], %rs3;
	ld.global.u16 	%rs4, [%rd24+-14];
	ld.global.u16 	%rs5, [%rd21+-14];
	sub.s16 	%rs6, %rs4, %rs5;
	st.global.u16 	[%rd25], %rs6;
	ld.global.u16 	%rs7, [%rd22+4];
	ld.global.u16 	%rs8, [%rd22];
	sub.s16 	%rs9, %rs7, %rs8;
	st.global.u16 	[%rd26+2], %rs9;
	ld.global.u16 	%rs10, [%rd24+-12];
	ld.global.u16 	%rs11, [%rd21+-12];
	sub.s16 	%rs12, %rs10, %rs11;
	st.global.u16 	[%rd25+2], %rs12;
	ld.global.u16 	%rs13, [%rd22+6];
	ld.global.u16 	%rs14, [%rd22+2];
	sub.s16 	%rs15, %rs13, %rs14;
	st.global.u16 	[%rd26+4], %rs15;
	ld.global.u16 	%rs16, [%rd24+-10];
	ld.global.u16 	%rs17, [%rd21+-10];
	sub.s16 	%rs18, %rs16, %rs17;
	st.global.u16 	[%rd25+4], %rs18;
	ld.global.u16 	%rs19, [%rd22+8];
	ld.global.u16 	%rs20, [%rd22+4];
	sub.s16 	%rs21, %rs19, %rs20;
	st.global.u16 	[%rd26+6], %rs21;
	ld.global.u16 	%rs22, [%rd24+-8];
	ld.global.u16 	%rs23, [%rd21+-8];
	sub.s16 	%rs24, %rs22, %rs23;
	st.global.u16 	[%rd25+6], %rs24;
	ld.global.u16 	%rs25, [%rd22+10];
	ld.global.u16 	%rs26, [%rd22+6];
	sub.s16 	%rs27, %rs25, %rs26;
	st.global.u16 	[%rd26+8], %rs27;
	ld.global.u16 	%rs28, [%rd24+-6];
	ld.global.u16 	%rs29, [%rd21+-6];
	sub.s16 	%rs30, %rs28, %rs29;
	st.global.u16 	[%rd25+8], %rs30;
	ld.global.u16 	%rs31, [%rd22+12];
	ld.global.u16 	%rs32, [%rd22+8];
	sub.s16 	%rs33, %rs31, %rs32;
	st.global.u16 	[%rd26+10], %rs33;
	ld.global.u16 	%rs34, [%rd24+-4];
	ld.global.u16 	%rs35, [%rd21+-4];
	sub.s16 	%rs36, %rs34, %rs35;
	st.global.u16 	[%rd25+10], %rs36;
	ld.global.u16 	%rs37, [%rd22+14];
	ld.global.u16 	%rs38, [%rd22+10];
	sub.s16 	%rs39, %rs37, %rs38;
	st.global.u16 	[%rd26+12], %rs39;
	ld.global.u16 	%rs40, [%rd24+-2];
	ld.global.u16 	%rs41, [%rd21+-2];
	sub.s16 	%rs42, %rs40, %rs41;
	st.global.u16 	[%rd25+12], %rs42;
	ld.global.u16 	%rs43, [%rd22+16];
	ld.global.u16 	%rs44, [%rd22+12];
	sub.s16 	%rs45, %rs43, %rs44;
	st.global.u16 	[%rd26+14], %rs45;
	ld.global.u16 	%rs46, [%rd24];
	ld.global.u16 	%rs47, [%rd21];
	sub.s16 	%rs48, %rs46, %rs47;
	st.global.u16 	[%rd25+14], %rs48;
	add.s32 	%r162, %r162, 8;
	add.s32 	%r161, %r161, 8;
	add.s32 	%r160, %r160, 8;
	setp.eq.s32 	%p4, %r162, 0;
	@%p4 bra 	$L__BB2_6;
	bra.uni 	$L__BB2_5;
$L__BB2_6:
	add.s32 	%r164, %r161, 1;
$L__BB2_7:
	setp.eq.s32 	%p5, %r10, 0;
	@%p5 bra 	$L__BB2_15;
	setp.lt.u32 	%p6, %r8, 3;
	@%p6 bra 	$L__BB2_10;
	add.s32 	%r101, %r164, %r159;
	mul.wide.s32 	%rd27, %r101, 2;
	add.s64 	%rd28, %rd3, %rd27;
	ld.global.u16 	%rs49, [%rd28+2];
	ld.global.u16 	%rs50, [%rd28+-2];
	sub.s16 	%rs51, %rs49, %rs50;
	add.s64 	%rd29, %rd1, %rd27;
	st.global.u16 	[%rd29], %rs51;
	add.s64 	%rd30, %rd28, %rd5;
	ld.global.u16 	%rs52, [%rd30];
	sub.s32 	%r102, %r101, %r88;
	mul.wide.s32 	%rd31, %r102, 2;
	add.s64 	%rd32, %rd3, %rd31;
	ld.global.u16 	%rs53, [%rd32];
	sub.s16 	%rs54, %rs52, %rs53;
	add.s64 	%rd33, %rd2, %rd27;
	st.global.u16 	[%rd33], %rs54;
	cvt.s64.s32 	%rd34, %r159;
	cvt.s64.s32 	%rd35, %r164;
	add.s64 	%rd36, %rd35, %rd34;
	shl.b64 	%rd37, %rd36, 1;
	add.s64 	%rd38, %rd37, %rd3;
	ld.global.u16 	%rs55, [%rd38+4];
	ld.global.u16 	%rs56, [%rd28];
	sub.s16 	%rs57, %rs55, %rs56;
	add.s64 	%rd39, %rd1, %rd37;
	st.global.u16 	[%rd39+2], %rs57;
	cvt.u64.u32 	%rd40, %r88;
	add.s64 	%rd41, %rd36, %rd40;
	shl.b64 	%rd42, %rd41, 1;
	add.s64 	%rd43, %rd3, %rd42;
	ld.global.u16 	%rs58, [%rd43+2];
	sub.s64 	%rd44, %rd36, %rd40;
	shl.b64 	%rd45, %rd44, 1;
	add.s64 	%rd46, %rd3, %rd45;
	ld.global.u16 	%rs59, [%rd46+2];
	sub.s16 	%rs60, %rs58, %rs59;
	add.s64 	%rd47, %rd2, %rd37;
	st.global.u16 	[%rd47+2], %rs60;
	ld.global.u16 	%rs61, [%rd38+6];
	ld.global.u16 	%rs62, [%rd38+2];
	sub.s16 	%rs63, %rs61, %rs62;
	st.global.u16 	[%rd39+4], %rs63;
	ld.global.u16 	%rs64, [%rd43+4];
	ld.global.u16 	%rs65, [%rd46+4];
	sub.s16 	%rs66, %rs64, %rs65;
	st.global.u16 	[%rd47+4], %rs66;
	ld.global.u16 	%rs67, [%rd38+8];
	ld.global.u16 	%rs68, [%rd38+4];
	sub.s16 	%rs69, %rs67, %rs68;
	st.global.u16 	[%rd39+6], %rs69;
	ld.global.u16 	%rs70, [%rd43+6];
	ld.global.u16 	%rs71, [%rd46+6];
	sub.s16 	%rs72, %rs70, %rs71;
	st.global.u16 	[%rd47+6], %rs72;
	add.s32 	%r164, %r164, 4;
$L__BB2_10:
	setp.eq.s32 	%p7, %r11, 0;
	@%p7 bra 	$L__BB2_15;
	setp.eq.s32 	%p8, %r9, 3;
	@%p8 bra 	$L__BB2_13;
	add.s32 	%r103, %r164, %r159;
	mul.wide.s32 	%rd48, %r103, 2;
	add.s64 	%rd49, %rd3, %rd48;
	ld.global.u16 	%rs73, [%rd49+2];
	ld.global.u16 	%rs74, [%rd49+-2];
	sub.s16 	%rs75, %rs73, %rs74;
	add.s64 	%rd50, %rd1, %rd48;
	st.global.u16 	[%rd50], %rs75;
	add.s64 	%rd51, %rd49, %rd5;
	ld.global.u16 	%rs76, [%rd51];
	sub.s32 	%r104, %r103, %r88;
	mul.wide.s32 	%rd52, %r104, 2;
	add.s64 	%rd53, %rd3, %rd52;
	ld.global.u16 	%rs77, [%rd53];
	sub.s16 	%rs78, %rs76, %rs77;
	add.s64 	%rd54, %rd2, %rd48;
	st.global.u16 	[%rd54], %rs78;
	cvt.s64.s32 	%rd55, %r159;
	cvt.s64.s32 	%rd56, %r164;
	add.s64 	%rd57, %rd56, %rd55;
	shl.b64 	%rd58, %rd57, 1;
	add.s64 	%rd59, %rd58, %rd3;
	ld.global.u16 	%rs79, [%rd59+4];
	ld.global.u16 	%rs80, [%rd49];
	sub.s16 	%rs81, %rs79, %rs80;
	add.s64 	%rd60, %rd1, %rd58;
	st.global.u16 	[%rd60+2], %rs81;
	add.s64 	%rd62, %rd57, %rd61;
	shl.b64 	%rd63, %rd62, 1;
	add.s64 	%rd64, %rd3, %rd63;
	ld.global.u16 	%rs82, [%rd64+2];
	sub.s64 	%rd65, %rd57, %rd61;
	shl.b64 	%rd66, %rd65, 1;
	add.s64 	%rd67, %rd3, %rd66;
	ld.global.u16 	%rs83, [%rd67+2];
	sub.s16 	%rs84, %rs82, %rs83;
	add.s64 	%rd68, %rd2, %rd58;
	st.global.u16 	[%rd68+2], %rs84;
	add.s32 	%r164, %r164, 2;
$L__BB2_13:
	setp.eq.s32 	%p9, %r12, 0;
	@%p9 bra 	$L__BB2_15;
	add.s32 	%r105, %r164, %r159;
	mul.wide.s32 	%rd69, %r105, 2;
	add.s64 	%rd70, %rd3, %rd69;
	ld.global.u16 	%rs85, [%rd70+2];
	ld.global.u16 	%rs86, [%rd70+-2];
	sub.s16 	%rs87, %rs85, %rs86;
	add.s64 	%rd71, %rd1, %rd69;
	st.global.u16 	[%rd71], %rs87;
	add.s64 	%rd72, %rd70, %rd5;
	ld.global.u16 	%rs88, [%rd72];
	sub.s32 	%r106, %r105, %r88;
	mul.wide.s32 	%rd73, %r106, 2;
	add.s64 	%rd74, %rd3, %rd73;
	ld.global.u16 	%rs89, [%rd74];
	sub.s16 	%rs90, %rs88, %rs89;
	add.s64 	%rd75, %rd2, %rd69;
	st.global.u16 	[%rd75], %rs90;
$L__BB2_15:
	add.s32 	%r159, %r159, %r14;
	setp.lt.s32 	%p10, %r159, %r7;
	@%p10 bra 	$L__BB2_3;
$L__BB2_16:
	bar.sync 	0;
	add.s32 	%r30, %r88, -1;
	setp.ge.s32 	%p11, %r174, %r30;
	@%p11 bra 	$L__BB2_22;
	add.s32 	%r107, %r4, %r2;
	add.s32 	%r108, %r174, %r4;
	max.s32 	%r109, %r108, %r30;
	not.b32 	%r110, %r107;
	add.s32 	%r111, %r109, %r110;
	sub.s32 	%r112, %r111, %r1;
	setp.ne.s32 	%p12, %r112, 0;
	selp.u32 	%r113, 1, 0, %p12;
	selp.s32 	%r114, -1, 0, %p12;
	add.s32 	%r115, %r112, %r114;
	div.u32 	%r116, %r115, %r4;
	add.s32 	%r31, %r116, %r113;
	and.b32  	%r117, %r31, 3;
	setp.eq.s32 	%p13, %r117, 3;
	@%p13 bra 	$L__BB2_21;
	mul.wide.s32 	%rd6, %r7, 2;
	add.s32 	%r118, %r31, 1;
	and.b32  	%r119, %r118, 3;
	neg.s32 	%r167, %r119;
	add.s64 	%rd7, %rd3, 2;
	mov.u32 	%r166, %r183;
$L__BB2_19:
	.pragma "nounroll";
	mul.wide.s32 	%rd76, %r174, 2;
	add.s64 	%rd77, %rd1, %rd76;
	add.s64 	%rd78, %rd7, %rd76;
	ld.global.u16 	%rs91, [%rd78];
	ld.global.u16 	%rs92, [%rd78+-4];
	sub.s16 	%rs93, %rs91, %rs92;
	st.global.u16 	[%rd77], %rs93;
	add.s64 	%rd79, %rd78, %rd6;
	ld.global.u16 	%rs94, [%rd79];
	ld.global.u16 	%rs95, [%rd79+-4];
	sub.s16 	%rs96, %rs94, %rs95;
	add.s64 	%rd80, %rd77, %rd6;
	st.global.u16 	[%rd80], %rs96;
	add.s32 	%r174, %r174, %r4;
	add.s32 	%r167, %r167, 1;
	setp.ne.s32 	%p14, %r167, 0;
	add.s32 	%r166, %r166, %r4;
	@%p14 bra 	$L__BB2_19;
	add.s32 	%r174, %r166, 1;
$L__BB2_21:
	setp.lt.u32 	%p15, %r31, 3;
	@%p15 bra 	$L__BB2_22;
	bra.uni 	$L__BB2_42;
$L__BB2_22:
	setp.ge.s32 	%p17, %r173, %r7;
	@%p17 bra 	$L__BB2_27;
	mul.lo.s32 	%r41, %r88, %r4;
	add.s32 	%r121, %r173, %r41;
	max.s32 	%r122, %r121, %r7;
	sub.s32 	%r123, %r122, %r121;
	setp.ne.s32 	%p18, %r123, 0;
	selp.u32 	%r124, 1, 0, %p18;
	selp.s32 	%r125, -1, 0, %p18;
	add.s32 	%r126, %r123, %r125;
	div.u32 	%r127, %r126, %r41;
	add.s32 	%r42, %r127, %r124;
	and.b32  	%r128, %r42, 3;
	setp.eq.s32 	%p19, %r128, 3;
	@%p19 bra 	$L__BB2_26;
	mul.wide.s32 	%rd100, %r88, 2;
	add.s64 	%rd8, %rd100, -2;
	sub.s64 	%rd9, %rd3, %rd100;
	add.s64 	%rd10, %rd9, -2;
	add.s32 	%r129, %r183, 2;
	mul.lo.s32 	%r171, %r88, %r129;
	add.s32 	%r130, %r42, 1;
	and.b32  	%r131, %r130, 3;
	neg.s32 	%r170, %r131;
$L__BB2_25:
	.pragma "nounroll";
	mul.wide.s32 	%rd101, %r173, 2;
	add.s64 	%rd102, %rd2, %rd101;
	add.s64 	%rd103, %rd9, %rd101;
	mul.wide.s32 	%rd104, %r171, 2;
	add.s64 	%rd105, %rd10, %rd104;
	add.s64 	%rd106, %rd3, %rd104;
	ld.global.u16 	%rs121, [%rd106];
	ld.global.u16 	%rs122, [%rd103];
	sub.s16 	%rs123, %rs121, %rs122;
	st.global.u16 	[%rd102], %rs123;
	add.s64 	%rd107, %rd106, %rd8;
	ld.global.u16 	%rs124, [%rd107];
	ld.global.u16 	%rs125, [%rd105];
	sub.s16 	%rs126, %rs124, %rs125;
	add.s64 	%rd108, %rd102, %rd8;
	st.global.u16 	[%rd108], %rs126;
	add.s32 	%r173, %r173, %r41;
	add.s32 	%r171, %r171, %r41;
	add.s32 	%r170, %r170, 1;
	setp.ne.s32 	%p20, %r170, 0;
	@%p20 bra 	$L__BB2_25;
$L__BB2_26:
	setp.lt.u32 	%p21, %r42, 3;
	@%p21 bra 	$L__BB2_27;
	bra.uni 	$L__BB2_43;
$L__BB2_27:
	mul.lo.s32 	%r54, %r87, %r88;
	setp.lt.s32 	%p23, %r54, 1;
	@%p23 bra 	$L__BB2_34;
	max.s32 	%r139, %r88, %r54;
	add.s32 	%r140, %r139, -1;
	div.u32 	%r141, %r140, %r88;
	add.s32 	%r55, %r141, 1;
	and.b32  	%r56, %r55, 3;
	setp.lt.u32 	%p24, %r141, 3;
	mov.b32 	%r185, 0;
	@%p24 bra 	$L__BB2_31;
	and.b32  	%r143, %r55, -4;
	shl.b32 	%r57, %r88, 2;
	neg.s32 	%r184, %r143;
	mov.b32 	%r185, 0;
	mul.wide.s32 	%rd154, %r88, 2;
$L__BB2_30:
	mul.wide.s32 	%rd151, %r185, 2;
	add.s64 	%rd152, %rd3, %rd151;
	ld.global.u16 	%rs151, [%rd152+2];
	ld.global.u16 	%rs152, [%rd152];
	sub.s16 	%rs153, %rs151, %rs152;
	add.s64 	%rd153, %rd1, %rd151;
	st.global.u16 	[%rd153], %rs153;
	add.s64 	%rd155, %rd152, %rd154;
	ld.global.u16 	%rs154, [%rd155+-2];
	ld.global.u16 	%rs155, [%rd155+-4];
	sub.s16 	%rs156, %rs154, %rs155;
	add.s64 	%rd156, %rd153, %rd154;
	st.global.u16 	[%rd156+-2], %rs156;
	ld.global.u16 	%rs157, [%rd155+2];
	ld.global.u16 	%rs158, [%rd155];
	sub.s16 	%rs159, %rs157, %rs158;
	st.global.u16 	[%rd156], %rs159;
	add.s64 	%rd157, %rd155, %rd154;
	ld.global.u16 	%rs160, [%rd157+-2];
	ld.global.u16 	%rs161, [%rd157+-4];
	sub.s16 	%rs162, %rs160, %rs161;
	add.s64 	%rd158, %rd156, %rd154;
	st.global.u16 	[%rd158+-2], %rs162;
	ld.global.u16 	%rs163, [%rd157+2];
	ld.global.u16 	%rs164, [%rd157];
	sub.s16 	%rs165, %rs163, %rs164;
	st.global.u16 	[%rd158], %rs165;
	add.s64 	%rd159, %rd157, %rd154;
	ld.global.u16 	%rs166, [%rd159+-2];
	ld.global.u16 	%rs167, [%rd159+-4];
	sub.s16 	%rs168, %rs166, %rs167;
	add.s64 	%rd160, %rd158, %rd154;
	st.global.u16 	[%rd160+-2], %rs168;
	ld.global.u16 	%rs169, [%rd159+2];
	ld.global.u16 	%rs170, [%rd159];
	sub.s16 	%rs171, %rs169, %rs170;
	st.global.u16 	[%rd160], %rs171;
	add.s64 	%rd161, %rd159, %rd154;
	ld.global.u16 	%rs172, [%rd161+-2];
	ld.global.u16 	%rs173, [%rd161+-4];
	sub.s16 	%rs174, %rs172, %rs173;
	add.s64 	%rd162, %rd160, %rd154;
	st.global.u16 	[%rd162+-2], %rs174;
	add.s32 	%r185, %r185, %r57;
	add.s32 	%r184, %r184, 4;
	setp.eq.s32 	%p25, %r184, 0;
	@%p25 bra 	$L__BB2_31;
	bra.uni 	$L__BB2_30;
$L__BB2_31:
	setp.eq.s32 	%p26, %r56, 0;
	@%p26 bra 	$L__BB2_34;
	mul.wide.s32 	%rd11, %r88, 2;
	add.s64 	%rd12, %rd1, -2;
	neg.s32 	%r177, %r56;
	add.s64 	%rd13, %rd3, -4;
$L__BB2_33:
	.pragma "nounroll";
	mul.wide.s32 	%rd163, %r185, 2;
	add.s64 	%rd164, %rd12, %rd163;
	add.s64 	%rd165, %rd13, %rd163;
	ld.global.u16 	%rs175, [%rd165+6];
	ld.global.u16 	%rs176, [%rd165+4];
	sub.s16 	%rs177, %rs175, %rs176;
	st.global.u16 	[%rd164+2], %rs177;
	add.s32 	%r185, %r185, %r88;
	add.s64 	%rd166, %rd165, %rd11;
	ld.global.u16 	%rs178, [%rd166+2];
	ld.global.u16 	%rs179, [%rd166];
	sub.s16 	%rs180, %rs178, %rs179;
	add.s64 	%rd167, %rd164, %rd11;
	st.global.u16 	[%rd167], %rs180;
	add.s32 	%r177, %r177, 1;
	setp.ne.s32 	%p27, %r177, 0;
	@%p27 bra 	$L__BB2_33;
$L__BB2_34:
	setp.ge.s32 	%p28, %r183, %r88;
	@%p28 bra 	$L__BB2_41;
	add.s32 	%r144, %r183, %r4;
	max.s32 	%r145, %r88, %r144;
	setp.lt.s32 	%p29, %r144, %r88;
	selp.u32 	%r146, 1, 0, %p29;
	add.s32 	%r147, %r144, %r146;
	sub.s32 	%r148, %r145, %r147;
	div.u32 	%r149, %r148, %r4;
	add.s32 	%r67, %r149, %r146;
	and.b32  	%r150, %r67, 3;
	setp.eq.s32 	%p30, %r150, 3;
	@%p30 bra 	$L__BB2_38;
	mul.wide.s32 	%rd14, %r7, 2;
	add.s32 	%r151, %r87, -2;
	mad.lo.s32 	%r181, %r88, %r151, %r183;
	add.s32 	%r152, %r1, %r88;
	add.s32 	%r180, %r152, %r2;
	add.s32 	%r153, %r67, 1;
	and.b32  	%r154, %r153, 3;
	neg.s32 	%r179, %r154;
$L__BB2_37:
	.pragma "nounroll";
	mul.wide.s32 	%rd168, %r183, 2;
	add.s64 	%rd169, %rd2, %rd168;
	add.s64 	%rd170, %rd3, %rd168;
	mul.wide.s32 	%rd171, %r181, 2;
	add.s64 	%rd172, %rd3, %rd171;
	mul.wide.s32 	%rd173, %r180, 2;
	add.s64 	%rd174, %rd3, %rd173;
	ld.global.u16 	%rs181, [%rd174];
	ld.global.u16 	%rs182, [%rd170];
	sub.s16 	%rs183, %rs181, %rs182;
	st.global.u16 	[%rd169], %rs183;
	add.s64 	%rd175, %rd170, %rd14;
	ld.global.u16 	%rs184, [%rd175];
	ld.global.u16 	%rs185, [%rd172];
	sub.s16 	%rs186, %rs184, %rs185;
	add.s64 	%rd176, %rd169, %rd14;
	st.global.u16 	[%rd176], %rs186;
	add.s32 	%r183, %r183, %r4;
	add.s32 	%r181, %r181, %r4;
	add.s32 	%r180, %r180, %r4;
	add.s32 	%r179, %r179, 1;
	setp.ne.s32 	%p31, %r179, 0;
	@%p31 bra 	$L__BB2_37;
$L__BB2_38:
	setp.lt.u32 	%p32, %r67, 3;
	@%p32 bra 	$L__BB2_41;
	shl.b32 	%r80, %r88, 1;
	mul.wide.s32 	%rd182, %r7, 2;
	mul.wide.s32 	%rd187, %r4, 2;
	shl.b32 	%r158, %r4, 2;
$L__BB2_40:
	add.s32 	%r155, %r183, %r88;
	mul.wide.s32 	%rd177, %r155, 2;
	add.s64 	%rd178, %rd3, %rd177;
	ld.global.u16 	%rs187, [%rd178];
	mul.wide.s32 	%rd179, %r183, 2;
	add.s64 	%rd180, %rd3, %rd179;
	ld.global.u16 	%rs188, [%rd180];
	sub.s16 	%rs189, %rs187, %rs188;
	add.s64 	%rd181, %rd2, %rd179;
	st.global.u16 	[%rd181], %rs189;
	add.s32 	%r156, %r155, %r7;
	add.s64 	%rd183, %rd180, %rd182;
	ld.global.u16 	%rs190, [%rd183];
	sub.s32 	%r157, %r156, %r80;
	mul.wide.s32 	%rd184, %r157, 2;
	add.s64 	%rd185, %rd3, %rd184;
	ld.global.u16 	%rs191, [%rd185];
	sub.s16 	%rs192, %rs190, %rs191;
	add.s64 	%rd186, %rd181, %rd182;
	st.global.u16 	[%rd186], %rs192;
	add.s64 	%rd188, %rd178, %rd187;
	ld.global.u16 	%rs193, [%rd188];
	add.s64 	%rd189, %rd180, %rd187;
	ld.global.u16 	%rs194, [%rd189];
	sub.s16 	%rs195, %rs193, %rs194;
	add.s64 	%rd190, %rd181, %rd187;
	st.global.u16 	[%rd190], %rs195;
	add.s64 	%rd191, %rd189, %rd182;
	ld.global.u16 	%rs196, [%rd191];
	add.s64 	%rd192, %rd185, %rd187;
	ld.global.u16 	%rs197, [%rd192];
	sub.s16 	%rs198, %rs196, %rs197;
	add.s64 	%rd193, %rd190, %rd182;
	st.global.u16 	[%rd193], %rs198;
	add.s64 	%rd194, %rd188, %rd187;
	ld.global.u16 	%rs199, [%rd194];
	add.s64 	%rd195, %rd189, %rd187;
	ld.global.u16 	%rs200, [%rd195];
	sub.s16 	%rs201, %rs199, %rs200;
	add.s64 	%rd196, %rd190, %rd187;
	st.global.u16 	[%rd196], %rs201;
	add.s64 	%rd197, %rd195, %rd182;
	ld.global.u16 	%rs202, [%rd197];
	add.s64 	%rd198, %rd192, %rd187;
	ld.global.u16 	%rs203, [%rd198];
	sub.s16 	%rs204, %rs202, %rs203;
	add.s64 	%rd199, %rd196, %rd182;
	st.global.u16 	[%rd199], %rs204;
	add.s64 	%rd200, %rd194, %rd187;
	ld.global.u16 	%rs205, [%rd200];
	add.s64 	%rd201, %rd195, %rd187;
	ld.global.u16 	%rs206, [%rd201];
	sub.s16 	%rs207, %rs205, %rs206;
	add.s64 	%rd202, %rd196, %rd187;
	st.global.u16 	[%rd202], %rs207;
	add.s64 	%rd203, %rd201, %rd182;
	ld.global.u16 	%rs208, [%rd203];
	add.s64 	%rd204, %rd198, %rd187;
	ld.global.u16 	%rs209, [%rd204];
	sub.s16 	%rs210, %rs208, %rs209;
	add.s64 	%rd205, %rd202, %rd182;
	st.global.u16 	[%rd205], %rs210;
	add.s32 	%r183, %r158, %r183;
	setp.lt.s32 	%p33, %r183, %r88;
	@%p33 bra 	$L__BB2_40;
$L__BB2_41:
	ret;
$L__BB2_42:
	mul.wide.s32 	%rd81, %r174, 2;
	add.s64 	%rd82, %rd3, %rd81;
	ld.global.u16 	%rs97, [%rd82+2];
	ld.global.u16 	%rs98, [%rd82+-2];
	sub.s16 	%rs99, %rs97, %rs98;
	add.s64 	%rd83, %rd1, %rd81;
	st.global.u16 	[%rd83], %rs99;
	mul.wide.s32 	%rd84, %r7, 2;
	add.s64 	%rd85, %rd82, %rd84;
	ld.global.u16 	%rs100, [%rd85+2];
	ld.global.u16 	%rs101, [%rd85+-2];
	sub.s16 	%rs102, %rs100, %rs101;
	add.s64 	%rd86, %rd83, %rd84;
	st.global.u16 	[%rd86], %rs102;
	mul.wide.s32 	%rd87, %r4, 2;
	add.s64 	%rd88, %rd82, %rd87;
	ld.global.u16 	%rs103, [%rd88+2];
	ld.global.u16 	%rs104, [%rd88+-2];
	sub.s16 	%rs105, %rs103, %rs104;
	add.s64 	%rd89, %rd83, %rd87;
	st.global.u16 	[%rd89], %rs105;
	add.s64 	%rd90, %rd88, %rd84;
	ld.global.u16 	%rs106, [%rd90+2];
	ld.global.u16 	%rs107, [%rd90+-2];
	sub.s16 	%rs108, %rs106, %rs107;
	add.s64 	%rd91, %rd89, %rd84;
	st.global.u16 	[%rd91], %rs108;
	add.s64 	%rd92, %rd88, %rd87;
	ld.global.u16 	%rs109, [%rd92+2];
	ld.global.u16 	%rs110, [%rd92+-2];
	sub.s16 	%rs111, %rs109, %rs110;
	add.s64 	%rd93, %rd89, %rd87;
	st.global.u16 	[%rd93], %rs111;
	add.s64 	%rd94, %rd92, %rd84;
	ld.global.u16 	%rs112, [%rd94+2];
	ld.global.u16 	%rs113, [%rd94+-2];
	sub.s16 	%rs114, %rs112, %rs113;
	add.s64 	%rd95, %rd93, %rd84;
	st.global.u16 	[%rd95], %rs114;
	add.s64 	%rd96, %rd92, %rd87;
	ld.global.u16 	%rs115, [%rd96+2];
	ld.global.u16 	%rs116, [%rd96+-2];
	sub.s16 	%rs117, %rs115, %rs116;
	add.s64 	%rd97, %rd93, %rd87;
	st.global.u16 	[%rd97], %rs117;
	add.s64 	%rd98, %rd96, %rd84;
	ld.global.u16 	%rs118, [%rd98+2];
	ld.global.u16 	%rs119, [%rd98+-2];
	sub.s16 	%rs120, %rs118, %rs119;
	add.s64 	%rd99, %rd97, %rd84;
	st.global.u16 	[%rd99], %rs120;
	shl.b32 	%r120, %r4, 2;
	add.s32 	%r174, %r120, %r174;
	setp.lt.s32 	%p16, %r174, %r30;
	@%p16 bra 	$L__BB2_42;
	bra.uni 	$L__BB2_22;
$L__BB2_43:
	add.s32 	%r132, %r173, %r88;
	cvt.s64.s32 	%rd109, %r132;
	mul.wide.s32 	%rd110, %r132, 2;
	add.s64 	%rd111, %rd3, %rd110;
	ld.global.u16 	%rs127, [%rd111];
	sub.s32 	%r133, %r173, %r88;
	mul.wide.s32 	%rd112, %r133, 2;
	add.s64 	%rd113, %rd3, %rd112;
	ld.global.u16 	%rs128, [%rd113];
	sub.s16 	%rs129, %rs127, %rs128;
	mul.wide.s32 	%rd114, %r173, 2;
	add.s64 	%rd115, %rd2, %rd114;
	st.global.u16 	[%rd115], %rs129;
	cvt.s64.s32 	%rd116, %r88;
	mul.wide.s32 	%rd117, %r88, 2;
	add.s64 	%rd118, %rd111, %rd117;
	ld.global.u16 	%rs130, [%rd118+-2];
	sub.s64 	%rd119, %rd109, %rd116;
	shl.b64 	%rd120, %rd119, 1;
	add.s64 	%rd121, %rd3, %rd120;
	ld.global.u16 	%rs131, [%rd121+-2];
	sub.s16 	%rs132, %rs130, %rs131;
	add.s64 	%rd122, %rd115, %rd117;
	st.global.u16 	[%rd122+-2], %rs132;
	add.s32 	%r134, %r132, %r41;
	mul.wide.s32 	%rd123, %r41, 2;
	add.s64 	%rd124, %rd111, %rd123;
	ld.global.u16 	%rs133, [%rd124];
	add.s64 	%rd125, %rd113, %rd123;
	ld.global.u16 	%rs134, [%rd125];
	sub.s16 	%rs135, %rs133, %rs134;
	add.s64 	%rd126, %rd115, %rd123;
	st.global.u16 	[%rd126], %rs135;
	add.s64 	%rd127, %rd124, %rd117;
	ld.global.u16 	%rs136, [%rd127+-2];
	cvt.s64.s32 	%rd128, %r134;
	sub.s64 	%rd129, %rd128, %rd116;
	shl.b64 	%rd130, %rd129, 1;
	add.s64 	%rd131, %rd3, %rd130;
	ld.global.u16 	%rs137, [%rd131+-2];
	sub.s16 	%rs138, %rs136, %rs137;
	add.s64 	%rd132, %rd126, %rd117;
	st.global.u16 	[%rd132+-2], %rs138;
	add.s32 	%r135, %r134, %r41;
	add.s64 	%rd133, %rd124, %rd123;
	ld.global.u16 	%rs139, [%rd133];
	add.s64 	%rd134, %rd125, %rd123;
	ld.global.u16 	%rs140, [%rd134];
	sub.s16 	%rs141, %rs139, %rs140;
	add.s64 	%rd135, %rd126, %rd123;
	st.global.u16 	[%rd135], %rs141;
	add.s64 	%rd136, %rd133, %rd117;
	ld.global.u16 	%rs142, [%rd136+-2];
	cvt.s64.s32 	%rd137, %r135;
	sub.s64 	%rd138, %rd137, %rd116;
	shl.b64 	%rd139, %rd138, 1;
	add.s64 	%rd140, %rd3, %rd139;
	ld.global.u16 	%rs143, [%rd140+-2];
	sub.s16 	%rs144, %rs142, %rs143;
	add.s64 	%rd141, %rd135, %rd117;
	st.global.u16 	[%rd141+-2], %rs144;
	add.s32 	%r136, %r135, %r41;
	add.s64 	%rd142, %rd133, %rd123;
	ld.global.u16 	%rs145, [%rd142];
	add.s64 	%rd143, %rd134, %rd123;
	ld.global.u16 	%rs146, [%rd143];
	sub.s16 	%rs147, %rs145, %rs146;
	add.s64 	%rd144, %rd135, %rd123;
	st.global.u16 	[%rd144], %rs147;
	add.s64 	%rd145, %rd142, %rd117;
	ld.global.u16 	%rs148, [%rd145+-2];
	cvt.s64.s32 	%rd146, %r136;
	sub.s64 	%rd147, %rd146, %rd116;
	shl.b64 	%rd148, %rd147, 1;
	add.s64 	%rd149, %rd3, %rd148;
	ld.global.u16 	%rs149, [%rd149+-2];
	sub.s16 	%rs150, %rs148, %rs149;
	add.s64 	%rd150, %rd144, %rd117;
	st.global.u16 	[%rd150+-2], %rs150;
	shl.b32 	%r137, %r41, 2;
	add.s32 	%r173, %r137, %r173;
	setp.lt.s32 	%p22, %r173, %r7;
	@%p22 bra 	$L__BB2_43;
	bra.uni 	$L__BB2_27;

}
	// .globl	_Z13derrivative_xiiPsS_
.visible .entry _Z13derrivative_xiiPsS_(
	.param .u32 _Z13derrivative_xiiPsS__param_0,
	.param .u32 _Z13derrivative_xiiPsS__param_1,
	.param .u64 .ptr .align 1 _Z13derrivative_xiiPsS__param_2,
	.param .u64 .ptr .align 1 _Z13derrivative_xiiPsS__param_3
)
{
	.reg .pred 	%p<12>;
	.reg .b16 	%rs<58>;
	.reg .b32 	%r<73>;
	.reg .b64 	%rd<34>;

	ld.param.u32 	%r40, [_Z13derrivative_xiiPsS__param_0];
	ld.param.u32 	%r41, [_Z13derrivative_xiiPsS__param_1];
	ld.param.u64 	%rd3, [_Z13derrivative_xiiPsS__param_2];
	ld.param.u64 	%rd4, [_Z13derrivative_xiiPsS__param_3];
	cvta.to.global.u64 	%rd1, %rd3;
	cvta.to.global.u64 	%rd2, %rd4;
	mov.u32 	%r42, %tid.x;
	mov.u32 	%r43, %ctaid.x;
	mov.u32 	%r44, %ntid.x;
	mad.lo.s32 	%r55, %r43, %r44, %r42;
	mov.u32 	%r45, %nctaid.x;
	mul.lo.s32 	%r2, %r44, %r45;
	setp.ge.s32 	%p1, %r55, %r40;
	@%p1 bra 	$L__BB3_17;
	setp.gt.s32 	%p2, %r41, 2;
	@%p2 bra 	$L__BB3_2;
	bra.uni 	$L__BB3_16;
$L__BB3_2:
	add.s32 	%r47, %r41, -2;
	add.s32 	%r3, %r41, -3;
	add.s32 	%r48, %r41, 6;
	and.b32  	%r49, %r48, 7;
	add.s32 	%r4, %r49, -1;
	and.b32  	%r5, %r41, 3;
	and.b32  	%r6, %r47, 7;
	and.b32  	%r7, %r48, 3;
	and.b32  	%r8, %r41, 1;
	and.b32  	%r50, %r47, -8;
	neg.s32 	%r9, %r50;
$L__BB3_3:
	setp.lt.u32 	%p4, %r3, 7;
	mul.lo.s32 	%r70, %r55, %r41;
	add.s32 	%r71, %r70, 1;
	mul.wide.s32 	%rd8, %r70, 2;
	add.s64 	%rd9, %rd2, %rd8;
	ld.global.u16 	%rs7, [%rd9+2];
	ld.global.u16 	%rs8, [%rd9];
	sub.s16 	%rs9, %rs7, %rs8;
	add.s64 	%rd10, %rd1, %rd8;
	st.global.u16 	[%rd10], %rs9;
	@%p4 bra 	$L__BB3_7;
	mov.u32 	%r56, %r9;
$L__BB3_5:
	.pragma "nounroll";
	add.s32 	%r52, %r70, 1;
	mul.wide.s32 	%rd11, %r70, 2;
	add.s64 	%rd12, %rd2, %rd11;
	ld.global.u16 	%rs10, [%rd12+4];
	ld.global.u16 	%rs11, [%rd12];
	sub.s16 	%rs12, %rs10, %rs11;
	mul.wide.s32 	%rd13, %r52, 2;
	add.s64 	%rd14, %rd1, %rd13;
	st.global.u16 	[%rd14], %rs12;
	ld.global.u16 	%rs13, [%rd12+6];
	ld.global.u16 	%rs14, [%rd12+2];
	sub.s16 	%rs15, %rs13, %rs14;
	st.global.u16 	[%rd14+2], %rs15;
	ld.global.u16 	%rs16, [%rd12+8];
	ld.global.u16 	%rs17, [%rd12+4];
	sub.s16 	%rs18, %rs16, %rs17;
	st.global.u16 	[%rd14+4], %rs18;
	ld.global.u16 	%rs19, [%rd12+10];
	ld.global.u16 	%rs20, [%rd12+6];
	sub.s16 	%rs21, %rs19, %rs20;
	st.global.u16 	[%rd14+6], %rs21;
	ld.global.u16 	%rs22, [%rd12+12];
	ld.global.u16 	%rs23, [%rd12+8];
	sub.s16 	%rs24, %rs22, %rs23;
	st.global.u16 	[%rd14+8], %rs24;
	ld.global.u16 	%rs25, [%rd12+14];
	ld.global.u16 	%rs26, [%rd12+10];
	sub.s16 	%rs27, %rs25, %rs26;
	st.global.u16 	[%rd14+10], %rs27;
	ld.global.u16 	%rs28, [%rd12+16];
	ld.global.u16 	%rs29, [%rd12+12];
	sub.s16 	%rs30, %rs28, %rs29;
	st.global.u16 	[%rd14+12], %rs30;
	ld.global.u16 	%rs31, [%rd12+18];
	ld.global.u16 	%rs32, [%rd12+14];
	sub.s16 	%rs33, %rs31, %rs32;
	st.global.u16 	[%rd14+14], %rs33;
	add.s32 	%r70, %r70, 8;
	add.s32 	%r56, %r56, 8;
	setp.ne.s32 	%p5, %r56, 0;
	@%p5 bra 	$L__BB3_5;
	add.s32 	%r71, %r70, 1;
$L__BB3_7:
	setp.eq.s32 	%p6, %r6, 0;
	@%p6 bra 	$L__BB3_15;
	setp.lt.u32 	%p7, %r4, 3;
	@%p7 bra 	$L__BB3_10;
	mul.wide.s32 	%rd15, %r70, 2;
	add.s64 	%rd16, %rd2, %rd15;
	ld.global.u16 	%rs34, [%rd16+4];
	ld.global.u16 	%rs35, [%rd16];
	sub.s16 	%rs36, %rs34, %rs35;
	mul.wide.s32 	%rd17, %r71, 2;
	add.s64 	%rd18, %rd1, %rd17;
	st.global.u16 	[%rd18], %rs36;
	add.s64 	%rd19, %rd2, %rd17;
	ld.global.u16 	%rs37, [%rd19+4];
	ld.global.u16 	%rs38, [%rd19];
	sub.s16 	%rs39, %rs37, %rs38;
	st.global.u16 	[%rd18+2], %rs39;
	add.s32 	%r70, %r71, 3;
	ld.global.u16 	%rs40, [%rd19+6];
	ld.global.u16 	%rs41, [%rd19+2];
	sub.s16 	%rs42, %rs40, %rs41;
	st.global.u16 	[%rd18+4], %rs42;
	add.s32 	%r71, %r71, 4;
	ld.global.u16 	%rs43, [%rd19+8];
	ld.global.u16 	%rs44, [%rd19+4];
	sub.s16 	%rs45, %rs43, %rs44;
	st.global.u16 	[%rd18+6], %rs45;
$L__BB3_10:
	setp.eq.s32 	%p8, %r7, 0;
	@%p8 bra 	$L__BB3_15;
	setp.eq.s32 	%p9, %r5, 3;
	@%p9 bra 	$L__BB3_13;
	mul.wide.s32 	%rd20, %r70, 2;
	add.s64 	%rd21, %rd2, %rd20;
	ld.global.u16 	%rs46, [%rd21+4];
	ld.global.u16 	%rs47, [%rd21];
	sub.s16 	%rs48, %rs46, %rs47;
	mul.wide.s32 	%rd22, %r71, 2;
	add.s64 	%rd23, %rd1, %rd22;
	st.global.u16 	[%rd23], %rs48;
	add.s32 	%r70, %r71, 1;
	add.s32 	%r71, %r71, 2;
	add.s64 	%rd24, %rd2, %rd22;
	ld.global.u16 	%rs49, [%rd24+4];
	ld.global.u16 	%rs50, [%rd24];
	sub.s16 	%rs51, %rs49, %rs50;
	st.global.u16 	[%rd23+2], %rs51;
$L__BB3_13:
	setp.eq.s32 	%p10, %r8, 0;
	@%p10 bra 	$L__BB3_15;
	mul.wide.s32 	%rd25, %r70, 2;
	add.s64 	%rd26, %rd2, %rd25;
	ld.global.u16 	%rs52, [%rd26+4];
	ld.global.u16 	%rs53, [%rd26];
	sub.s16 	%rs54, %rs52, %rs53;
	mul.wide.s32 	%rd27, %r71, 2;
	add.s64 	%rd28, %rd1, %rd27;
	st.global.u16 	[%rd28], %rs54;
	add.s32 	%r34, %r71, 1;
	mov.u32 	%r70, %r71;
	mov.u32 	%r71, %r34;
$L__BB3_15:
	mul.wide.s32 	%rd29, %r71, 2;
	add.s64 	%rd30, %rd2, %rd29;
	ld.global.u16 	%rs55, [%rd30];
	mul.wide.s32 	%rd31, %r70, 2;
	add.s64 	%rd32, %rd2, %rd31;
	ld.global.u16 	%rs56, [%rd32];
	sub.s16 	%rs57, %rs55, %rs56;
	add.s64 	%rd33, %rd1, %rd29;
	st.global.u16 	[%rd33], %rs57;
	add.s32 	%r55, %r55, %r2;
	setp.lt.s32 	%p11, %r55, %r40;
	@%p11 bra 	$L__BB3_3;
	bra.uni 	$L__BB3_17;
$L__BB3_16:
	mul.lo.s32 	%r46, %r55, %r41;
	mul.wide.s32 	%rd5, %r46, 2;
	add.s64 	%rd6, %rd2, %rd5;
	ld.global.u16 	%rs1, [%rd6+2];
	ld.global.u16 	%rs2, [%rd6];
	sub.s16 	%rs3, %rs1, %rs2;
	add.s64 	%rd7, %rd1, %rd5;
	st.global.u16 	[%rd7], %rs3;
	ld.global.u16 	%rs4, [%rd6+2];
	ld.global.u16 	%rs5, [%rd6];
	sub.s16 	%rs6, %rs4, %rs5;
	st.global.u16 	[%rd7+2], %rs6;
	add.s32 	%r55, %r55, %r2;
	setp.lt.s32 	%p3, %r55, %r40;
	@%p3 bra 	$L__BB3_16;
$L__BB3_17:
	ret;

}
	// .globl	_Z13derrivative_yiiPsS_
.visible .entry _Z13derrivative_yiiPsS_(
	.param .u32 _Z13derrivative_yiiPsS__param_0,
	.param .u32 _Z13derrivative_yiiPsS__param_1,
	.param .u64 .ptr .align 1 _Z13derrivative_yiiPsS__param_2,
	.param .u64 .ptr .align 1 _Z13derrivative_yiiPsS__param_3
)
{
	.reg .pred 	%p<12>;
	.reg .b16 	%rs<58>;
	.reg .b32 	%r<83>;
	.reg .b64 	%rd<74>;

	ld.param.u32 	%r45, [_Z13derrivative_yiiPsS__param_1];
	ld.param.u64 	%rd3, [_Z13derrivative_yiiPsS__param_2];
	ld.param.u64 	%rd4, [_Z13derrivative_yiiPsS__param_3];
	cvta.to.global.u64 	%rd1, %rd3;
	cvta.to.global.u64 	%rd2, %rd4;
	mov.u32 	%r46, %tid.x;
	mov.u32 	%r47, %ctaid.x;
	mov.u32 	%r48, %ntid.x;
	mad.lo.s32 	%r63, %r47, %r48, %r46;
	mov.u32 	%r49, %nctaid.x;
	mul.lo.s32 	%r2, %r48, %r49;
	setp.ge.s32 	%p1, %r63, %r45;
	@%p1 bra 	$L__BB4_16;
	ld.param.u32 	%r60, [_Z13derrivative_yiiPsS__param_0];
	setp.gt.s32 	%p2, %r60, 2;
	@%p2 bra 	$L__BB4_2;
	bra.uni 	$L__BB4_15;
$L__BB4_2:
	ld.param.u32 	%r61, [_Z13derrivative_yiiPsS__param_0];
	add.s32 	%r51, %r61, -2;
	add.s32 	%r52, %r61, 6;
	and.b32  	%r53, %r52, 7;
	add.s32 	%r3, %r53, -1;
	and.b32  	%r4, %r61, 3;
	and.b32  	%r5, %r51, 7;
	and.b32  	%r6, %r52, 3;
	and.b32  	%r7, %r61, 1;
	shl.b32 	%r8, %r45, 3;
	shl.b32 	%r9, %r45, 1;
	and.b32  	%r54, %r51, -8;
	neg.s32 	%r10, %r54;
	mul.wide.s32 	%rd59, %r45, 2;
$L__BB4_3:
	ld.param.u32 	%r62, [_Z13derrivative_yiiPsS__param_0];
	add.s32 	%r56, %r62, -3;
	setp.lt.u32 	%p4, %r56, 7;
	add.s32 	%r81, %r63, %r45;
	mul.wide.s32 	%rd12, %r81, 2;
	add.s64 	%rd13, %rd2, %rd12;
	ld.global.u16 	%rs7, [%rd13];
	mul.wide.s32 	%rd14, %r63, 2;
	add.s64 	%rd15, %rd2, %rd14;
	ld.global.u16 	%rs8, [%rd15];
	sub.s16 	%rs9, %rs7, %rs8;
	add.s64 	%rd16, %rd1, %rd14;
	st.global.u16 	[%rd16], %rs9;
	mov.u32 	%r80, %r63;
	@%p4 bra 	$L__BB4_6;
	add.s32 	%r65, %r9, %r63;
	mov.u32 	%r64, %r10;
	mov.u32 	%r80, %r63;
$L__BB4_5:
	.pragma "nounroll";
	mul.wide.s32 	%rd17, %r65, 2;
	add.s64 	%rd18, %rd2, %rd17;
	ld.global.u16 	%rs10, [%rd18];
	mul.wide.s32 	%rd19, %r80, 2;
	add.s64 	%rd20, %rd2, %rd19;
	ld.global.u16 	%rs11, [%rd20];
	sub.s16 	%rs12, %rs10, %rs11;
	mul.wide.s32 	%rd21, %r81, 2;
	add.s64 	%rd22, %rd1, %rd21;
	st.global.u16 	[%rd22], %rs12;
	mul.wide.s32 	%rd23, %r45, 2;
	add.s64 	%rd24, %rd18, %rd23;
	ld.global.u16 	%rs13, [%rd24];
	add.s64 	%rd25, %rd20, %rd23;
	ld.global.u16 	%rs14, [%rd25];
	sub.s16 	%rs15, %rs13, %rs14;
	add.s64 	%rd26, %rd22, %rd23;
	st.global.u16 	[%rd26], %rs15;
	add.s64 	%rd27, %rd24, %rd23;
	ld.global.u16 	%rs16, [%rd27];
	ld.global.u16 	%rs17, [%rd18];
	sub.s16 	%rs18, %rs16, %rs17;
	add.s64 	%rd28, %rd26, %rd23;
	st.global.u16 	[%rd28], %rs18;
	add.s64 	%rd29, %rd27, %rd23;
	ld.global.u16 	%rs19, [%rd29];
	ld.global.u16 	%rs20, [%rd24];
	sub.s16 	%rs21, %rs19, %rs20;
	add.s64 	%rd30, %rd28, %rd23;
	st.global.u16 	[%rd30], %rs21;
	add.s64 	%rd31, %rd29, %rd23;
	ld.global.u16 	%rs22, [%rd31];
	ld.global.u16 	%rs23, [%rd27];
	sub.s16 	%rs24, %rs22, %rs23;
	add.s64 	%rd32, %rd30, %rd23;
	st.global.u16 	[%rd32], %rs24;
	add.s64 	%rd33, %rd31, %rd23;
	ld.global.u16 	%rs25, [%rd33];
	ld.global.u16 	%rs26, [%rd29];
	sub.s16 	%rs27, %rs25, %rs26;
	add.s64 	%rd34, %rd32, %rd23;
	st.global.u16 	[%rd34], %rs27;
	add.s64 	%rd35, %rd33, %rd23;
	ld.global.u16 	%rs28, [%rd35];
	ld.global.u16 	%rs29, [%rd31];
	sub.s16 	%rs30, %rs28, %rs29;
	add.s64 	%rd36, %rd34, %rd23;
	st.global.u16 	[%rd36], %rs30;
	add.s64 	%rd37, %rd35, %rd23;
	ld.global.u16 	%rs31, [%rd37];
	ld.global.u16 	%rs32, [%rd33];
	sub.s16 	%rs33, %rs31, %rs32;
	add.s64 	%rd38, %rd36, %rd23;
	st.global.u16 	[%rd38], %rs33;
	add.s32 	%r81, %r81, %r8;
	add.s32 	%r80, %r80, %r8;
	add.s32 	%r65, %r65, %r8;
	add.s32 	%r64, %r64, 8;
	setp.ne.s32 	%p5, %r64, 0;
	@%p5 bra 	$L__BB4_5;
$L__BB4_6:
	setp.eq.s32 	%p6, %r5, 0;
	@%p6 bra 	$L__BB4_14;
	setp.lt.u32 	%p7, %r3, 3;
	@%p7 bra 	$L__BB4_9;
	add.s32 	%r58, %r81, %r45;
	mul.wide.s32 	%rd39, %r58, 2;
	add.s64 	%rd40, %rd2, %rd39;
	ld.global.u16 	%rs34, [%rd40];
	mul.wide.s32 	%rd41, %r80, 2;
	add.s64 	%rd42, %rd2, %rd41;
	ld.global.u16 	%rs35, [%rd42];
	sub.s16 	%rs36, %rs34, %rs35;
	mul.wide.s32 	%rd43, %r81, 2;
	add.s64 	%rd44, %rd1, %rd43;
	st.global.u16 	[%rd44], %rs36;
	mul.wide.s32 	%rd45, %r45, 2;
	add.s64 	%rd46, %rd40, %rd45;
	ld.global.u16 	%rs37, [%rd46];
	add.s64 	%rd47, %rd2, %rd43;
	ld.global.u16 	%rs38, [%rd47];
	sub.s16 	%rs39, %rs37, %rs38;
	add.s64 	%rd48, %rd44, %rd45;
	st.global.u16 	[%rd48], %rs39;
	add.s32 	%r80, %r58, %r9;
	add.s64 	%rd49, %rd46, %rd45;
	ld.global.u16 	%rs40, [%rd49];
	ld.global.u16 	%rs41, [%rd40];
	sub.s16 	%rs42, %rs40, %rs41;
	add.s64 	%rd50, %rd48, %rd45;
	st.global.u16 	[%rd50], %rs42;
	add.s32 	%r81, %r80, %r45;
	add.s64 	%rd51, %rd49, %rd45;
	ld.global.u16 	%rs43, [%rd51];
	ld.global.u16 	%rs44, [%rd46];
	sub.s16 	%rs45, %rs43, %rs44;
	add.s64 	%rd52, %rd50, %rd45;
	st.global.u16 	[%rd52], %rs45;
$L__BB4_9:
	setp.eq.s32 	%p8, %r6, 0;
	@%p8 bra 	$L__BB4_14;
	setp.eq.s32 	%p9, %r4, 3;
	@%p9 bra 	$L__BB4_12;
	add.s32 	%r32, %r81, %r45;
	mul.wide.s32 	%rd53, %r32, 2;
	add.s64 	%rd54, %rd2, %rd53;
	ld.global.u16 	%rs46, [%rd54];
	mul.wide.s32 	%rd55, %r80, 2;
	add.s64 	%rd56, %rd2, %rd55;
	ld.global.u16 	%rs47, [%rd56];
	sub.s16 	%rs48, %rs46, %rs47;
	mul.wide.s32 	%rd57, %r81, 2;
	add.s64 	%rd58, %rd1, %rd57;
	st.global.u16 	[%rd58], %rs48;
	add.s32 	%r81, %r32, %r45;
	add.s64 	%rd60, %rd54, %rd59;
	ld.global.u16 	%rs49, [%rd60];
	add.s64 	%rd61, %rd2, %rd57;
	ld.global.u16 	%rs50, [%rd61];
	sub.s16 	%rs51, %rs49, %rs50;
	add.s64 	%rd62, %rd58, %rd59;
	st.global.u16 	[%rd62], %rs51;
	mov.u32 	%r80, %r32;
$L__BB4_12:
	setp.eq.s32 	%p10, %r7, 0;
	@%p10 bra 	$L__BB4_14;
	add.s32 	%r38, %r81, %r45;
	mul.wide.s32 	%rd63, %r38, 2;
	add.s64 	%rd64, %rd2, %rd63;
	ld.global.u16 	%rs52, [%rd64];
	mul.wide.s32 	%rd65, %r80, 2;
	add.s64 	%rd66, %rd2, %rd65;
	ld.global.u16 	%rs53, [%rd66];
	sub.s16 	%rs54, %rs52, %rs53;
	mul.wide.s32 	%rd67, %r81, 2;
	add.s64 	%rd68, %rd1, %rd67;
	st.global.u16 	[%rd68], %rs54;
	mov.u32 	%r80, %r81;
	mov.u32 	%r81, %r38;
$L__BB4_14:
	mul.wide.s32 	%rd69, %r81, 2;
	add.s64 	%rd70, %rd2, %rd69;
	ld.global.u16 	%rs55, [%rd70];
	mul.wide.s32 	%rd71, %r80, 2;
	add.s64 	%rd72, %rd2, %rd71;
	ld.global.u16 	%rs56, [%rd72];
	sub.s16 	%rs57, %rs55, %rs56;
	add.s64 	%rd73, %rd1, %rd69;
	st.global.u16 	[%rd73], %rs57;
	add.s32 	%r63, %r63, %r2;
	setp.lt.s32 	%p11, %r63, %r45;
	@%p11 bra 	$L__BB4_3;
	bra.uni 	$L__BB4_16;
$L__BB4_15:
	add.s32 	%r50, %r63, %r45;
	mul.wide.s32 	%rd5, %r50, 2;
	add.s64 	%rd6, %rd2, %rd5;
	ld.global.u16 	%rs1, [%rd6];
	mul.wide.s32 	%rd7, %r63, 2;
	add.s64 	%rd8, %rd2, %rd7;
	ld.global.u16 	%rs2, [%rd8];
	sub.s16 	%rs3, %rs1, %rs2;
	add.s64 	%rd9, %rd1, %rd7;
	st.global.u16 	[%rd9], %rs3;
	ld.global.u16 	%rs4, [%rd6];
	ld.global.u16 	%rs5, [%rd8];
	sub.s16 	%rs6, %rs4, %rs5;
	mul.wide.s32 	%rd10, %r45, 2;
	add.s64 	%rd11, %rd9, %rd10;
	st.global.u16 	[%rd11], %rs6;
	add.s32 	%r63, %r63, %r2;
	setp.lt.s32 	%p3, %r63, %r45;
	@%p3 bra 	$L__BB4_15;
$L__BB4_16:
	ret;

}
	// .globl	_Z22gaussian_smooth_DeviceiiiPhPfS0_Ps
.visible .entry _Z22gaussian_smooth_DeviceiiiPhPfS0_Ps(
	.param .u32 _Z22gaussian_smooth_DeviceiiiPhPfS0_Ps_param_0,
	.param .u32 _Z22gaussian_smooth_DeviceiiiPhPfS0_Ps_param_1,
	.param .u32 _Z22gaussian_smooth_DeviceiiiPhPfS0_Ps_param_2,
	.param .u64 .ptr .align 1 _Z22gaussian_smooth_DeviceiiiPhPfS0_Ps_param_3,
	.param .u64 .ptr .align 1 _Z22gaussian_smooth_DeviceiiiPhPfS0_Ps_param_4,
	.param .u64 .ptr .align 1 _Z22gaussian_smooth_DeviceiiiPhPfS0_Ps_param_5,
	.param .u64 .ptr .align 1 _Z22gaussian_smooth_DeviceiiiPhPfS0_Ps_param_6
)
{
	.reg .pred 	%p<121>;
	.reg .b16 	%rs<20>;
	.reg .b32 	%r<162>;
	.reg .b32 	%f<187>;
	.reg .b64 	%rd<80>;
	.reg .b64 	%fd<162>;

	ld.param.u32 	%r76, [_Z22gaussian_smooth_DeviceiiiPhPfS0_Ps_param_0];
	ld.param.u32 	%r77, [_Z22gaussian_smooth_DeviceiiiPhPfS0_Ps_param_1];
	ld.param.u32 	%r78, [_Z22gaussian_smooth_DeviceiiiPhPfS0_Ps_param_2];
	ld.param.u64 	%rd14, [_Z22gaussian_smooth_DeviceiiiPhPfS0_Ps_param_3];
	ld.param.u64 	%rd15, [_Z22gaussian_smooth_DeviceiiiPhPfS0_Ps_param_4];
	ld.param.u64 	%rd16, [_Z22gaussian_smooth_DeviceiiiPhPfS0_Ps_param_5];
	ld.param.u64 	%rd17, [_Z22gaussian_smooth_DeviceiiiPhPfS0_Ps_param_6];
	cvta.to.global.u64 	%rd1, %rd14;
	cvta.to.global.u64 	%rd2, %rd17;
	cvta.to.global.u64 	%rd3, %rd16;
	cvta.to.global.u64 	%rd4, %rd15;
	mov.u32 	%r79, %tid.x;
	mov.u32 	%r80, %ctaid.x;
	mov.u32 	%r81, %ntid.x;
	mad.lo.s32 	%r145, %r80, %r81, %r79;
	mov.u32 	%r82, %nctaid.x;
	mul.lo.s32 	%r2, %r81, %r82;
	setp.lt.s32 	%p1, %r76, 1;
	@%p1 bra 	$L__BB5_5;
	setp.gt.s32 	%p2, %r78, -1;
	neg.s32 	%r3, %r78;
	@%p2 bra 	$L__BB5_23;
	mov.b32 	%r142, 0;
$L__BB5_3:
	setp.lt.s32 	%p56, %r145, %r77;
	@%p56 bra 	$L__BB5_21;
$L__BB5_4:
	add.s32 	%r142, %r142, 1;
	setp.eq.s32 	%p58, %r142, %r76;
	@%p58 bra 	$L__BB5_5;
	bra.uni 	$L__BB5_3;
$L__BB5_5:
	setp.ge.s32 	%p59, %r145, %r76;
	@%p59 bra 	$L__BB5_106;
	setp.lt.s32 	%p60, %r77, 1;
	neg.s32 	%r12, %r78;
	@%p60 bra 	$L__BB5_106;
	setp.gt.s32 	%p61, %r78, -1;
	@%p61 bra 	$L__BB5_65;
	add.s32 	%r13, %r77, -1;
	and.b32  	%r14, %r77, 7;
	add.s32 	%r15, %r14, -1;
	and.b32  	%r16, %r77, 3;
	and.b32  	%r17, %r77, 2147483640;
	and.b32  	%r18, %r77, 1;
	neg.s32 	%r19, %r17;
	add.s64 	%rd5, %rd2, 8;
$L__BB5_9:
	setp.lt.u32 	%p113, %r13, 7;
	mul.lo.s32 	%r21, %r145, %r77;
	mov.b32 	%r149, 0;
	@%p113 bra 	$L__BB5_12;
	mov.u32 	%r146, %r21;
	mov.u32 	%r147, %r19;
$L__BB5_11:
	.pragma "nounroll";
	mul.wide.s32 	%rd72, %r146, 2;
	add.s64 	%rd73, %rd5, %rd72;
	mov.b16 	%rs16, 0;
	st.global.u16 	[%rd73+-8], %rs16;
	st.global.u16 	[%rd73+-6], %rs16;
	st.global.u16 	[%rd73+-4], %rs16;
	st.global.u16 	[%rd73+-2], %rs16;
	st.global.u16 	[%rd73], %rs16;
	st.global.u16 	[%rd73+2], %rs16;
	st.global.u16 	[%rd73+4], %rs16;
	st.global.u16 	[%rd73+6], %rs16;
	add.s32 	%r147, %r147, 8;
	add.s32 	%r146, %r146, 8;
	setp.ne.s32 	%p114, %r147, 0;
	mov.u32 	%r149, %r17;
	@%p114 bra 	$L__BB5_11;
$L__BB5_12:
	setp.eq.s32 	%p115, %r14, 0;
	@%p115 bra 	$L__BB5_20;
	setp.lt.u32 	%p116, %r15, 3;
	@%p116 bra 	$L__BB5_15;
	add.s32 	%r139, %r149, %r21;
	mul.wide.s32 	%rd74, %r139, 2;
	add.s64 	%rd75, %rd2, %rd74;
	mov.b16 	%rs17, 0;
	st.global.u16 	[%rd75], %rs17;
	st.global.u16 	[%rd75+2], %rs17;
	st.global.u16 	[%rd75+4], %rs17;
	st.global.u16 	[%rd75+6], %rs17;
	add.s32 	%r149, %r149, 4;
$L__BB5_15:
	setp.eq.s32 	%p117, %r16, 0;
	@%p117 bra 	$L__BB5_20;
	setp.eq.s32 	%p118, %r16, 1;
	@%p118 bra 	$L__BB5_18;
	add.s32 	%r140, %r149, %r21;
	mul.wide.s32 	%rd76, %r140, 2;
	add.s64 	%rd77, %rd2, %rd76;
	mov.b16 	%rs18, 0;
	st.global.u16 	[%rd77], %rs18;
	st.global.u16 	[%rd77+2], %rs18;
	add.s32 	%r149, %r149, 2;
$L__BB5_18:
	setp.eq.s32 	%p119, %r18, 0;
	@%p119 bra 	$L__BB5_20;
	add.s32 	%r141, %r149, %r21;
	mul.wide.s32 	%rd78, %r141, 2;
	add.s64 	%rd79, %rd2, %rd78;
	mov.b16 	%rs19, 0;
	st.global.u16 	[%rd79], %rs19;
$L__BB5_20:
	add.s32 	%r145, %r145, %r2;
	setp.lt.s32 	%p120, %r145, %r76;
	@%p120 bra 	$L__BB5_9;
	bra.uni 	$L__BB5_106;
$L__BB5_21:
	mul.lo.s32 	%r6, %r142, %r77;
	mov.u32 	%r143, %r145;
$L__BB5_22:
	add.s32 	%r112, %r143, %r6;
	mul.wide.s32 	%rd33, %r112, 4;
	add.s64 	%rd34, %rd3, %rd33;
	mov.b32 	%r113, 2143289344;
	st.global.u32 	[%rd34], %r113;
	add.s32 	%r143, %r143, %r2;
	setp.lt.s32 	%p57, %r143, %r77;
	@%p57 bra 	$L__BB5_22;
	bra.uni 	$L__BB5_4;
$L__BB5_23:
	shl.b32 	%r84, %r78, 1;
	and.b32  	%r9, %r84, -8;
	mov.b32 	%r144, 0;
$L__BB5_24:
	setp.ge.s32 	%p3, %r145, %r77;
	@%p3 bra 	$L__BB5_64;
	mul.lo.s32 	%r11, %r144, %r77;
	mov.u32 	%r157, %r145;
$L__BB5_26:
	setp.lt.u32 	%p4, %r78, 4;
	mov.f64 	%fd144, 0d0000000000000000;
	mov.f32 	%f169, 0f00000000;
	mov.u32 	%r159, %r3;
	@%p4 bra 	$L__BB5_45;
	mov.f64 	%fd144, 0d0000000000000000;
	mov.f32 	%f169, 0f00000000;
	mov.u32 	%r159, %r3;
$L__BB5_28:
	.pragma "nounroll";
	add.s32 	%r64, %r159, %r157;
	setp.lt.s32 	%p5, %r64, 0;
	setp.ge.s32 	%p6, %r64, %r77;
	add.s32 	%r85, %r159, %r78;
	mul.wide.s32 	%rd18, %r85, 4;
	add.s64 	%rd9, %rd4, %rd18;
	add.s32 	%r86, %r64, %r11;
	cvt.s64.s32 	%rd19, %r86;
	add.s64 	%rd10, %rd1, %rd19;
	or.pred  	%p7, %p5, %p6;
	@%p7 bra 	$L__BB5_30;
	ld.global.f32 	%f71, [%rd9];
	ld.global.u8 	%rs1, [%rd10];
	cvt.rn.f32.u16 	%f72, %rs1;
	mul.f32 	%f73, %f71, %f72;
	cvt.f64.f32 	%fd71, %f73;
	add.f64 	%fd144, %fd144, %fd71;
	add.f32 	%f169, %f169, %f71;
$L__BB5_30:
	add.s32 	%r87, %r64, 1;
	setp.lt.s32 	%p8, %r87, 0;
	setp.ge.s32 	%p9, %r87, %r77;
	or.pred  	%p10, %p8, %p9;
	@%p10 bra 	$L__BB5_32;
	ld.global.f32 	%f74, [%rd9+4];
	ld.global.u8 	%rs2, [%rd10+1];
	cvt.rn.f32.u16 	%f75, %rs2;
	mul.f32 	%f76, %f74, %f75;
	cvt.f64.f32 	%fd72, %f76;
	add.f64 	%fd144, %fd144, %fd72;
	add.f32 	%f169, %f169, %f74;
$L__BB5_32:
	add.s32 	%r88, %r64, 2;
	setp.lt.s32 	%p11, %r88, 0;
	setp.ge.s32 	%p12, %r88, %r77;
	or.pred  	%p13, %p11, %p12;
	@%p13 bra 	$L__BB5_34;
	ld.global.f32 	%f77, [%rd9+8];
	ld.global.u8 	%rs3, [%rd10+2];
	cvt.rn.f32.u16 	%f78, %rs3;
	mul.f32 	%f79, %f77, %f78;
	cvt.f64.f32 	%fd73, %f79;
	add.f64 	%fd144, %fd144, %fd73;
	add.f32 	%f169, %f169, %f77;
$L__BB5_34:
	add.s32 	%r89, %r64, 3;
	setp.lt.s32 	%p14, %r89, 0;
	setp.ge.s32 	%p15, %r89, %r77;
	or.pred  	%p16, %p14, %p15;
	@%p16 bra 	$L__BB5_36;
	ld.global.f32 	%f80, [%rd9+12];
	ld.global.u8 	%rs4, [%rd10+3];
	cvt.rn.f32.u16 	%f81, %rs4;
	mul.f32 	%f82, %f80, %f81;
	cvt.f64.f32 	%fd74, %f82;
	add.f64 	%fd144, %fd144, %fd74;
	add.f32 	%f169, %f169, %f80;
$L__BB5_36:
	add.s32 	%r90, %r64, 4;
	setp.lt.s32 	%p17, %r90, 0;
	setp.ge.s32 	%p18, %r90, %r77;
	or.pred  	%p19, %p17, %p18;
	@%p19 bra 	$L__BB5_38;
	ld.global.f32 	%f83, [%rd9+16];
	ld.global.u8 	%rs5, [%rd10+4];
	cvt.rn.f32.u16 	%f84, %rs5;
	mul.f32 	%f85, %f83, %f84;
	cvt.f64.f32 	%fd75, %f85;
	add.f64 	%fd144, %fd144, %fd75;
	add.f32 	%f169, %f169, %f83;
$L__BB5_38:
	add.s32 	%r91, %r64, 5;
	setp.lt.s32 	%p20, %r91, 0;
	setp.ge.s32 	%p21, %r91, %r77;
	or.pred  	%p22, %p20, %p21;
	@%p22 bra 	$L__BB5_40;
	ld.global.f32 	%f86, [%rd9+20];
	ld.global.u8 	%rs6, [%rd10+5];
	cvt.rn.f32.u16 	%f87, %rs6;
	mul.f32 	%f88, %f86, %f87;
	cvt.f64.f32 	%fd76, %f88;
	add.f64 	%fd144, %fd144, %fd76;
	add.f32 	%f169, %f169, %f86;
$L__BB5_40:
	add.s32 	%r92, %r64, 6;
	setp.lt.s32 	%p23, %r92, 0;
	setp.ge.s32 	%p24, %r92, %r77;
	or.pred  	%p25, %p23, %p24;
	@%p25 bra 	$L__BB5_42;
	ld.global.f32 	%f89, [%rd9+24];
	ld.global.u8 	%rs7, [%rd10+6];
	cvt.rn.f32.u16 	%f90, %rs7;
	mul.f32 	%f91, %f89, %f90;
	cvt.f64.f32 	%fd77, %f91;
	add.f64 	%fd144, %fd144, %fd77;
	add.f32 	%f169, %f169, %f89;
$L__BB5_42:
	add.s32 	%r93, %r64, 7;
	setp.lt.s32 	%p26, %r93, 0;
	setp.ge.s32 	%p27, %r93, %r77;
	or.pred  	%p28, %p26, %p27;
	@%p28 bra 	$L__BB5_44;
	ld.global.f32 	%f92, [%rd9+28];
	ld.global.u8 	%rs8, [%rd10+7];
	cvt.rn.f32.u16 	%f93, %rs8;
	mul.f32 	%f94, %f92, %f93;
	cvt.f64.f32 	%fd78, %f94;
	add.f64 	%fd144, %fd144, %fd78;
	add.f32 	%f169, %f169, %f92;
$L__BB5_44:
	add.s32 	%r159, %r159, 8;
	add.s32 	%r94, %r159, %r78;
	setp.ne.s32 	%p29, %r94, %r9;
	@%p29 bra 	$L__BB5_28;
$L__BB5_45:
	shl.b32 	%r95, %r78, 1;
	and.b32  	%r96, %r95, 6;
	setp.lt.u32 	%p30, %r96, 3;
	@%p30 bra 	$L__BB5_55;
	add.s32 	%r67, %r159, %r157;
	setp.lt.s32 	%p31, %r67, 0;
	setp.ge.s32 	%p32, %r67, %r77;
	add.s32 	%r97, %r159, %r78;
	mul.wide.s32 	%rd20, %r97, 4;
	add.s64 	%rd11, %rd4, %rd20;
	add.s32 	%r98, %r67, %r11;
	cvt.s64.s32 	%rd21, %r98;
	add.s64 	%rd12, %rd1, %rd21;
	or.pred  	%p33, %p31, %p32;
	@%p33 bra 	$L__BB5_48;
	ld.global.f32 	%f95, [%rd11];
	ld.global.u8 	%rs9, [%rd12];
	cvt.rn.f32.u16 	%f96, %rs9;
	mul.f32 	%f97, %f95, %f96;
	cvt.f64.f32 	%fd79, %f97;
	add.f64 	%fd144, %fd144, %fd79;
	add.f32 	%f169, %f169, %f95;
$L__BB5_48:
	add.s32 	%r99, %r67, 1;
	setp.lt.s32 	%p34, %r99, 0;
	setp.ge.s32 	%p35, %r99, %r77;
	or.pred  	%p36, %p34, %p35;
	@%p36 bra 	$L__BB5_50;
	ld.global.f32 	%f98, [%rd11+4];
	ld.global.u8 	%rs10, [%rd12+1];
	cvt.rn.f32.u16 	%f99, %rs10;
	mul.f32 	%f100, %f98, %f99;
	cvt.f64.f32 	%fd80, %f100;
	add.f64 	%fd144, %fd144, %fd80;
	add.f32 	%f169, %f169, %f98;
$L__BB5_50:
	add.s32 	%r100, %r67, 2;
	setp.lt.s32 	%p37, %r100, 0;
	setp.ge.s32 	%p38, %r100, %r77;
	or.pred  	%p39, %p37, %p38;
	@%p39 bra 	$L__BB5_52;
	ld.global.f32 	%f101, [%rd11+8];
	ld.global.u8 	%rs11, [%rd12+2];
	cvt.rn.f32.u16 	%f102, %rs11;
	mul.f32 	%f103, %f101, %f102;
	cvt.f64.f32 	%fd81, %f103;
	add.f64 	%fd144, %fd144, %fd81;
	add.f32 	%f169, %f169, %f101;
$L__BB5_52:
	add.s32 	%r101, %r67, 3;
	setp.lt.s32 	%p40, %r101, 0;
	setp.ge.s32 	%p41, %r101, %r77;
	or.pred  	%p42, %p40, %p41;
	@%p42 bra 	$L__BB5_54;
	ld.global.f32 	%f104, [%rd11+12];
	ld.global.u8 	%rs12, [%rd12+3];
	cvt.rn.f32.u16 	%f105, %rs12;
	mul.f32 	%f106, %f104, %f105;
	cvt.f64.f32 	%fd82, %f106;
	add.f64 	%fd144, %fd144, %fd82;
	add.f32 	%f169, %f169, %f104;
$L__BB5_54:
	add.s32 	%r159, %r159, 4;
$L__BB5_55:
	and.b32  	%r102, %r78, 1;
	setp.eq.b32 	%p43, %r102, 1;
	not.pred 	%p44, %p43;
	@%p44 bra 	$L__BB5_61;
	add.s32 	%r70, %r159, %r157;
	setp.lt.s32 	%p45, %r70, 0;
	setp.ge.s32 	%p46, %r70, %r77;
	add.s32 	%r103, %r159, %r78;
	mul.wide.s32 	%rd22, %r103, 4;
	add.s64 	%rd13, %rd4, %rd22;
	or.pred  	%p47, %p45, %p46;
	@%p47 bra 	$L__BB5_58;
	ld.global.f32 	%f107, [%rd13];
	add.s32 	%r104, %r70, %r11;
	cvt.s64.s32 	%rd23, %r104;
	add.s64 	%rd24, %rd1, %rd23;
	ld.global.u8 	%rs13, [%rd24];
	cvt.rn.f32.u16 	%f108, %rs13;
	mul.f32 	%f109, %f107, %f108;
	cvt.f64.f32 	%fd83, %f109;
	add.f64 	%fd144, %fd144, %fd83;
	add.f32 	%f169, %f169, %f107;
$L__BB5_58:
	add.s32 	%r105, %r70, 1;
	setp.lt.s32 	%p48, %r105, 0;
	setp.ge.s32 	%p49, %r105, %r77;
	or.pred  	%p50, %p48, %p49;
	@%p50 bra 	$L__BB5_60;
	ld.global.f32 	%f110, [%rd13+4];
	add.s32 	%r107, %r70, %r11;
	cvt.s64.s32 	%rd25, %r107;
	add.s64 	%rd26, %rd1, %rd25;
	ld.global.u8 	%rs14, [%rd26+1];
	cvt.rn.f32.u16 	%f111, %rs14;
	mul.f32 	%f112, %f110, %f111;
	cvt.f64.f32 	%fd84, %f112;
	add.f64 	%fd144, %fd144, %fd84;
	add.f32 	%f169, %f169, %f110;
$L__BB5_60:
	add.s32 	%r159, %r159, 2;
$L__BB5_61:
	add.s32 	%r73, %r159, %r157;
	setp.lt.s32 	%p51, %r73, 0;
	setp.ge.s32 	%p52, %r73, %r77;
	or.pred  	%p53, %p51, %p52;
	@%p53 bra 	$L__BB5_63;
	add.s32 	%r108, %r159, %r78;
	mul.wide.s32 	%rd27, %r108, 4;
	add.s64 	%rd28, %rd4, %rd27;
	ld.global.f32 	%f113, [%rd28];
	add.s32 	%r109, %r73, %r11;
	cvt.s64.s32 	%rd29, %r109;
	add.s64 	%rd30, %rd1, %rd29;
	ld.global.u8 	%rs15, [%rd30];
	cvt.rn.f32.u16 	%f114, %rs15;
	mul.f32 	%f115, %f113, %f114;
	cvt.f64.f32 	%fd85, %f115;
	add.f64 	%fd144, %fd144, %fd85;
	add.f32 	%f169, %f169, %f113;
$L__BB5_63:
	cvt.f64.f32 	%fd86, %f169;
	div.rn.f64 	%fd87, %fd144, %fd86;
	cvt.rn.f32.f64 	%f116, %fd87;
	add.s32 	%r110, %r157, %r11;
	mul.wide.s32 	%rd31, %r110, 4;
	add.s64 	%rd32, %rd3, %rd31;
	st.global.f32 	[%rd32], %f116;
	add.s32 	%r157, %r157, %r2;
	setp.lt.s32 	%p54, %r157, %r77;
	@%p54 bra 	$L__BB5_26;
$L__BB5_64:
	add.s32 	%r144, %r144, 1;
	setp.eq.s32 	%p55, %r144, %r76;
	@%p55 bra 	$L__BB5_5;
	bra.uni 	$L__BB5_24;
$L__BB5_65:
	shl.b32 	%r114, %r78, 1;
	and.b32  	%r32, %r114, 6;
	and.b32  	%r33, %r114, -8;
	and.b32  	%r34, %r78, 1;
$L__BB5_66:
	mul.lo.s32 	%r36, %r145, %r77;
	mov.b32 	%r152, 0;
$L__BB5_67:
	setp.lt.u32 	%p62, %r78, 4;
	mov.f64 	%fd125, 0d0000000000000000;
	mov.f32 	%f150, 0f00000000;
	mov.u32 	%r154, %r12;
	@%p62 bra 	$L__BB5_86;
	mov.f64 	%fd125, 0d0000000000000000;
	mov.f32 	%f150, 0f00000000;
	mov.u32 	%r154, %r12;
$L__BB5_69:
	.pragma "nounroll";
	add.s32 	%r39, %r154, %r145;
	setp.lt.s32 	%p63, %r39, 0;
	setp.ge.s32 	%p64, %r39, %r76;
	add.s32 	%r116, %r154, %r78;
	mul.wide.s32 	%rd35, %r116, 4;
	add.s64 	%rd6, %rd4, %rd35;
	or.pred  	%p65, %p63, %p64;
	@%p65 bra 	$L__BB5_71;
	ld.global.f32 	%f119, [%rd6];
	cvt.f64.f32 	%fd90, %f119;
	mad.lo.s32 	%r117, %r39, %r77, %r152;
	mul.wide.u32 	%rd36, %r117, 4;
	add.s64 	%rd37, %rd3, %rd36;
	ld.global.f32 	%f120, [%rd37];
	cvt.f64.f32 	%fd91, %f120;
	fma.rn.f64 	%fd125, %fd90, %fd91, %fd125;
	add.f32 	%f150, %f150, %f119;
$L__BB5_71:
	add.s32 	%r40, %r39, 1;
	setp.lt.s32 	%p66, %r40, 0;
	setp.ge.s32 	%p67, %r40, %r76;
	or.pred  	%p68, %p66, %p67;
	@%p68 bra 	$L__BB5_73;
	ld.global.f32 	%f121, [%rd6+4];
	cvt.f64.f32 	%fd92, %f121;
	mad.lo.s32 	%r118, %r40, %r77, %r152;
	mul.wide.u32 	%rd38, %r118, 4;
	add.s64 	%rd39, %rd3, %rd38;
	ld.global.f32 	%f122, [%rd39];
	cvt.f64.f32 	%fd93, %f122;
	fma.rn.f64 	%fd125, %fd92, %fd93, %fd125;
	add.f32 	%f150, %f150, %f121;
$L__BB5_73:
	add.s32 	%r41, %r39, 2;
	setp.lt.s32 	%p69, %r41, 0;
	setp.ge.s32 	%p70, %r41, %r76;
	or.pred  	%p71, %p69, %p70;
	@%p71 bra 	$L__BB5_75;
	ld.global.f32 	%f123, [%rd6+8];
	cvt.f64.f32 	%fd94, %f123;
	mad.lo.s32 	%r119, %r41, %r77, %r152;
	mul.wide.u32 	%rd40, %r119, 4;
	add.s64 	%rd41, %rd3, %rd40;
	ld.global.f32 	%f124, [%rd41];
	cvt.f64.f32 	%fd95, %f124;
	fma.rn.f64 	%fd125, %fd94, %fd95, %fd125;
	add.f32 	%f150, %f150, %f123;
$L__BB5_75:
	add.s32 	%r42, %r39, 3;
	setp.lt.s32 	%p72, %r42, 0;
	setp.ge.s32 	%p73, %r42, %r76;
	or.pred  	%p74, %p72, %p73;
	@%p74 bra 	$L__BB5_77;
	ld.global.f32 	%f125, [%rd6+12];
	cvt.f64.f32 	%fd96, %f125;
	mad.lo.s32 	%r120, %r42, %r77, %r152;
	mul.wide.u32 	%rd42, %r120, 4;
	add.s64 	%rd43, %rd3, %rd42;
	ld.global.f32 	%f126, [%rd43];
	cvt.f64.f32 	%fd97, %f126;
	fma.rn.f64 	%fd125, %fd96, %fd97, %fd125;
	add.f32 	%f150, %f150, %f125;
$L__BB5_77:
	add.s32 	%r43, %r39, 4;
	setp.lt.s32 	%p75, %r43, 0;
	setp.ge.s32 	%p76, %r43, %r76;
	or.pred  	%p77, %p75, %p76;
	@%p77 bra 	$L__BB5_79;
	ld.global.f32 	%f127, [%rd6+16];
	cvt.f64.f32 	%fd98, %f127;
	mad.lo.s32 	%r121, %r43, %r77, %r152;
	mul.wide.u32 	%rd44, %r121, 4;
	add.s64 	%rd45, %rd3, %rd44;
	ld.global.f32 	%f128, [%rd45];
	cvt.f64.f32 	%fd99, %f128;
	fma.rn.f64 	%fd125, %fd98, %fd99, %fd125;
	add.f32 	%f150, %f150, %f127;
$L__BB5_79:
	add.s32 	%r44, %r39, 5;
	setp.lt.s32 	%p78, %r44, 0;
	setp.ge.s32 	%p79, %r44, %r76;
	or.pred  	%p80, %p78, %p79;
	@%p80 bra 	$L__BB5_81;
	ld.global.f32 	%f129, [%rd6+20];
	cvt.f64.f32 	%fd100, %f129;
	mad.lo.s32 	%r122, %r44, %r77, %r152;
	mul.wide.u32 	%rd46, %r122, 4;
	add.s64 	%rd47, %rd3, %rd46;
	ld.global.f32 	%f130, [%rd47];
	cvt.f64.f32 	%fd101, %f130;
	fma.rn.f64 	%fd125, %fd100, %fd101, %fd125;
	add.f32 	%f150, %f150, %f129;
$L__BB5_81:
	add.s32 	%r45, %r39, 6;
	setp.lt.s32 	%p81, %r45, 0;
	setp.ge.s32 	%p82, %r45, %r76;
	or.pred  	%p83, %p81, %p82;
	@%p83 bra 	$L__BB5_83;
	ld.global.f32 	%f131, [%rd6+24];
	cvt.f64.f32 	%fd102, %f131;
	mad.lo.s32 	%r123, %r45, %r77, %r152;
	mul.wide.u32 	%rd48, %r123, 4;
	add.s64 	%rd49, %rd3, %rd48;
	ld.global.f32 	%f132, [%rd49];
	cvt.f64.f32 	%fd103, %f132;
	fma.rn.f64 	%fd125, %fd102, %fd103, %fd125;
	add.f32 	%f150, %f150, %f131;
$L__BB5_83:
	add.s32 	%r46, %r39, 7;
	setp.lt.s32 	%p84, %r46, 0;
	setp.ge.s32 	%p85, %r46, %r76;
	or.pred  	%p86, %p84, %p85;
	@%p86 bra 	$L__BB5_85;
	ld.global.f32 	%f133, [%rd6+28];
	cvt.f64.f32 	%fd104, %f133;
	mad.lo.s32 	%r124, %r46, %r77, %r152;
	mul.wide.u32 	%rd50, %r124, 4;
	add.s64 	%rd51, %rd3, %rd50;
	ld.global.f32 	%f134, [%rd51];
	cvt.f64.f32 	%fd105, %f134;
	fma.rn.f64 	%fd125, %fd104, %fd105, %fd125;
	add.f32 	%f150, %f150, %f133;
$L__BB5_85:
	add.s32 	%r154, %r154, 8;
	add.s32 	%r125, %r154, %r78;
	setp.ne.s32 	%p87, %r125, %r33;
	@%p87 bra 	$L__BB5_69;
$L__BB5_86:
	setp.lt.u32 	%p88, %r32, 3;
	@%p88 bra 	$L__BB5_96;
	add.s32 	%r49, %r154, %r145;
	setp.lt.s32 	%p89, %r49, 0;
	setp.ge.s32 	%p90, %r49, %r76;
	add.s32 	%r126, %r154, %r78;
	mul.wide.s32 	%rd52, %r126, 4;
	add.s64 	%rd7, %rd4, %rd52;
	or.pred  	%p91, %p89, %p90;
	@%p91 bra 	$L__BB5_89;
	ld.global.f32 	%f135, [%rd7];
	cvt.f64.f32 	%fd106, %f135;
	mad.lo.s32 	%r127, %r49, %r77, %r152;
	mul.wide.u32 	%rd53, %r127, 4;
	add.s64 	%rd54, %rd3, %rd53;
	ld.global.f32 	%f136, [%rd54];
	cvt.f64.f32 	%fd107, %f136;
	fma.rn.f64 	%fd125, %fd106, %fd107, %fd125;
	add.f32 	%f150, %f150, %f135;
$L__BB5_89:
	add.s32 	%r50, %r49, 1;
	setp.lt.s32 	%p92, %r50, 0;
	setp.ge.s32 	%p93, %r50, %r76;
	or.pred  	%p94, %p92, %p93;
	@%p94 bra 	$L__BB5_91;
	ld.global.f32 	%f137, [%rd7+4];
	cvt.f64.f32 	%fd108, %f137;
	mad.lo.s32 	%r128, %r50, %r77, %r152;
	mul.wide.u32 	%rd55, %r128, 4;
	add.s64 	%rd56, %rd3, %rd55;
	ld.global.f32 	%f138, [%rd56];
	cvt.f64.f32 	%fd109, %f138;
	fma.rn.f64 	%fd125, %fd108, %fd109, %fd125;
	add.f32 	%f150, %f150, %f137;
$L__BB5_91:
	add.s32 	%r51, %r49, 2;
	setp.lt.s32 	%p95, %r51, 0;
	setp.ge.s32 	%p96, %r51, %r76;
	or.pred  	%p97, %p95, %p96;
	@%p97 bra 	$L__BB5_93;
	ld.global.f32 	%f139, [%rd7+8];
	cvt.f64.f32 	%fd110, %f139;
	mad.lo.s32 	%r129, %r51, %r77, %r152;
	mul.wide.u32 	%rd57, %r129, 4;
	add.s64 	%rd58, %rd3, %rd57;
	ld.global.f32 	%f140, [%rd58];
	cvt.f64.f32 	%fd111, %f140;
	fma.rn.f64 	%fd125, %fd110, %fd111, %fd125;
	add.f32 	%f150, %f150, %f139;
$L__BB5_93:
	add.s32 	%r52, %r49, 3;
	setp.lt.s32 	%p98, %r52, 0;
	setp.ge.s32 	%p99, %r52, %r76;
	or.pred  	%p100, %p98, %p99;
	@%p100 bra 	$L__BB5_95;
	ld.global.f32 	%f141, [%rd7+12];
	cvt.f64.f32 	%fd112, %f141;
	mad.lo.s32 	%r130, %r52, %r77, %r152;
	mul.wide.u32 	%rd59, %r130, 4;
	add.s64 	%rd60, %rd3, %rd59;
	ld.global.f32 	%f142, [%rd60];
	cvt.f64.f32 	%fd113, %f142;
	fma.rn.f64 	%fd125, %fd112, %fd113, %fd125;
	add.f32 	%f150, %f150, %f141;
$L__BB5_95:
	add.s32 	%r154, %r154, 4;
$L__BB5_96:
	setp.eq.s32 	%p101, %r34, 0;
	@%p101 bra 	$L__BB5_102;
	add.s32 	%r55, %r154, %r145;
	setp.lt.s32 	%p102, %r55, 0;
	setp.ge.s32 	%p103, %r55, %r76;
	add.s32 	%r131, %r154, %r78;
	mul.wide.s32 	%rd61, %r131, 4;
	add.s64 	%rd8, %rd4, %rd61;
	or.pred  	%p104, %p102, %p103;
	@%p104 bra 	$L__BB5_99;
	ld.global.f32 	%f143, [%rd8];
	cvt.f64.f32 	%fd114, %f143;
	mad.lo.s32 	%r132, %r55, %r77, %r152;
	mul.wide.u32 	%rd62, %r132, 4;
	add.s64 	%rd63, %rd3, %rd62;
	ld.global.f32 	%f144, [%rd63];
	cvt.f64.f32 	%fd115, %f144;
	fma.rn.f64 	%fd125, %fd114, %fd115, %fd125;
	add.f32 	%f150, %f150, %f143;
$L__BB5_99:
	add.s32 	%r56, %r55, 1;
	setp.lt.s32 	%p105, %r56, 0;
	setp.ge.s32 	%p106, %r56, %r76;
	or.pred  	%p107, %p105, %p106;
	@%p107 bra 	$L__BB5_101;
	ld.global.f32 	%f145, [%rd8+4];
	cvt.f64.f32 	%fd116, %f145;
	mad.lo.s32 	%r133, %r56, %r77, %r152;
	mul.wide.u32 	%rd64, %r133, 4;
	add.s64 	%rd65, %rd3, %rd64;
	ld.global.f32 	%f146, [%rd65];
	cvt.f64.f32 	%fd117, %f146;
	fma.rn.f64 	%fd125, %fd116, %fd117, %fd125;
	add.f32 	%f150, %f150, %f145;
$L__BB5_101:
	add.s32 	%r154, %r154, 2;
$L__BB5_102:
	add.s32 	%r59, %r154, %r145;
	setp.lt.s32 	%p108, %r59, 0;
	setp.ge.s32 	%p109, %r59, %r76;
	or.pred  	%p110, %p108, %p109;
	@%p110 bra 	$L__BB5_104;
	add.s32 	%r134, %r154, %r78;
	mul.wide.s32 	%rd66, %r134, 4;
	add.s64 	%rd67, %rd4, %rd66;
	ld.global.f32 	%f147, [%rd67];
	cvt.f64.f32 	%fd118, %f147;
	mad.lo.s32 	%r135, %r59, %r77, %r152;
	mul.wide.u32 	%rd68, %r135, 4;
	add.s64 	%rd69, %rd3, %rd68;
	ld.global.f32 	%f148, [%rd69];
	cvt.f64.f32 	%fd119, %f148;
	fma.rn.f64 	%fd125, %fd118, %fd119, %fd125;
	add.f32 	%f150, %f150, %f147;
$L__BB5_104:
	mul.f64 	%fd120, %fd125, 0d4056800000000000;
	cvt.f64.f32 	%fd121, %f150;
	div.rn.f64 	%fd122, %fd120, %fd121;
	add.f64 	%fd123, %fd122, 0d3FE0000000000000;
	cvt.rzi.s32.f64 	%r136, %fd123;
	add.s32 	%r137, %r152, %r36;
	mul.wide.s32 	%rd70, %r137, 2;
	add.s64 	%rd71, %rd2, %rd70;
	st.global.u16 	[%rd71], %r136;
	add.s32 	%r152, %r152, 1;
	setp.ne.s32 	%p111, %r152, %r77;
	@%p111 bra 	$L__BB5_67;
	add.s32 	%r145, %r145, %r2;
	setp.lt.s32 	%p112, %r145, %r76;
	@%p112 bra 	$L__BB5_66;
$L__BB5_106:
	ret;

}
	// .globl	_Z21apply_hysteresis_edgeiiPhS_PiPs
.visible .entry _Z21apply_hysteresis_edgeiiPhS_PiPs(
	.param .u32 _Z21apply_hysteresis_edgeiiPhS_PiPs_param_0,
	.param .u32 _Z21apply_hysteresis_edgeiiPhS_PiPs_param_1,
	.param .u64 .ptr .align 1 _Z21apply_hysteresis_edgeiiPhS_PiPs_param_2,
	.param .u64 .ptr .align 1 _Z21apply_hysteresis_edgeiiPhS_PiPs_param_3,
	.param .u64 .ptr .align 1 _Z21apply_hysteresis_edgeiiPhS_PiPs_param_4,
	.param .u64 .ptr .align 1 _Z21apply_hysteresis_edgeiiPhS_PiPs_param_5
)
{
	.reg .pred 	%p<82>;
	.reg .b16 	%rs<82>;
	.reg .b32 	%r<150>;
	.reg .b64 	%rd<101>;

	ld.param.u32 	%r58, [_Z21apply_hysteresis_edgeiiPhS_PiPs_param_0];
	ld.param.u32 	%r59, [_Z21apply_hysteresis_edgeiiPhS_PiPs_param_1];
	ld.param.u64 	%rd15, [_Z21apply_hysteresis_edgeiiPhS_PiPs_param_2];
	ld.param.u64 	%rd16, [_Z21apply_hysteresis_edgeiiPhS_PiPs_param_3];
	ld.param.u64 	%rd17, [_Z21apply_hysteresis_edgeiiPhS_PiPs_param_4];
	ld.param.u64 	%rd18, [_Z21apply_hysteresis_edgeiiPhS_PiPs_param_5];
	cvta.to.global.u64 	%rd1, %rd15;
	cvta.to.global.u64 	%rd2, %rd17;
	cvta.to.global.u64 	%rd3, %rd18;
	cvta.to.global.u64 	%rd4, %rd16;
	mov.u32 	%r60, %tid.x;
	mov.u32 	%r61, %ctaid.x;
	mov.u32 	%r62, %ntid.x;
	mad.lo.s32 	%r144, %r61, %r62, %r60;
	mov.u32 	%r63, %nctaid.x;
	mul.lo.s32 	%r2, %r62, %r63;
	setp.lt.s32 	%p2, %r144, %r58;
	setp.gt.s32 	%p3, %r59, 0;
	and.pred  	%p1, %p2, %p3;
	not.pred 	%p4, %p1;
	@%p4 bra 	$L__BB6_16;
	and.b32  	%r3, %r59, 15;
	add.s32 	%r4, %r3, -1;
	and.b32  	%r5, %r59, 7;
	add.s32 	%r6, %r5, -1;
	and.b32  	%r7, %r59, 2147483632;
	and.b32  	%r8, %r59, 3;
	mov.u32 	%r131, %r144;
$L__BB6_2:
	setp.lt.u32 	%p5, %r59, 16;
	mul.lo.s32 	%r10, %r131, %r59;
	mov.b32 	%r134, 0;
	@%p5 bra 	$L__BB6_5;
	mov.b32 	%r132, 0;
$L__BB6_4:
	.pragma "nounroll";
	add.s32 	%r66, %r132, %r10;
	cvt.s64.s32 	%rd19, %r66;
	add.s64 	%rd20, %rd1, %rd19;
	ld.global.u8 	%rs1, [%rd20];
	setp.eq.s16 	%p6, %rs1, 128;
	selp.b16 	%rs2, -128, -1, %p6;
	add.s64 	%rd21, %rd4, %rd19;
	st.global.u8 	[%rd21], %rs2;
	ld.global.u8 	%rs3, [%rd20+1];
	setp.eq.s16 	%p7, %rs3, 128;
	selp.b16 	%rs4, -128, -1, %p7;
	st.global.u8 	[%rd21+1], %rs4;
	ld.global.u8 	%rs5, [%rd20+2];
	setp.eq.s16 	%p8, %rs5, 128;
	selp.b16 	%rs6, -128, -1, %p8;
	st.global.u8 	[%rd21+2], %rs6;
	ld.global.u8 	%rs7, [%rd20+3];
	setp.eq.s16 	%p9, %rs7, 128;
	selp.b16 	%rs8, -128, -1, %p9;
	st.global.u8 	[%rd21+3], %rs8;
	ld.global.u8 	%rs9, [%rd20+4];
	setp.eq.s16 	%p10, %rs9, 128;
	selp.b16 	%rs10, -128, -1, %p10;
	st.global.u8 	[%rd21+4], %rs10;
	ld.global.u8 	%rs11, [%rd20+5];
	setp.eq.s16 	%p11, %rs11, 128;
	selp.b16 	%rs12, -128, -1, %p11;
	st.global.u8 	[%rd21+5], %rs12;
	ld.global.u8 	%rs13, [%rd20+6];
	setp.eq.s16 	%p12, %rs13, 128;
	selp.b16 	%rs14, -128, -1, %p12;
	st.global.u8 	[%rd21+6], %rs14;
	ld.global.u8 	%rs15, [%rd20+7];
	setp.eq.s16 	%p13, %rs15, 128;
	selp.b16 	%rs16, -128, -1, %p13;
	st.global.u8 	[%rd21+7], %rs16;
	ld.global.u8 	%rs17, [%rd20+8];
	setp.eq.s16 	%p14, %rs17, 128;
	selp.b16 	%rs18, -128, -1, %p14;
	st.global.u8 	[%rd21+8], %rs18;
	ld.global.u8 	%rs19, [%rd20+9];
	setp.eq.s16 	%p15, %rs19, 128;
	selp.b16 	%rs20, -128, -1, %p15;
	st.global.u8 	[%rd21+9], %rs20;
	ld.global.u8 	%rs21, [%rd20+10];
	setp.eq.s16 	%p16, %rs21, 128;
	selp.b16 	%rs22, -128, -1, %p16;
	st.global.u8 	[%rd21+10], %rs22;
	ld.global.u8 	%rs23, [%rd20+11];
	setp.eq.s16 	%p17, %rs23, 128;
	selp.b16 	%rs24, -128, -1, %p17;
	st.global.u8 	[%rd21+11], %rs24;
	ld.global.u8 	%rs25, [%rd20+12];
	setp.eq.s16 	%p18, %rs25, 128;
	selp.b16 	%rs26, -128, -1, %p18;
	st.global.u8 	[%rd21+12], %rs26;
	ld.global.u8 	%rs27, [%rd20+13];
	setp.eq.s16 	%p19, %rs27, 128;
	selp.b16 	%rs28, -128, -1, %p19;
	st.global.u8 	[%rd21+13], %rs28;
	ld.global.u8 	%rs29, [%rd20+14];
	setp.eq.s16 	%p20, %rs29, 128;
	selp.b16 	%rs30, -128, -1, %p20;
	st.global.u8 	[%rd21+14], %rs30;
	ld.global.u8 	%rs31, [%rd20+15];
	setp.eq.s16 	%p21, %rs31, 128;
	selp.b16 	%rs32, -128, -1, %p21;
	st.global.u8 	[%rd21+15], %rs32;
	add.s32 	%r132, %r132, 16;
	setp.ne.s32 	%p22, %r132, %r7;
	mov.u32 	%r134, %r7;
	@%p22 bra 	$L__BB6_4;
$L__BB6_5:
	setp.eq.s32 	%p23, %r3, 0;
	@%p23 bra 	$L__BB6_15;
	setp.lt.u32 	%p24, %r4, 7;
	@%p24 bra 	$L__BB6_8;
	add.s32 	%r67, %r134, %r10;
	cvt.s64.s32 	%rd22, %r67;
	add.s64 	%rd23, %rd1, %rd22;
	ld.global.u8 	%rs33, [%rd23];
	setp.eq.s16 	%p25, %rs33, 128;
	selp.b16 	%rs34, -128, -1, %p25;
	add.s64 	%rd24, %rd4, %rd22;
	st.global.u8 	[%rd24], %rs34;
	ld.global.u8 	%rs35, [%rd23+1];
	setp.eq.s16 	%p26, %rs35, 128;
	selp.b16 	%rs36, -128, -1, %p26;
	st.global.u8 	[%rd24+1], %rs36;
	ld.global.u8 	%rs37, [%rd23+2];
	setp.eq.s16 	%p27, %rs37, 128;
	selp.b16 	%rs38, -128, -1, %p27;
	st.global.u8 	[%rd24+2], %rs38;
	ld.global.u8 	%rs39, [%rd23+3];
	setp.eq.s16 	%p28, %rs39, 128;
	selp.b16 	%rs40, -128, -1, %p28;
	st.global.u8 	[%rd24+3], %rs40;
	ld.global.u8 	%rs41, [%rd23+4];
	setp.eq.s16 	%p29, %rs41, 128;
	selp.b16 	%rs42, -128, -1, %p29;
	st.global.u8 	[%rd24+4], %rs42;
	ld.global.u8 	%rs43, [%rd23+5];
	setp.eq.s16 	%p30, %rs43, 128;
	selp.b16 	%rs44, -128, -1, %p30;
	st.global.u8 	[%rd24+5], %rs44;
	ld.global.u8 	%rs45, [%rd23+6];
	setp.eq.s16 	%p31, %rs45, 128;
	selp.b16 	%rs46, -128, -1, %p31;
	st.global.u8 	[%rd24+6], %rs46;
	ld.global.u8 	%rs47, [%rd23+7];
	setp.eq.s16 	%p32, %rs47, 128;
	selp.b16 	%rs48, -128, -1, %p32;
	st.global.u8 	[%rd24+7], %rs48;
	add.s32 	%r134, %r134, 8;
$L__BB6_8:
	setp.eq.s32 	%p33, %r5, 0;
	@%p33 bra 	$L__BB6_15;
	setp.lt.u32 	%p34, %r6, 3;
	@%p34 bra 	$L__BB6_11;
	add.s32 	%r68, %r134, %r10;
	cvt.s64.s32 	%rd25, %r68;
	add.s64 	%rd26, %rd1, %rd25;
	ld.global.u8 	%rs49, [%rd26];
	setp.eq.s16 	%p35, %rs49, 128;
	selp.b16 	%rs50, -128, -1, %p35;
	add.s64 	%rd27, %rd4, %rd25;
	st.global.u8 	[%rd27], %rs50;
	ld.global.u8 	%rs51, [%rd26+1];
	setp.eq.s16 	%p36, %rs51, 128;
	selp.b16 	%rs52, -128, -1, %p36;
	st.global.u8 	[%rd27+1], %rs52;
	ld.global.u8 	%rs53, [%rd26+2];
	setp.eq.s16 	%p37, %rs53, 128;
	selp.b16 	%rs54, -128, -1, %p37;
	st.global.u8 	[%rd27+2], %rs54;
	ld.global.u8 	%rs55, [%rd26+3];
	setp.eq.s16 	%p38, %rs55, 128;
	selp.b16 	%rs56, -128, -1, %p38;
	st.global.u8 	[%rd27+3], %rs56;
	add.s32 	%r134, %r134, 4;
$L__BB6_11:
	setp.eq.s32 	%p39, %r8, 0;
	@%p39 bra 	$L__BB6_15;
	setp.eq.s32 	%p40, %r8, 1;
	add.s32 	%r69, %r134, %r10;
	cvt.s64.s32 	%rd28, %r69;
	add.s64 	%rd5, %rd1, %rd28;
	ld.global.u8 	%rs57, [%rd5];
	setp.eq.s16 	%p41, %rs57, 128;
	selp.b16 	%rs58, -128, -1, %p41;
	add.s64 	%rd6, %rd4, %rd28;
	st.global.u8 	[%rd6], %rs58;
	@%p40 bra 	$L__BB6_15;
	setp.eq.s32 	%p42, %r8, 2;
	ld.global.u8 	%rs59, [%rd5+1];
	setp.eq.s16 	%p43, %rs59, 128;
	selp.b16 	%rs60, -128, -1, %p43;
	st.global.u8 	[%rd6+1], %rs60;
	@%p42 bra 	$L__BB6_15;
	ld.global.u8 	%rs61, [%rd5+2];
	setp.eq.s16 	%p44, %rs61, 128;
	selp.b16 	%rs62, -128, -1, %p44;
	st.global.u8 	[%rd6+2], %rs62;
$L__BB6_15:
	add.s32 	%r131, %r131, %r2;
	setp.lt.s32 	%p45, %r131, %r58;
	@%p45 bra 	$L__BB6_2;
$L__BB6_16:
	setp.ge.s32 	%p46, %r144, %r58;
	@%p46 bra 	$L__BB6_21;
	add.s32 	%r19, %r59, -1;
	add.s32 	%r70, %r144, %r2;
	max.s32 	%r71, %r58, %r70;
	setp.lt.s32 	%p47, %r70, %r58;
	selp.u32 	%r72, 1, 0, %p47;
	add.s32 	%r73, %r70, %r72;
	sub.s32 	%r74, %r71, %r73;
	div.u32 	%r75, %r74, %r2;
	add.s32 	%r20, %r75, %r72;
	and.b32  	%r76, %r20, 3;
	setp.eq.s32 	%p48, %r76, 3;
	mov.u32 	%r138, %r144;
	@%p48 bra 	$L__BB6_20;
	add.s32 	%r78, %r20, 1;
	and.b32  	%r21, %r78, 3;
	mov.b32 	%r137, 0;
	cvt.s64.s32 	%rd31, %r19;
	mov.u32 	%r138, %r144;
$L__BB6_19:
	.pragma "nounroll";
	mul.lo.s32 	%r79, %r138, %r59;
	cvt.s64.s32 	%rd29, %r79;
	add.s64 	%rd30, %rd4, %rd29;
	mov.b16 	%rs63, 255;
	st.global.u8 	[%rd30], %rs63;
	add.s64 	%rd32, %rd30, %rd31;
	st.global.u8 	[%rd32], %rs63;
	add.s32 	%r138, %r138, %r2;
	add.s32 	%r137, %r137, 1;
	setp.ne.s32 	%p49, %r137, %r21;
	@%p49 bra 	$L__BB6_19;
$L__BB6_20:
	setp.lt.u32 	%p50, %r20, 3;
	@%p50 bra 	$L__BB6_21;
	bra.uni 	$L__BB6_71;
$L__BB6_21:
	setp.ge.s32 	%p52, %r144, %r59;
	@%p52 bra 	$L__BB6_27;
	add.s32 	%r87, %r58, -1;
	mul.lo.s32 	%r27, %r87, %r59;
	add.s32 	%r88, %r144, %r2;
	max.s32 	%r89, %r59, %r88;
	setp.lt.s32 	%p53, %r88, %r59;
	selp.u32 	%r90, 1, 0, %p53;
	add.s32 	%r91, %r88, %r90;
	sub.s32 	%r92, %r89, %r91;
	div.u32 	%r93, %r92, %r2;
	add.s32 	%r28, %r93, %r90;
	and.b32  	%r94, %r28, 3;
	setp.eq.s32 	%p54, %r94, 3;
	mov.u32 	%r141, %r144;
	@%p54 bra 	$L__BB6_25;
	add.s32 	%r96, %r28, 1;
	and.b32  	%r29, %r96, 3;
	mov.b32 	%r140, 0;
	cvt.s64.s32 	%rd48, %r27;
	mov.u32 	%r141, %r144;
$L__BB6_24:
	.pragma "nounroll";
	cvt.s64.s32 	%rd46, %r141;
	add.s64 	%rd47, %rd4, %rd46;
	mov.b16 	%rs65, 255;
	st.global.u8 	[%rd47], %rs65;
	add.s64 	%rd49, %rd47, %rd48;
	st.global.u8 	[%rd49], %rs65;
	add.s32 	%r141, %r141, %r2;
	add.s32 	%r140, %r140, 1;
	setp.ne.s32 	%p55, %r140, %r29;
	@%p55 bra 	$L__BB6_24;
$L__BB6_25:
	setp.lt.u32 	%p56, %r28, 3;
	@%p56 bra 	$L__BB6_27;
$L__BB6_26:
	cvt.s64.s32 	%rd50, %r141;
	add.s64 	%rd51, %rd4, %rd50;
	mov.b16 	%rs66, 255;
	st.global.u8 	[%rd51], %rs66;
	cvt.s64.s32 	%rd52, %r27;
	add.s64 	%rd53, %rd51, %rd52;
	st.global.u8 	[%rd53], %rs66;
	cvt.s64.s32 	%rd54, %r2;
	add.s64 	%rd55, %rd51, %rd54;
	st.global.u8 	[%rd55], %rs66;
	add.s64 	%rd56, %rd55, %rd52;
	st.global.u8 	[%rd56], %rs66;
	add.s64 	%rd57, %rd55, %rd54;
	st.global.u8 	[%rd57], %rs66;
	add.s64 	%rd58, %rd57, %rd52;
	st.global.u8 	[%rd58], %rs66;
	add.s64 	%rd59, %rd57, %rd54;
	st.global.u8 	[%rd59], %rs66;
	add.s64 	%rd60, %rd59, %rd52;
	st.global.u8 	[%rd60], %rs66;
	shl.b32 	%r97, %r2, 2;
	add.s32 	%r141, %r97, %r141;
	setp.lt.s32 	%p57, %r141, %r59;
	@%p57 bra 	$L__BB6_26;
$L__BB6_27:
	bar.sync 	0;
	@%p4 bra 	$L__BB6_70;
	and.b32  	%r39, %r59, 7;
	add.s32 	%r40, %r39, -1;
	and.b32  	%r41, %r59, 3;
	and.b32  	%r42, %r59, 2147483640;
	and.b32  	%r43, %r59, 1;
	neg.s32 	%r44, %r42;
	add.s64 	%rd7, %rd4, 3;
	add.s64 	%rd8, %rd3, 8;
$L__BB6_29:
	setp.lt.u32 	%p59, %r59, 8;
	mul.lo.s32 	%r46, %r144, %r59;
	mov.b32 	%r148, 0;
	@%p59 bra 	$L__BB6_48;
	mov.u32 	%r145, %r46;
	mov.u32 	%r146, %r44;
$L__BB6_31:
	.pragma "nounroll";
	cvt.s64.s32 	%rd61, %r145;
	add.s64 	%rd9, %rd7, %rd61;
	mul.wide.s32 	%rd62, %r145, 2;
	add.s64 	%rd10, %rd8, %rd62;
	ld.global.u8 	%rs67, [%rd9+-3];
	setp.ne.s16 	%p60, %rs67, 128;
	@%p60 bra 	$L__BB6_33;
	ld.global.s16 	%r99, [%rd10+-8];
	mul.wide.s32 	%rd63, %r99, 4;
	add.s64 	%rd64, %rd2, %rd63;
	atom.global.add.u32 	%r100, [%rd64], 1;
$L__BB6_33:
	ld.global.u8 	%rs68, [%rd9+-2];
	setp.ne.s16 	%p61, %rs68, 128;
	@%p61 bra 	$L__BB6_35;
	ld.global.s16 	%r101, [%rd10+-6];
	mul.wide.s32 	%rd65, %r101, 4;
	add.s64 	%rd66, %rd2, %rd65;
	atom.global.add.u32 	%r102, [%rd66], 1;
$L__BB6_35:
	ld.global.u8 	%rs69, [%rd9+-1];
	setp.ne.s16 	%p62, %rs69, 128;
	@%p62 bra 	$L__BB6_37;
	ld.global.s16 	%r103, [%rd10+-4];
	mul.wide.s32 	%rd67, %r103, 4;
	add.s64 	%rd68, %rd2, %rd67;
	atom.global.add.u32 	%r104, [%rd68], 1;
$L__BB6_37:
	ld.global.u8 	%rs70, [%rd9];
	setp.ne.s16 	%p63, %rs70, 128;
	@%p63 bra 	$L__BB6_39;
	ld.global.s16 	%r105, [%rd10+-2];
	mul.wide.s32 	%rd69, %r105, 4;
	add.s64 	%rd70, %rd2, %rd69;
	atom.global.add.u32 	%r106, [%rd70], 1;
$L__BB6_39:
	ld.global.u8 	%rs71, [%rd9+1];
	setp.ne.s16 	%p64, %rs71, 128;
	@%p64 bra 	$L__BB6_41;
	ld.global.s16 	%r107, [%rd10];
	mul.wide.s32 	%rd71, %r107, 4;
	add.s64 	%rd72, %rd2, %rd71;
	atom.global.add.u32 	%r108, [%rd72], 1;
$L__BB6_41:
	ld.global.u8 	%rs72, [%rd9+2];
	setp.ne.s16 	%p65, %rs72, 128;
	@%p65 bra 	$L__BB6_43;
	ld.global.s16 	%r109, [%rd10+2];
	mul.wide.s32 	%rd73, %r109, 4;
	add.s64 	%rd74, %rd2, %rd73;
	atom.global.add.u32 	%r110, [%rd74], 1;
$L__BB6_43:
	ld.global.u8 	%rs73, [%rd9+3];
	setp.ne.s16 	%p66, %rs73, 128;
	@%p66 bra 	$L__BB6_45;
	ld.global.s16 	%r111, [%rd10+4];
	mul.wide.s32 	%rd75, %r111, 4;
	add.s64 	%rd76, %rd2, %rd75;
	atom.global.add.u32 	%r112, [%rd76], 1;
$L__BB6_45:
	ld.global.u8 	%rs74, [%rd9+4];
	setp.ne.s16 	%p67, %rs74, 128;
	@%p67 bra 	$L__BB6_47;
	ld.global.s16 	%r113, [%rd10+6];
	mul.wide.s32 	%rd77, %r113, 4;
	add.s64 	%rd78, %rd2, %rd77;
	atom.global.add.u32 	%r114, [%rd78], 1;
$L__BB6_47:
	add.s32 	%r146, %r146, 8;
	add.s32 	%r145, %r145, 8;
	setp.ne.s32 	%p68, %r146, 0;
	mov.u32 	%r148, %r42;
	@%p68 bra 	$L__BB6_31;
$L__BB6_48:
	setp.eq.s32 	%p69, %r39, 0;
	@%p69 bra 	$L__BB6_69;
	setp.lt.u32 	%p70, %r40, 3;
	@%p70 bra 	$L__BB6_59;
	add.s32 	%r115, %r148, %r46;
	cvt.s64.s32 	%rd79, %r115;
	add.s64 	%rd11, %rd4, %rd79;
	ld.global.u8 	%rs75, [%rd11];
	setp.ne.s16 	%p71, %rs75, 128;
	mul.wide.s32 	%rd80, %r115, 2;
	add.s64 	%rd12, %rd3, %rd80;
	@%p71 bra 	$L__BB6_52;
	ld.global.s16 	%r116, [%rd12];
	mul.wide.s32 	%rd81, %r116, 4;
	add.s64 	%rd82, %rd2, %rd81;
	atom.global.add.u32 	%r117, [%rd82], 1;
$L__BB6_52:
	ld.global.u8 	%rs76, [%rd11+1];
	setp.ne.s16 	%p72, %rs76, 128;
	@%p72 bra 	$L__BB6_54;
	ld.global.s16 	%r118, [%rd12+2];
	mul.wide.s32 	%rd83, %r118, 4;
	add.s64 	%rd84, %rd2, %rd83;
	atom.global.add.u32 	%r119, [%rd84], 1;
$L__BB6_54:
	ld.global.u8 	%rs77, [%rd11+2];
	setp.ne.s16 	%p73, %rs77, 128;
	@%p73 bra 	$L__BB6_56;
	ld.global.s16 	%r120, [%rd12+4];
	mul.wide.s32 	%rd85, %r120, 4;
	add.s64 	%rd86, %rd2, %rd85;
	atom.global.add.u32 	%r121, [%rd86], 1;
$L__BB6_56:
	ld.global.u8 	%rs78, [%rd11+3];
	setp.ne.s16 	%p74, %rs78, 128;
	@%p74 bra 	$L__BB6_58;
	ld.global.s16 	%r122, [%rd12+6];
	mul.wide.s32 	%rd87, %r122, 4;
	add.s64 	%rd88, %rd2, %rd87;
	atom.global.add.u32 	%r123, [%rd88], 1;
$L__BB6_58:
	add.s32 	%r148, %r148, 4;
$L__BB6_59:
	setp.eq.s32 	%p75, %r41, 0;
	@%p75 bra 	$L__BB6_69;
	setp.eq.s32 	%p76, %r41, 1;
	@%p76 bra 	$L__BB6_66;
	add.s32 	%r124, %r148, %r46;
	cvt.s64.s32 	%rd89, %r124;
	add.s64 	%rd13, %rd4, %rd89;
	ld.global.u8 	%rs79, [%rd13];
	setp.ne.s16 	%p77, %rs79, 128;
	mul.wide.s32 	%rd90, %r124, 2;
	add.s64 	%rd14, %rd3, %rd90;
	@%p77 bra 	$L__BB6_63;
	ld.global.s16 	%r125, [%rd14];
	mul.wide.s32 	%rd91, %r125, 4;
	add.s64 	%rd92, %rd2, %rd91;
	atom.global.add.u32 	%r126, [%rd92], 1;
$L__BB6_63:
	ld.global.u8 	%rs80, [%rd13+1];
	setp.ne.s16 	%p78, %rs80, 128;
	@%p78 bra 	$L__BB6_65;
	ld.global.s16 	%r127, [%rd14+2];
	mul.wide.s32 	%rd93, %r127, 4;
	add.s64 	%rd94, %rd2, %rd93;
	atom.global.add.u32 	%r128, [%rd94], 1;
$L__BB6_65:
	add.s32 	%r148, %r148, 2;
$L__BB6_66:
	setp.eq.s32 	%p79, %r43, 0;
	@%p79 bra 	$L__BB6_69;
	add.s32 	%r56, %r148, %r46;
	cvt.s64.s32 	%rd95, %r56;
	add.s64 	%rd96, %rd4, %rd95;
	ld.global.u8 	%rs81, [%rd96];
	setp.ne.s16 	%p80, %rs81, 128;
	@%p80 bra 	$L__BB6_69;
	mul.wide.s32 	%rd97, %r56, 2;
	add.s64 	%rd98, %rd3, %rd97;
	ld.global.s16 	%r129, [%rd98];
	mul.wide.s32 	%rd99, %r129, 4;
	add.s64 	%rd100, %rd2, %rd99;
	atom.global.add.u32 	%r130, [%rd100], 1;
$L__BB6_69:
	add.s32 	%r144, %r144, %r2;
	setp.lt.s32 	%p81, %r144, %r58;
	@%p81 bra 	$L__BB6_29;
$L__BB6_70:
	ret;
$L__BB6_71:
	mul.lo.s32 	%r80, %r138, %r59;
	cvt.s64.s32 	%rd33, %r80;
	add.s64 	%rd34, %rd4, %rd33;
	mov.b16 	%rs64, 255;
	st.global.u8 	[%rd34], %rs64;
	cvt.s64.s32 	%rd35, %r19;
	add.s64 	%rd36, %rd34, %rd35;
	st.global.u8 	[%rd36], %rs64;
	add.s32 	%r81, %r138, %r2;
	mul.lo.s32 	%r82, %r81, %r59;
	cvt.s64.s32 	%rd37, %r82;
	add.s64 	%rd38, %rd4, %rd37;
	st.global.u8 	[%rd38], %rs64;
	add.s64 	%rd39, %rd38, %rd35;
	st.global.u8 	[%rd39], %rs64;
	add.s32 	%r83, %r81, %r2;
	mul.lo.s32 	%r84, %r83, %r59;
	cvt.s64.s32 	%rd40, %r84;
	add.s64 	%rd41, %rd4, %rd40;
	st.global.u8 	[%rd41], %rs64;
	add.s64 	%rd42, %rd41, %rd35;
	st.global.u8 	[%rd42], %rs64;
	add.s32 	%r85, %r83, %r2;
	mul.lo.s32 	%r86, %r85, %r59;
	cvt.s64.s32 	%rd43, %r86;
	add.s64 	%rd44, %rd4, %rd43;
	st.global.u8 	[%rd44], %rs64;
	add.s64 	%rd45, %rd44, %rd35;
	st.global.u8 	[%rd45], %rs64;
	add.s32 	%r138, %r85, %r2;
	setp.lt.s32 	%p51, %r138, %r58;
	@%p51 bra 	$L__BB6_71;
	bra.uni 	$L__BB6_21;

}
	// .globl	_Z19non_max_supp_deviceiiPsS_S_Ph
.visible .entry _Z19non_max_supp_deviceiiPsS_S_Ph(
	.param .u32 _Z19non_max_supp_deviceiiPsS_S_Ph_param_0,
	.param .u32 _Z19non_max_supp_deviceiiPsS_S_Ph_param_1,
	.param .u64 .ptr .align 1 _Z19non_max_supp_deviceiiPsS_S_Ph_param_2,
	.param .u64 .ptr .align 1 _Z19non_max_supp_deviceiiPsS_S_Ph_param_3,
	.param .u64 .ptr .align 1 _Z19non_max_supp_deviceiiPsS_S_Ph_param_4,
	.param .u64 .ptr .align 1 _Z19non_max_supp_deviceiiPsS_S_Ph_param_5
)
{
	.reg .pred 	%p<15>;
	.reg .b16 	%rs<24>;
	.reg .b32 	%r<109>;
	.reg .b32 	%f<6>;
	.reg .b64 	%rd<79>;
	.reg .b64 	%fd<56>;

	ld.param.u32 	%r35, [_Z19non_max_supp_deviceiiPsS_S_Ph_param_0];
	ld.param.u64 	%rd25, [_Z19non_max_supp_deviceiiPsS_S_Ph_param_2];
	ld.param.u64 	%rd26, [_Z19non_max_supp_deviceiiPsS_S_Ph_param_3];
	ld.param.u64 	%rd27, [_Z19non_max_supp_deviceiiPsS_S_Ph_param_4];
	ld.param.u64 	%rd28, [_Z19non_max_supp_deviceiiPsS_S_Ph_param_5];
	cvta.to.global.u64 	%rd1, %rd28;
	cvta.to.global.u64 	%rd2, %rd27;
	cvta.to.global.u64 	%rd3, %rd26;
	cvta.to.global.u64 	%rd4, %rd25;
	mov.u32 	%r37, %tid.x;
	mov.u32 	%r38, %ctaid.x;
	mov.u32 	%r39, %ntid.x;
	mad.lo.s32 	%r40, %r38, %r39, %r37;
	add.s32 	%r103, %r40, 1;
	add.s32 	%r41, %r35, -2;
	setp.ge.s32 	%p1, %r103, %r41;
	@%p1 bra 	$L__BB7_29;
	ld.param.u32 	%r91, [_Z19non_max_supp_deviceiiPsS_S_Ph_param_1];
	setp.lt.s32 	%p2, %r91, 4;
	@%p2 bra 	$L__BB7_29;
	ld.param.u32 	%r92, [_Z19non_max_supp_deviceiiPsS_S_Ph_param_1];
	mul.lo.s32 	%r42, %r92, %r103;
	cvt.s64.s32 	%rd29, %r42;
	mul.wide.s32 	%rd30, %r42, 2;
	add.s64 	%rd31, %rd2, %rd30;
	add.s64 	%rd74, %rd31, 2;
	add.s64 	%rd32, %rd3, %rd30;
	add.s64 	%rd73, %rd32, 2;
	add.s64 	%rd33, %rd4, %rd30;
	add.s64 	%rd72, %rd33, 2;
	add.s64 	%rd34, %rd1, %rd29;
	add.s64 	%rd71, %rd34, 1;
$L__BB7_3:
	ld.param.u32 	%r93, [_Z19non_max_supp_deviceiiPsS_S_Ph_param_1];
	neg.s32 	%r104, %r93;
	mov.u64 	%rd75, %rd71;
	mov.u64 	%rd76, %rd72;
	mov.u64 	%rd77, %rd73;
	mov.u64 	%rd78, %rd74;
$L__BB7_4:
	ld.global.u16 	%rs5, [%rd76];
	setp.eq.s16 	%p3, %rs5, 0;
	@%p3 bra 	$L__BB7_6;
	ld.global.u16 	%rs20, [%rd77];
	cvt.s32.s16 	%r43, %rs20;
	neg.s32 	%r44, %r43;
	cvt.rn.f32.s32 	%f1, %r44;
	cvt.rn.f32.s16 	%f2, %rs5;
	div.rn.f32 	%f3, %f1, %f2;
	cvt.f64.f32 	%fd52, %f3;
	ld.global.u16 	%rs23, [%rd78];
	cvt.rn.f32.s16 	%f4, %rs23;
	div.rn.f32 	%f5, %f4, %f2;
	cvt.f64.f32 	%fd51, %f5;
	bra.uni 	$L__BB7_7;
$L__BB7_6:
	mov.b16 	%rs13, 255;
	st.global.u8 	[%rd75], %rs13;
$L__BB7_7:
	setp.gt.s16 	%p4, %rs20, -1;
	@%p4 bra 	$L__BB7_15;
	ld.global.u16 	%rs23, [%rd78];
	setp.gt.s16 	%p5, %rs23, -1;
	@%p5 bra 	$L__BB7_12;
	setp.gt.u16 	%p6, %rs23, %rs20;
	@%p6 bra 	$L__BB7_11;
	ld.param.u32 	%r94, [_Z19non_max_supp_deviceiiPsS_S_Ph_param_1];
	mul.wide.u32 	%rd35, %r94, 2;
	add.s64 	%rd36, %rd35, %rd76;
	ld.global.s16 	%r45, [%rd36];
	ld.global.s16 	%r46, [%rd36+2];
	sub.s32 	%r47, %r46, %r45;
	cvt.rn.f64.s32 	%fd20, %r47;
	mul.f64 	%fd21, %fd52, %fd20;
	cvt.s32.s16 	%r105, %rs5;
	sub.s32 	%r48, %r105, %r45;
	cvt.rn.f64.s32 	%fd22, %r48;
	fma.rn.f64 	%fd55, %fd51, %fd22, %fd21;
	mul.wide.s32 	%rd37, %r94, 2;
	sub.s64 	%rd38, %rd76, %rd37;
	ld.global.s16 	%r106, [%rd38];
	ld.global.s16 	%r107, [%rd38+-2];
	mov.u32 	%r108, %r106;
	bra.uni 	$L__BB7_22;
$L__BB7_11:
	ld.param.u32 	%r95, [_Z19non_max_supp_deviceiiPsS_S_Ph_param_1];
	ld.global.s16 	%r49, [%rd76+2];
	mul.wide.u32 	%rd39, %r95, 2;
	add.s64 	%rd40, %rd76, -2;
	add.s64 	%rd41, %rd40, %rd39;
	ld.global.s16 	%r50, [%rd41+4];
	cvt.s32.s16 	%r108, %rs5;
	sub.s32 	%r51, %r49, %r108;
	cvt.rn.f64.s32 	%fd23, %r51;
	sub.s32 	%r52, %r49, %r50;
	cvt.rn.f64.s32 	%fd24, %r52;
	mul.f64 	%fd25, %fd51, %fd24;
	fma.rn.f64 	%fd55, %fd52, %fd23, %fd25;
	ld.global.s16 	%r105, [%rd76+-2];
	mul.wide.s32 	%rd42, %r95, 2;
	sub.s64 	%rd43, %rd76, %rd42;
	ld.global.s16 	%r106, [%rd43+-2];
	mov.u32 	%r107, %r105;
	bra.uni 	$L__BB7_22;
$L__BB7_12:
	cvt.s32.s16 	%r53, %rs20;
	neg.s32 	%r54, %r53;
	cvt.u32.u16 	%r55, %rs23;
	setp.lt.u32 	%p7, %r54, %r55;
	@%p7 bra 	$L__BB7_14;
	ld.param.u32 	%r96, [_Z19non_max_supp_deviceiiPsS_S_Ph_param_1];
	ld.global.s16 	%r56, [%rd76+2];
	mul.wide.s32 	%rd44, %r96, 2;
	sub.s64 	%rd45, %rd76, %rd44;
	ld.global.s16 	%r57, [%rd45+2];
	cvt.s32.s16 	%r108, %rs5;
	sub.s32 	%r58, %r56, %r108;
	cvt.rn.f64.s32 	%fd26, %r58;
	sub.s32 	%r59, %r57, %r56;
	cvt.rn.f64.s32 	%fd27, %r59;
	mul.f64 	%fd28, %fd51, %fd27;
	fma.rn.f64 	%fd55, %fd52, %fd26, %fd28;
	ld.global.s16 	%r106, [%rd76+-2];
	mul.wide.u32 	%rd46, %r96, 2;
	add.s64 	%rd47, %rd46, %rd76;
	ld.global.s16 	%r105, [%rd47+-2];
	mov.u32 	%r107, %r106;
	bra.uni 	$L__BB7_22;
$L__BB7_14:
	ld.param.u32 	%r97, [_Z19non_max_supp_deviceiiPsS_S_Ph_param_1];
	mul.wide.s32 	%rd48, %r97, 2;
	sub.s64 	%rd49, %rd76, %rd48;
	ld.global.s16 	%r60, [%rd49];
	ld.global.s16 	%r61, [%rd49+2];
	sub.s32 	%r62, %r61, %r60;
	cvt.rn.f64.s32 	%fd29, %r62;
	mul.f64 	%fd30, %fd52, %fd29;
	cvt.s32.s16 	%r106, %rs5;
	sub.s32 	%r63, %r60, %r106;
	cvt.rn.f64.s32 	%fd31, %r63;
	fma.rn.f64 	%fd55, %fd51, %fd31, %fd30;
	mul.wide.u32 	%rd50, %r97, 2;
	add.s64 	%rd51, %rd50, %rd76;
	ld.global.s16 	%r105, [%rd51];
	ld.global.s16 	%r107, [%rd51+-2];
	mov.u32 	%r108, %r105;
	bra.uni 	$L__BB7_22;
$L__BB7_15:
	setp.gt.s16 	%p8, %rs23, -1;
	@%p8 bra 	$L__BB7_19;
	cvt.u32.u16 	%r64, %rs20;
	cvt.s32.s16 	%r65, %rs23;
	neg.s32 	%r66, %r65;
	setp.lt.u32 	%p9, %r64, %r66;
	@%p9 bra 	$L__BB7_18;
	ld.param.u32 	%r98, [_Z19non_max_supp_deviceiiPsS_S_Ph_param_1];
	ld.global.s16 	%r67, [%rd76+-2];
	mul.wide.u32 	%rd52, %r98, 2;
	add.s64 	%rd53, %rd52, %rd76;
	ld.global.s16 	%r68, [%rd53+-2];
	cvt.s32.s16 	%r107, %rs5;
	sub.s32 	%r69, %r107, %r67;
	cvt.rn.f64.s32 	%fd32, %r69;
	sub.s32 	%r70, %r67, %r68;
	cvt.rn.f64.s32 	%fd33, %r70;
	mul.f64 	%fd34, %fd51, %fd33;
	fma.rn.f64 	%fd55, %fd52, %fd32, %fd34;
	ld.global.s16 	%r105, [%rd76+2];
	mul.wide.s32 	%rd54, %r98, 2;
	sub.s64 	%rd55, %rd76, %rd54;
	ld.global.s16 	%r106, [%rd55+2];
	mov.u32 	%r108, %r105;
	bra.uni 	$L__BB7_22;
$L__BB7_18:
	ld.param.u32 	%r99, [_Z19non_max_supp_deviceiiPsS_S_Ph_param_1];
	mul.wide.u32 	%rd56, %r99, 2;
	add.s64 	%rd57, %rd56, %rd76;
	ld.global.s16 	%r71, [%rd57];
	ld.global.s16 	%r72, [%rd57+-2];
	sub.s32 	%r73, %r71, %r72;
	cvt.rn.f64.s32 	%fd35, %r73;
	mul.f64 	%fd36, %fd52, %fd35;
	cvt.s32.s16 	%r105, %rs5;
	sub.s32 	%r74, %r105, %r71;
	cvt.rn.f64.s32 	%fd37, %r74;
	fma.rn.f64 	%fd55, %fd51, %fd37, %fd36;
	mul.wide.s32 	%rd58, %r99, 2;
	sub.s64 	%rd59, %rd76, %rd58;
	ld.global.s16 	%r106, [%rd59];
	ld.global.s16 	%r108, [%rd59+2];
	mov.u32 	%r107, %r106;
	bra.uni 	$L__BB7_22;
$L__BB7_19:
	setp.lt.u16 	%p10, %rs20, %rs23;
	@%p10 bra 	$L__BB7_21;
	ld.param.u32 	%r100, [_Z19non_max_supp_deviceiiPsS_S_Ph_param_1];
	add.s64 	%rd60, %rd76, -2;
	ld.global.s16 	%r75, [%rd76+-2];
	mul.wide.s32 	%rd61, %r100, 2;
	sub.s64 	%rd62, %rd76, %rd61;
	ld.global.s16 	%r76, [%rd62+-2];
	cvt.s32.s16 	%r107, %rs5;
	sub.s32 	%r77, %r107, %r75;
	cvt.rn.f64.s32 	%fd38, %r77;
	sub.s32 	%r78, %r76, %r75;
	cvt.rn.f64.s32 	%fd39, %r78;
	mul.f64 	%fd40, %fd51, %fd39;
	fma.rn.f64 	%fd55, %fd52, %fd38, %fd40;
	ld.global.s16 	%r106, [%rd76+2];
	mul.wide.u32 	%rd63, %r100, 2;
	add.s64 	%rd64, %rd60, %rd63;
	ld.global.s16 	%r105, [%rd64+4];
	mov.u32 	%r108, %r106;
	bra.uni 	$L__BB7_22;
$L__BB7_21:
	ld.param.u32 	%r101, [_Z19non_max_supp_deviceiiPsS_S_Ph_param_1];
	mul.wide.s32 	%rd65, %r101, 2;
	sub.s64 	%rd66, %rd76, %rd65;
	ld.global.s16 	%r79, [%rd66];
	ld.global.s16 	%r80, [%rd66+-2];
	sub.s32 	%r81, %r79, %r80;
	cvt.rn.f64.s32 	%fd41, %r81;
	mul.f64 	%fd42, %fd52, %fd41;
	cvt.s32.s16 	%r106, %rs5;
	sub.s32 	%r82, %r79, %r106;
	cvt.rn.f64.s32 	%fd43, %r82;
	fma.rn.f64 	%fd55, %fd51, %fd43, %fd42;
	mul.wide.u32 	%rd67, %r101, 2;
	add.s64 	%rd68, %rd67, %rd76;
	ld.global.s16 	%r105, [%rd68];
	ld.global.s16 	%r108, [%rd68+2];
	mov.u32 	%r107, %r105;
$L__BB7_22:
	sub.s32 	%r83, %r107, %r108;
	cvt.rn.f64.s32 	%fd44, %r83;
	mul.f64 	%fd45, %fd52, %fd44;
	sub.s32 	%r84, %r105, %r106;
	cvt.rn.f64.s32 	%fd46, %r84;
	fma.rn.f64 	%fd47, %fd51, %fd46, %fd45;
	max.f64 	%fd48, %fd55, %fd47;
	setp.gt.f64 	%p11, %fd48, 0d0000000000000000;
	@%p11 bra 	$L__BB7_26;
	setp.eq.f64 	%p12, %fd47, 0d0000000000000000;
	@%p12 bra 	$L__BB7_25;
	mov.b16 	%rs14, 128;
	st.global.u8 	[%rd75], %rs14;
	bra.uni 	$L__BB7_27;
$L__BB7_25:
	mov.b16 	%rs15, 255;
	st.global.u8 	[%rd75], %rs15;
	bra.uni 	$L__BB7_27;
$L__BB7_26:
	mov.b16 	%rs16, 255;
	st.global.u8 	[%rd75], %rs16;
$L__BB7_27:
	add.s64 	%rd76, %rd76, 2;
	add.s64 	%rd77, %rd77, 2;
	add.s64 	%rd78, %rd78, 2;
	add.s64 	%rd75, %rd75, 1;
	add.s32 	%r104, %r104, 1;
	setp.ne.s32 	%p13, %r104, -3;
	@%p13 bra 	$L__BB7_4;
	ld.param.u32 	%r102, [_Z19non_max_supp_deviceiiPsS_S_Ph_param_1];
	ld.param.u32 	%r90, [_Z19non_max_supp_deviceiiPsS_S_Ph_param_0];
	mov.u32 	%r85, %ntid.x;
	mov.u32 	%r86, %nctaid.x;
	mul.lo.s32 	%r87, %r85, %r86;
	mul.lo.s32 	%r88, %r102, %r87;
	cvt.s64.s32 	%rd69, %r88;
	add.s32 	%r103, %r103, %r87;
	mul.wide.s32 	%rd70, %r88, 2;
	add.s64 	%rd72, %rd72, %rd70;
	add.s64 	%rd74, %rd74, %rd70;
	add.s64 	%rd73, %rd73, %rd70;
	add.s64 	%rd71, %rd71, %rd69;
	add.s32 	%r89, %r90, -2;
	setp.lt.s32 	%p14, %r103, %r89;
	@%p14 bra 	$L__BB7_3;
$L__BB7_29:
	ret;

}


// ===== COMPILED SASS (sm_100) =====

	.target	sm_100

	.elftype	@"ET_EXEC"


//--------------------- .note.nv.tkinfo           --------------------------
	.section	.note.nv.tkinfo,"",@"SHT_NOTE"
	.sectionflags	@"SHF_NOTE_NV_TKINFO"
	.tkinfo
        /*0018*/ 	.word	0x00000002
        /*0030*/ 	.string	""
        /*0030*/ 	.string	"ptxas"
        /*0030*/ 	.string	"Cuda compilation tools, release 13.0, V13.0.88"
        /*0030*/ 	.string	"Build cuda_13.0.r13.0/compiler.36424714_0"
        /*0030*/ 	.string	"-arch sm_100 -m 64 "



//--------------------- .note.nv.cuinfo           --------------------------
	.section	.note.nv.cuinfo,"",@"SHT_NOTE"
	.sectionflags	@"SHF_NOTE_NV_CUINFO"
        /*0018*/ 	.short	0x0002
        /*001a*/ 	.short	0x0064
        /*001c*/ 	.short	0x0082
	.zero		2


//--------------------- .nv.info                  --------------------------
	.section	.nv.info,"",@"SHT_CUDA_INFO"
	.align	4


	//----- nvinfo : EIATTR_REGCOUNT
	.align		4
        /*0000*/ 	.byte	0x04, 0x2f
        /*0002*/ 	.short	(.L_1 - .L_0)
	.align		4
.L_0:
        /*0004*/ 	.word	index@(_Z23radian_direction_DevicePsS_iiPfii)
        /*0008*/ 	.word	0x00000029


	//----- nvinfo : EIATTR_FRAME_SIZE
	.align		4
.L_1:
        /*000c*/ 	.byte	0x04, 0x11
        /*000e*/ 	.short	(.L_3 - .L_2)
	.align		4
.L_2:
        /*0010*/ 	.word	index@($__internal_3_$__cuda_sm20_div_rn_f64_full)
        /*0014*/ 	.word	0x00000000


	//----- nvinfo : EIATTR_FRAME_SIZE
	.align		4
.L_3:
        /*0018*/ 	.byte	0x04, 0x11
        /*001a*/ 	.short	(.L_5 - .L_4)
	.align		4
.L_4:
        /*001c*/ 	.word	index@(_Z23radian_direction_DevicePsS_iiPfii)
        /*0020*/ 	.word	0x00000000


	//----- nvinfo : EIATTR_REGCOUNT
	.align		4
.L_5:
        /*0024*/ 	.byte	0x04, 0x2f
        /*0026*/ 	.short	(.L_7 - .L_6)
	.align		4
.L_6:
        /*0028*/ 	.word	index@(_Z20magnitude_x_y_DevicePsS_iiS_)
        /*002c*/ 	.word	0x00000022


	//----- nvinfo : EIATTR_FRAME_SIZE
	.align		4
.L_7:
        /*0030*/ 	.byte	0x04, 0x11
        /*0032*/ 	.short	(.L_9 - .L_8)
	.align		4
.L_8:
        /*0034*/ 	.word	index@($__internal_2_$__cuda_sm20_dsqrt_rn_f64_mediumpath_v1)
        /*0038*/ 	.word	0x00000000


	//----- nvinfo : EIATTR_FRAME_SIZE
	.align		4
.L_9:
        /*003c*/ 	.byte	0x04, 0x11
        /*003e*/ 	.short	(.L_11 - .L_10)
	.align		4
.L_10:
        /*0040*/ 	.word	index@(_Z20magnitude_x_y_DevicePsS_iiS_)
        /*0044*/ 	.word	0x00000000


	//----- nvinfo : EIATTR_REGCOUNT
	.align		4
.L_11:
        /*0048*/ 	.byte	0x04, 0x2f
        /*004a*/ 	.short	(.L_13 - .L_12)
	.align		4
.L_12:
        /*004c*/ 	.word	index@(_Z18derrivative_DeviceiiPsS_S_)
        /*0050*/ 	.word	0x00000020


	//----- nvinfo : EIATTR_FRAME_SIZE
	.align		4
.L_13:
        /*0054*/ 	.byte	0x04, 0x11
        /*0056*/ 	.short	(.L_15 - .L_14)
	.align		4
.L_14:
        /*0058*/ 	.word	index@(_Z18derrivative_DeviceiiPsS_S_)
        /*005c*/ 	.word	0x00000000


	//----- nvinfo : EIATTR_REGCOUNT
	.align		4
.L_15:
        /*0060*/ 	.byte	0x04, 0x2f
        /*0062*/ 	.short	(.L_17 - .L_16)
	.align		4
.L_16:
        /*0064*/ 	.word	index@(_Z13derrivative_xiiPsS_)
        /*0068*/ 	.word	0x0000001a


	//----- nvinfo : EIATTR_FRAME_SIZE
	.align		4
.L_17:
        /*006c*/ 	.byte	0x04, 0x11
        /*006e*/ 	.short	(.L_19 - .L_18)
	.align		4
.L_18:
        /*0070*/ 	.word	index@(_Z13derrivative_xiiPsS_)
        /*0074*/ 	.word	0x00000000


	//----- nvinfo : EIATTR_REGCOUNT
	.align		4
.L_19:
        /*0078*/ 	.byte	0x04, 0x2f
        /*007a*/ 	.short	(.L_21 - .L_20)
	.align		4
.L_20:
        /*007c*/ 	.word	index@(_Z13derrivative_yiiPsS_)
        /*0080*/ 	.word	0x00000020


	//----- nvinfo : EIATTR_FRAME_SIZE
	.align		4
.L_21:
        /*0084*/ 	.byte	0x04, 0x11
        /*0086*/ 	.short	(.L_23 - .L_22)
	.align		4
.L_22:
        /*0088*/ 	.word	index@(_Z13derrivative_yiiPsS_)
        /*008c*/ 	.word	0x00000000


	//----- nvinfo : EIATTR_REGCOUNT
	.align		4
.L_23:
        /*0090*/ 	.byte	0x04, 0x2f
        /*0092*/ 	.short	(.L_25 - .L_24)
	.align		4
.L_24:
        /*0094*/ 	.word	index@(_Z22gaussian_smooth_DeviceiiiPhPfS0_Ps)
        /*0098*/ 	.word	0x00000020


	//----- nvinfo : EIATTR_FRAME_SIZE
	.align		4
.L_25:
        /*009c*/ 	.byte	0x04, 0x11
        /*009e*/ 	.short	(.L_27 - .L_26)
	.align		4
.L_26:
        /*00a0*/ 	.word	index@($__internal_1_$__cuda_sm20_div_rn_f64_full)
        /*00a4*/ 	.word	0x00000000


	//----- nvinfo : EIATTR_FRAME_SIZE
	.align		4
.L_27:
        /*00a8*/ 	.byte	0x04, 0x11
        /*00aa*/ 	.short	(.L_29 - .L_28)
	.align		4
.L_28:
        /*00ac*/ 	.word	index@(_Z22gaussian_smooth_DeviceiiiPhPfS0_Ps)
        /*00b0*/ 	.word	0x00000000


	//----- nvinfo : EIATTR_REGCOUNT
	.align		4
.L_29:
        /*00b4*/ 	.byte	0x04, 0x2f
        /*00b6*/ 	.short	(.L_31 - .L_30)
	.align		4
.L_30:
        /*00b8*/ 	.word	index@(_Z21apply_hysteresis_edgeiiPhS_PiPs)
        /*00bc*/ 	.word	0x0000001c


	//----- nvinfo : EIATTR_FRAME_SIZE
	.align		4
.L_31:
        /*00c0*/ 	.byte	0x04, 0x11
        /*00c2*/ 	.short	(.L_33 - .L_32)
	.align		4
.L_32:
        /*00c4*/ 	.word	index@(_Z21apply_hysteresis_edgeiiPhS_PiPs)
        /*00c8*/ 	.word	0x00000000


	//----- nvinfo : EIATTR_REGCOUNT
	.align		4
.L_33:
        /*00cc*/ 	.byte	0x04, 0x2f
        /*00ce*/ 	.short	(.L_35 - .L_34)
	.align		4
.L_34:
        /*00d0*/ 	.word	index@(_Z19non_max_supp_deviceiiPsS_S_Ph)
        /*00d4*/ 	.word	0x00000028


	//----- nvinfo : EIATTR_FRAME_SIZE
	.align		4
.L_35:
        /*00d8*/ 	.byte	0x04, 0x11
        /*00da*/ 	.short	(.L_37 - .L_36)
	.align		4
.L_36:
        /*00dc*/ 	.word	index@($__internal_0_$__cuda_sm3x_div_rn_noftz_f32_slowpath)
        /*00e0*/ 	.word	0x00000000


	//----- nvinfo : EIATTR_FRAME_SIZE
	.align		4
.L_37:
        /*00e4*/ 	.byte	0x04, 0x11
        /*00e6*/ 	.short	(.L_39 - .L_38)
	.align		4
.L_38:
        /*00e8*/ 	.word	index@(_Z19non_max_supp_deviceiiPsS_S_Ph)
        /*00ec*/ 	.word	0x00000000


	//----- nvinfo : EIATTR_MIN_STACK_SIZE
	.align		4
.L_39:
        /*00f0*/ 	.byte	0x04, 0x12
        /*00f2*/ 	.short	(.L_41 - .L_40)
	.align		4
.L_40:
        /*00f4*/ 	.word	index@(_Z19non_max_supp_deviceiiPsS_S_Ph)
        /*00f8*/ 	.word	0x00000000


	//----- nvinfo : EIATTR_MIN_STACK_SIZE
	.align		4
.L_41:
        /*00fc*/ 	.byte	0x04, 0x12
        /*00fe*/ 	.short	(.L_43 - .L_42)
	.align		4
.L_42:
        /*0100*/ 	.word	index@(_Z21apply_hysteresis_edgeiiPhS_PiPs)
        /*0104*/ 	.word	0x00000000


	//----- nvinfo : EIATTR_MIN_STACK_SIZE
	.align		4
.L_43:
        /*0108*/ 	.byte	0x04, 0x12
        /*010a*/ 	.short	(.L_45 - .L_44)
	.align		4
.L_44:
        /*010c*/ 	.word	index@(_Z22gaussian_smooth_DeviceiiiPhPfS0_Ps)
        /*0110*/ 	.word	0x00000000


	//----- nvinfo : EIATTR_MIN_STACK_SIZE
	.align		4
.L_45:
        /*0114*/ 	.byte	0x04, 0x12
        /*0116*/ 	.short	(.L_47 - .L_46)
	.align		4
.L_46:
        /*0118*/ 	.word	index@(_Z13derrivative_yiiPsS_)
        /*011c*/ 	.word	0x00000000


	//----- nvinfo : EIATTR_MIN_STACK_SIZE
	.align		4
.L_47:
        /*0120*/ 	.byte	0x04, 0x12
        /*0122*/ 	.short	(.L_49 - .L_48)
	.align		4
.L_48:
        /*0124*/ 	.word	index@(_Z13derrivative_xiiPsS_)
        /*0128*/ 	.word	0x00000000


	//----- nvinfo : EIATTR_MIN_STACK_SIZE
	.align		4
.L_49:
        /*012c*/ 	.byte	0x04, 0x12
        /*012e*/ 	.short	(.L_51 - .L_50)
	.align		4
.L_50:
        /*0130*/ 	.word	index@(_Z18derrivative_DeviceiiPsS_S_)
        /*0134*/ 	.word	0x00000000


	//----- nvinfo : EIATTR_MIN_STACK_SIZE
	.align		4
.L_51:
        /*0138*/ 	.byte	0x04, 0x12
        /*013a*/ 	.short	(.L_53 - .L_52)
	.align		4
.L_52:
        /*013c*/ 	.word	index@(_Z20magnitude_x_y_DevicePsS_iiS_)
        /*0140*/ 	.word	0x00000000


	//----- nvinfo : EIATTR_MIN_STACK_SIZE
	.align		4
.L_53:
        /*0144*/ 	.byte	0x04, 0x12
        /*0146*/ 	.short	(.L_55 - .L_54)
	.align		4
.L_54:
        /*0148*/ 	.word	index@(_Z23radian_direction_DevicePsS_iiPfii)
        /*014c*/ 	.word	0x00000000
.L_55:


//--------------------- .nv.compat                --------------------------
	.section	.nv.compat,"",@"SHT_CUDA_COMPAT_INFO"
	.align	4
        /*0000*/ 	.byte	0x02, 0x09, 0x00, 0x00, 0x02, 0x02, 0x01, 0x00, 0x02, 0x05, 0x05, 0x00, 0x03, 0x07, 0x01, 0x01
        /*0010*/ 	.byte	0x02, 0x03, 0x00, 0x00, 0x02, 0x06, 0x01, 0x00, 0x04, 0x0b, 0x08, 0x00, 0x01, 0x00, 0x00, 0x00
        /*0020*/ 	.byte	0x00, 0x00, 0x00, 0x00


//--------------------- .nv.info._Z19non_max_supp_deviceiiPsS_S_Ph --------------------------
	.section	.nv.info._Z19non_max_supp_deviceiiPsS_S_Ph,"",@"SHT_CUDA_INFO"
	.sectionflags	@""
	.align	4


	//----- nvinfo : EIATTR_CUDA_API_VERSION
	.align		4
        /*0000*/ 	.byte	0x04, 0x37
        /*0002*/ 	.short	(.L_57 - .L_56)
.L_56:
        /*0004*/ 	.word	0x00000082


	//----- nvinfo : EIATTR_KPARAM_INFO
	.align		4
.L_57:
        /*0008*/ 	.byte	0x04, 0x17
        /*000a*/ 	.short	(.L_59 - .L_58)
.L_58:
        /*000c*/ 	.word	0x00000000
        /*0010*/ 	.short	0x0005
        /*0012*/ 	.short	0x0020
        /*0014*/ 	.byte	0x00, 0xf5, 0x21, 0x00


	//----- nvinfo : EIATTR_KPARAM_INFO
	.align		4
.L_59:
        /*0018*/ 	.byte	0x04, 0x17
        /*001a*/ 	.short	(.L_61 - .L_60)
.L_60:
        /*001c*/ 	.word	0x00000000
        /*0020*/ 	.short	0x0004
        /*0022*/ 	.short	0x0018
        /*0024*/ 	.byte	0x00, 0xf5, 0x21, 0x00


	//----- nvinfo : EIATTR_KPARAM_INFO
	.align		4
.L_61:
        /*0028*/ 	.byte	0x04, 0x17
        /*002a*/ 	.short	(.L_63 - .L_62)
.L_62:
        /*002c*/ 	.word	0x00000000
        /*0030*/ 	.short	0x0003
        /*0032*/ 	.short	0x0010
        /*0034*/ 	.byte	0x00, 0xf5, 0x21, 0x00


	//----- nvinfo : EIATTR_KPARAM_INFO
	.align		4
.L_63:
        /*0038*/ 	.byte	0x04, 0x17
        /*003a*/ 	.short	(.L_65 - .L_64)
.L_64:
        /*003c*/ 	.word	0x00000000
        /*0040*/ 	.short	0x0002
        /*0042*/ 	.short	0x0008
        /*0044*/ 	.byte	0x00, 0xf5, 0x21, 0x00


	//----- nvinfo : EIATTR_KPARAM_INFO
	.align		4
.L_65:
        /*0048*/ 	.byte	0x04, 0x17
        /*004a*/ 	.short	(.L_67 - .L_66)
.L_66:
        /*004c*/ 	.word	0x00000000
        /*0050*/ 	.short	0x0001
        /*0052*/ 	.short	0x0004
        /*0054*/ 	.byte	0x00, 0xf0, 0x11, 0x00


	//----- nvinfo : EIATTR_KPARAM_INFO
	.align		4
.L_67:
        /*0058*/ 	.byte	0x04, 0x17
        /*005a*/ 	.short	(.L_69 - .L_68)
.L_68:
        /*005c*/ 	.word	0x00000000
        /*0060*/ 	.short	0x0000
        /*0062*/ 	.short	0x0000
        /*0064*/ 	.byte	0x00, 0xf0, 0x11, 0x00


	//----- nvinfo : EIATTR_SPARSE_MMA_MASK
	.align		4
.L_69:
        /*0068*/ 	.byte	0x03, 0x50
        /*006a*/ 	.short	0x0000


	//----- nvinfo : EIATTR_MAXREG_COUNT
	.align		4
        /*006c*/ 	.byte	0x03, 0x1b
        /*006e*/ 	.short	0x00ff


	//----- nvinfo : EIATTR_MERCURY_ISA_VERSION
	.align		4
        /*0070*/ 	.byte	0x03, 0x5f
        /*0072*/ 	.short	0x0101


	//----- nvinfo : EIATTR_VRC_CTA_INIT_COUNT
	.align		4
        /*0074*/ 	.byte	0x02, 0x4a
	.zero		1
	.zero		1


	//----- nvinfo : EIATTR_EXIT_INSTR_OFFSETS
	.align		4
        /*0078*/ 	.byte	0x04, 0x1c
        /*007a*/ 	.short	(.L_71 - .L_70)


	//   ....[0]....
.L_70:
        /*007c*/ 	.word	0x00000090


	//   ....[1]....
        /*0080*/ 	.word	0x000000c0


	//   ....[2]....
        /*0084*/ 	.word	0x00001240


	//----- nvinfo : EIATTR_CRS_STACK_SIZE
	.align		4
.L_71:
        /*0088*/ 	.byte	0x04, 0x1e
        /*008a*/ 	.short	(.L_73 - .L_72)
.L_72:
        /*008c*/ 	.word	0x00000000


	//----- nvinfo : EIATTR_CBANK_PARAM_SIZE
	.align		4
.L_73:
        /*0090*/ 	.byte	0x03, 0x19
        /*0092*/ 	.short	0x0028


	//----- nvinfo : EIATTR_PARAM_CBANK
	.align		4
        /*0094*/ 	.byte	0x04, 0x0a
        /*0096*/ 	.short	(.L_75 - .L_74)
	.align		4
.L_74:
        /*0098*/ 	.word	index@(.nv.constant0._Z19non_max_supp_deviceiiPsS_S_Ph)
        /*009c*/ 	.short	0x0380
        /*009e*/ 	.short	0x0028


	//----- nvinfo : EIATTR_SW_WAR
	.align		4
.L_75:
        /*00a0*/ 	.byte	0x04, 0x36
        /*00a2*/ 	.short	(.L_77 - .L_76)
.L_76:
        /*00a4*/ 	.word	0x00000008
.L_77:


//--------------------- .nv.info._Z21apply_hysteresis_edgeiiPhS_PiPs --------------------------
	.section	.nv.info._Z21apply_hysteresis_edgeiiPhS_PiPs,"",@"SHT_CUDA_INFO"
	.sectionflags	@""
	.align	4


	//----- nvinfo : EIATTR_CUDA_API_VERSION
	.align		4
        /*0000*/ 	.byte	0x04, 0x37
        /*0002*/ 	.short	(.L_79 - .L_78)
.L_78:
        /*0004*/ 	.word	0x00000082


	//----- nvinfo : EIATTR_KPARAM_INFO
	.align		4
.L_79:
        /*0008*/ 	.byte	0x04, 0x17
        /*000a*/ 	.short	(.L_81 - .L_80)
.L_80:
        /*000c*/ 	.word	0x00000000
        /*0010*/ 	.short	0x0005
        /*0012*/ 	.short	0x0020
        /*0014*/ 	.byte	0x00, 0xf5, 0x21, 0x00


	//----- nvinfo : EIATTR_KPARAM_INFO
	.align		4
.L_81:
        /*0018*/ 	.byte	0x04, 0x17
        /*001a*/ 	.short	(.L_83 - .L_82)
.L_82:
        /*001c*/ 	.word	0x00000000
        /*0020*/ 	.short	0x0004
        /*0022*/ 	.short	0x0018
        /*0024*/ 	.byte	0x00, 0xf5, 0x21, 0x00


	//----- nvinfo : EIATTR_KPARAM_INFO
	.align		4
.L_83:
        /*0028*/ 	.byte	0x04, 0x17
        /*002a*/ 	.short	(.L_85 - .L_84)
.L_84:
        /*002c*/ 	.word	0x00000000
        /*0030*/ 	.short	0x0003
        /*0032*/ 	.short	0x0010
        /*0034*/ 	.byte	0x00, 0xf5, 0x21, 0x00


	//----- nvinfo : EIATTR_KPARAM_INFO
	.align		4
.L_85:
        /*0038*/ 	.byte	0x04, 0x17
        /*003a*/ 	.short	(.L_87 - .L_86)
.L_86:
        /*003c*/ 	.word	0x00000000
        /*0040*/ 	.short	0x0002
        /*0042*/ 	.short	0x0008
        /*0044*/ 	.byte	0x00, 0xf5, 0x21, 0x00


	//----- nvinfo : EIATTR_KPARAM_INFO
	.align		4
.L_87:
        /*0048*/ 	.byte	0x04, 0x17
        /*004a*/ 	.short	(.L_89 - .L_88)
.L_88:
        /*004c*/ 	.word	0x00000000
        /*0050*/ 	.short	0x0001
        /*0052*/ 	.short	0x0004
        /*0054*/ 	.byte	0x00, 0xf0, 0x11, 0x00


	//----- nvinfo : EIATTR_KPARAM_INFO
	.align		4
.L_89:
        /*0058*/ 	.byte	0x04, 0x17
        /*005a*/ 	.short	(.L_91 - .L_90)
.L_90:
        /*005c*/ 	.word	0x00000000
        /*0060*/ 	.short	0x0000
        /*0062*/ 	.short	0x0000
        /*0064*/ 	.byte	0x00, 0xf0, 0x11, 0x00


	//----- nvinfo : EIATTR_SPARSE_MMA_MASK
	.align		4
.L_91:
        /*0068*/ 	.byte	0x03, 0x50
        /*006a*/ 	.short	0x0000


	//----- nvinfo : EIATTR_MAXREG_COUNT
	.align		4
        /*006c*/ 	.byte	0x03, 0x1b
        /*006e*/ 	.short	0x00ff


	//----- nvinfo : EIATTR_NUM_BARRIERS
	.align		4
        /*0070*/ 	.byte	0x02, 0x4c
        /*0072*/ 	.byte	0x01
	.zero		1


	//----- nvinfo : EIATTR_MERCURY_ISA_VERSION
	.align		4
        /*0074*/ 	.byte	0x03, 0x5f
        /*0076*/ 	.short	0x0101


	//----- nvinfo : EIATTR_VRC_CTA_INIT_COUNT
	.align		4
        /*0078*/ 	.byte	0x02, 0x4a
	.zero		1
	.zero		1


	//----- nvinfo : EIATTR_EXIT_INSTR_OFFSETS
	.align		4
        /*007c*/ 	.byte	0x04, 0x1c
        /*007e*/ 	.short	(.L_93 - .L_92)


	//   ....[0]....
.L_92:
        /*0080*/ 	.word	0x00001870


	//   ....[1]....
        /*0084*/ 	.word	0x000025b0


	//----- nvinfo : EIATTR_CRS_STACK_SIZE
	.align		4
.L_93:
        /*0088*/ 	.byte	0x04, 0x1e
        /*008a*/ 	.short	(.L_95 - .L_94)
.L_94:
        /*008c*/ 	.word	0x00000000


	//----- nvinfo : EIATTR_CBANK_PARAM_SIZE
	.align		4
.L_95:
        /*0090*/ 	.byte	0x03, 0x19
        /*0092*/ 	.short	0x0028


	//----- nvinfo : EIATTR_PARAM_CBANK
	.align		4
        /*0094*/ 	.byte	0x04, 0x0a
        /*0096*/ 	.short	(.L_97 - .L_96)
	.align		4
.L_96:
        /*0098*/ 	.word	index@(.nv.constant0._Z21apply_hysteresis_edgeiiPhS_PiPs)
        /*009c*/ 	.short	0x0380
        /*009e*/ 	.short	0x0028


	//----- nvinfo : EIATTR_SW_WAR
	.align		4
.L_97:
        /*00a0*/ 	.byte	0x04, 0x36
        /*00a2*/ 	.short	(.L_99 - .L_98)
.L_98:
        /*00a4*/ 	.word	0x00000008
.L_99:


//--------------------- .nv.info._Z22gaussian_smooth_DeviceiiiPhPfS0_Ps --------------------------
	.section	.nv.info._Z22gaussian_smooth_DeviceiiiPhPfS0_Ps,"",@"SHT_CUDA_INFO"
	.sectionflags	@""
	.align	4


	//----- nvinfo : EIATTR_CUDA_API_VERSION
	.align		4
        /*0000*/ 	.byte	0x04, 0x37
        /*0002*/ 	.short	(.L_101 - .L_100)
.L_100:
        /*0004*/ 	.word	0x00000082


	//----- nvinfo : EIATTR_KPARAM_INFO
	.align		4
.L_101:
        /*0008*/ 	.byte	0x04, 0x17
        /*000a*/ 	.short	(.L_103 - .L_102)
.L_102:
        /*000c*/ 	.word	0x00000000
        /*0010*/ 	.short	0x0006
        /*0012*/ 	.short	0x0028
        /*0014*/ 	.byte	0x00, 0xf5, 0x21, 0x00


	//----- nvinfo : EIATTR_KPARAM_INFO
	.align		4
.L_103:
        /*0018*/ 	.byte	0x04, 0x17
        /*001a*/ 	.short	(.L_105 - .L_104)
.L_104:
        /*001c*/ 	.word	0x00000000
        /*0020*/ 	.short	0x0005
        /*0022*/ 	.short	0x0020
        /*0024*/ 	.byte	0x00, 0xf5, 0x21, 0x00


	//----- nvinfo : EIATTR_KPARAM_INFO
	.align		4
.L_105:
        /*0028*/ 	.byte	0x04, 0x17
        /*002a*/ 	.short	(.L_107 - .L_106)
.L_106:
        /*002c*/ 	.word	0x00000000
        /*0030*/ 	.short	0x0004
        /*0032*/ 	.short	0x0018
        /*0034*/ 	.byte	0x00, 0xf5, 0x21, 0x00


	//----- nvinfo : EIATTR_KPARAM_INFO
	.align		4
.L_107:
        /*0038*/ 	.byte	0x04, 0x17
        /*003a*/ 	.short	(.L_109 - .L_108)
.L_108:
        /*003c*/ 	.word	0x00000000
        /*0040*/ 	.short	0x0003
        /*0042*/ 	.short	0x0010
        /*0044*/ 	.byte	0x00, 0xf5, 0x21, 0x00


	//----- nvinfo : EIATTR_KPARAM_INFO
	.align		4
.L_109:
        /*0048*/ 	.byte	0x04, 0x17
        /*004a*/ 	.short	(.L_111 - .L_110)
.L_110:
        /*004c*/ 	.word	0x00000000
        /*0050*/ 	.short	0x0002
        /*0052*/ 	.short	0x0008
        /*0054*/ 	.byte	0x00, 0xf0, 0x11, 0x00


	//----- nvinfo : EIATTR_KPARAM_INFO
	.align		4
.L_111:
        /*0058*/ 	.byte	0x04, 0x17
        /*005a*/ 	.short	(.L_113 - .L_112)
.L_112:
        /*005c*/ 	.word	0x00000000
        /*0060*/ 	.short	0x0001
        /*0062*/ 	.short	0x0004
        /*0064*/ 	.byte	0x00, 0xf0, 0x11, 0x00


	//----- nvinfo : EIATTR_KPARAM_INFO
	.align		4
.L_113:
        /*0068*/ 	.byte	0x04, 0x17
        /*006a*/ 	.short	(.L_115 - .L_114)
.L_114:
        /*006c*/ 	.word	0x00000000
        /*0070*/ 	.short	0x0000
        /*0072*/ 	.short	0x0000
        /*0074*/ 	.byte	0x00, 0xf0, 0x11, 0x00


	//----- nvinfo : EIATTR_SPARSE_MMA_MASK
	.align		4
.L_115:
        /*0078*/ 	.byte	0x03, 0x50
        /*007a*/ 	.short	0x0000


	//----- nvinfo : EIATTR_MAXREG_COUNT
	.align		4
        /*007c*/ 	.byte	0x03, 0x1b
        /*007e*/ 	.short	0x00ff


	//----- nvinfo : EIATTR_MERCURY_ISA_VERSION
	.align		4
        /*0080*/ 	.byte	0x03, 0x5f
        /*0082*/ 	.short	0x0101


	//----- nvinfo : EIATTR_VRC_CTA_INIT_COUNT
	.align		4
        /*0084*/ 	.byte	0x02, 0x4a
	.zero		1
	.zero		1


	//----- nvinfo : EIATTR_EXIT_INSTR_OFFSETS
	.align		4
        /*0088*/ 	.byte	0x04, 0x1c
        /*008a*/ 	.short	(.L_117 - .L_116)


	//   ....[0]....
.L_116:
        /*008c*/ 	.word	0x00001270


	//   ....[1]....
        /*0090*/ 	.word	0x000012a0


	//   ....[2]....
        /*0094*/ 	.word	0x000016c0


	//   ....[3]....
        /*0098*/ 	.word	0x00002820


	//----- nvinfo : EIATTR_CRS_STACK_SIZE
	.align		4
.L_117:
        /*009c*/ 	.byte	0x04, 0x1e
        /*009e*/ 	.short	(.L_119 - .L_118)
.L_118:
        /*00a0*/ 	.word	0x00000000


	//----- nvinfo : EIATTR_CBANK_PARAM_SIZE
	.align		4
.L_119:
        /*00a4*/ 	.byte	0x03, 0x19
        /*00a6*/ 	.short	0x0030


	//----- nvinfo : EIATTR_PARAM_CBANK
	.align		4
        /*00a8*/ 	.byte	0x04, 0x0a
        /*00aa*/ 	.short	(.L_121 - .L_120)
	.align		4
.L_120:
        /*00ac*/ 	.word	index@(.nv.constant0._Z22gaussian_smooth_DeviceiiiPhPfS0_Ps)
        /*00b0*/ 	.short	0x0380
        /*00b2*/ 	.short	0x0030


	//----- nvinfo : EIATTR_SW_WAR
	.align		4
.L_121:
        /*00b4*/ 	.byte	0x04, 0x36
        /*00b6*/ 	.short	(.L_123 - .L_122)
.L_122:
        /*00b8*/ 	.word	0x00000008
.L_123:


//--------------------- .nv.info._Z13derrivative_yiiPsS_ --------------------------
	.section	.nv.info._Z13derrivative_yiiPsS_,"",@"SHT_CUDA_INFO"
	.sectionflags	@""
	.align	4


	//----- nvinfo : EIATTR_CUDA_API_VERSION
	.align		4
        /*0000*/ 	.byte	0x04, 0x37
        /*0002*/ 	.short	(.L_125 - .L_124)
.L_124:
        /*0004*/ 	.word	0x00000082


	//----- nvinfo : EIATTR_KPARAM_INFO
	.align		4
.L_125:
        /*0008*/ 	.byte	0x04, 0x17
        /*000a*/ 	.short	(.L_127 - .L_126)
.L_126:
        /*000c*/ 	.word	0x00000000
        /*0010*/ 	.short	0x0003
        /*0012*/ 	.short	0x0010
        /*0014*/ 	.byte	0x00, 0xf5, 0x21, 0x00


	//----- nvinfo : EIATTR_KPARAM_INFO
	.align		4
.L_127:
        /*0018*/ 	.byte	0x04, 0x17
        /*001a*/ 	.short	(.L_129 - .L_128)
.L_128:
        /*001c*/ 	.word	0x00000000
        /*0020*/ 	.short	0x0002
        /*0022*/ 	.short	0x0008
        /*0024*/ 	.byte	0x00, 0xf5, 0x21, 0x00


	//----- nvinfo : EIATTR_KPARAM_INFO
	.align		4
.L_129:
        /*0028*/ 	.byte	0x04, 0x17
        /*002a*/ 	.short	(.L_131 - .L_130)
.L_130:
        /*002c*/ 	.word	0x00000000
        /*0030*/ 	.short	0x0001
        /*0032*/ 	.short	0x0004
        /*0034*/ 	.byte	0x00, 0xf0, 0x11, 0x00


	//----- nvinfo : EIATTR_KPARAM_INFO
	.align		4
.L_131:
        /*0038*/ 	.byte	0x04, 0x17
        /*003a*/ 	.short	(.L_133 - .L_132)
.L_132:
        /*003c*/ 	.word	0x00000000
        /*0040*/ 	.short	0x0000
        /*0042*/ 	.short	0x0000
        /*0044*/ 	.byte	0x00, 0xf0, 0x11, 0x00


	//----- nvinfo : EIATTR_SPARSE_MMA_MASK
	.align		4
.L_133:
        /*0048*/ 	.byte	0x03, 0x50
        /*004a*/ 	.short	0x0000


	//----- nvinfo : EIATTR_MAXREG_COUNT
	.align		4
        /*004c*/ 	.byte	0x03, 0x1b
        /*004e*/ 	.short	0x00ff


	//----- nvinfo : EIATTR_MERCURY_ISA_VERSION
	.align		4
        /*0050*/ 	.byte	0x03, 0x5f
        /*0052*/ 	.short	0x0101


	//----- nvinfo : EIATTR_VRC_CTA_INIT_COUNT
	.align		4
        /*0054*/ 	.byte	0x02, 0x4a
	.zero		1
	.zero		1


	//----- nvinfo : EIATTR_EXIT_INSTR_OFFSETS
	.align		4
        /*0058*/ 	.byte	0x04, 0x1c
        /*005a*/ 	.short	(.L_135 - .L_134)


	//   ....[0]....
.L_134:
        /*005c*/ 	.word	0x00000090


	//   ....[1]....
        /*0060*/ 	.word	0x00000240


	//   ....[2]....
        /*0064*/ 	.word	0x00000e30


	//----- nvinfo : EIATTR_CRS_STACK_SIZE
	.align		4
.L_135:
        /*0068*/ 	.byte	0x04, 0x1e
        /*006a*/ 	.short	(.L_137 - .L_136)
.L_136:
        /*006c*/ 	.word	0x00000000


	//----- nvinfo : EIATTR_CBANK_PARAM_SIZE
	.align		4
.L_137:
        /*0070*/ 	.byte	0x03, 0x19
        /*0072*/ 	.short	0x0018


	//----- nvinfo : EIATTR_PARAM_CBANK
	.align		4
        /*0074*/ 	.byte	0x04, 0x0a
        /*0076*/ 	.short	(.L_139 - .L_138)
	.align		4
.L_138:
        /*0078*/ 	.word	index@(.nv.constant0._Z13derrivative_yiiPsS_)
        /*007c*/ 	.short	0x0380
        /*007e*/ 	.short	0x0018


	//----- nvinfo : EIATTR_SW_WAR
	.align		4
.L_139:
        /*0080*/ 	.byte	0x04, 0x36
        /*0082*/ 	.short	(.L_141 - .L_140)
.L_140:
        /*0084*/ 	.word	0x00000008
.L_141:


//--------------------- .nv.info._Z13derrivative_xiiPsS_ --------------------------
	.section	.nv.info._Z13derrivative_xiiPsS_,"",@"SHT_CUDA_INFO"
	.sectionflags	@""
	.align	4


	//----- nvinfo : EIATTR_CUDA_API_VERSION
	.align		4
        /*0000*/ 	.byte	0x04, 0x37
        /*0002*/ 	.short	(.L_143 - .L_142)
.L_142:
        /*0004*/ 	.word	0x00000082


	//----- nvinfo : EIATTR_KPARAM_INFO
	.align		4
.L_143:
        /*0008*/ 	.byte	0x04, 0x17
        /*000a*/ 	.short	(.L_145 - .L_144)
.L_144:
        /*000c*/ 	.word	0x00000000
        /*0010*/ 	.short	0x0003
        /*0012*/ 	.short	0x0010
        /*0014*/ 	.byte	0x00, 0xf5, 0x21, 0x00


	//----- nvinfo : EIATTR_KPARAM_INFO
	.align		4
.L_145:
        /*0018*/ 	.byte	0x04, 0x17
        /*001a*/ 	.short	(.L_147 - .L_146)
.L_146:
        /*001c*/ 	.word	0x00000000
        /*0020*/ 	.short	0x0002
        /*0022*/ 	.short	0x0008
        /*0024*/ 	.byte	0x00, 0xf5, 0x21, 0x00


	//----- nvinfo : EIATTR_KPARAM_INFO
	.align		4
.L_147:
        /*0028*/ 	.byte	0x04, 0x17
        /*002a*/ 	.short	(.L_149 - .L_148)
.L_148:
        /*002c*/ 	.word	0x00000000
        /*0030*/ 	.short	0x0001
        /*0032*/ 	.short	0x0004
        /*0034*/ 	.byte	0x00, 0xf0, 0x11, 0x00


	//----- nvinfo : EIATTR_KPARAM_INFO
	.align		4
.L_149:
        /*0038*/ 	.byte	0x04, 0x17
        /*003a*/ 	.short	(.L_151 - .L_150)
.L_150:
        /*003c*/ 	.word	0x00000000
        /*0040*/ 	.short	0x0000
        /*0042*/ 	.short	0x0000
        /*0044*/ 	.byte	0x00, 0xf0, 0x11, 0x00


	//----- nvinfo : EIATTR_SPARSE_MMA_MASK
	.align		4
.L_151:
        /*0048*/ 	.byte	0x03, 0x50
        /*004a*/ 	.short	0x0000


	//----- nvinfo : EIATTR_MAXREG_COUNT
	.align		4
        /*004c*/ 	.byte	0x03, 0x1b
        /*004e*/ 	.short	0x00ff


	//----- nvinfo : EIATTR_MERCURY_ISA_VERSION
	.align		4
        /*0050*/ 	.byte	0x03, 0x5f
        /*0052*/ 	.short	0x0101


	//----- nvinfo : EIATTR_VRC_CTA_INIT_COUNT
	.align		4
        /*0054*/ 	.byte	0x02, 0x4a
	.zero		1
	.zero		1


	//----- nvinfo : EIATTR_EXIT_INSTR_OFFSETS
	.align		4
        /*0058*/ 	.byte	0x04, 0x1c
        /*005a*/ 	.short	(.L_153 - .L_152)


	//   ....[0]....
.L_152:
        /*005c*/ 	.word	0x00000090


	//   ....[1]....
        /*0060*/ 	.word	0x00000220


	//   ....[2]....
        /*0064*/ 	.word	0x00000c20


	//----- nvinfo : EIATTR_CRS_STACK_SIZE
	.align		4
.L_153:
        /*0068*/ 	.byte	0x04, 0x1e
        /*006a*/ 	.short	(.L_155 - .L_154)
.L_154:
        /*006c*/ 	.word	0x00000000


	//----- nvinfo : EIATTR_CBANK_PARAM_SIZE
	.align		4
.L_155:
        /*0070*/ 	.byte	0x03, 0x19
        /*0072*/ 	.short	0x0018


	//----- nvinfo : EIATTR_PARAM_CBANK
	.align		4
        /*0074*/ 	.byte	0x04, 0x0a
        /*0076*/ 	.short	(.L_157 - .L_156)
	.align		4
.L_156:
        /*0078*/ 	.word	index@(.nv.constant0._Z13derrivative_xiiPsS_)
        /*007c*/ 	.short	0x0380
        /*007e*/ 	.short	0x0018


	//----- nvinfo : EIATTR_SW_WAR
	.align		4
.L_157:
        /*0080*/ 	.byte	0x04, 0x36
        /*0082*/ 	.short	(.L_159 - .L_158)
.L_158:
        /*0084*/ 	.word	0x00000008
.L_159:


//--------------------- .nv.info._Z18derrivative_DeviceiiPsS_S_ --------------------------
	.section	.nv.info._Z18derrivative_DeviceiiPsS_S_,"",@"SHT_CUDA_INFO"
	.sectionflags	@""
	.align	4


	//----- nvinfo : EIATTR_CUDA_API_VERSION
	.align		4
        /*0000*/ 	.byte	0x04, 0x37
        /*0002*/ 	.short	(.L_161 - .L_160)
.L_160:
        /*0004*/ 	.word	0x00000082


	//----- nvinfo : EIATTR_KPARAM_INFO
	.align		4
.L_161:
        /*0008*/ 	.byte	0x04, 0x17
        /*000a*/ 	.short	(.L_163 - .L_162)
.L_162:
        /*000c*/ 	.word	0x00000000
        /*0010*/ 	.short	0x0004
        /*0012*/ 	.short	0x0018
        /*0014*/ 	.byte	0x00, 0xf5, 0x21, 0x00


	//----- nvinfo : EIATTR_KPARAM_INFO
	.align		4
.L_163:
        /*0018*/ 	.byte	0x04, 0x17
        /*001a*/ 	.short	(.L_165 - .L_164)
.L_164:
        /*001c*/ 	.word	0x00000000
        /*0020*/ 	.short	0x0003
        /*0022*/ 	.short	0x0010
        /*0024*/ 	.byte	0x00, 0xf5, 0x21, 0x00


	//----- nvinfo : EIATTR_KPARAM_INFO
	.align		4
.L_165:
        /*0028*/ 	.byte	0x04, 0x17
        /*002a*/ 	.short	(.L_167 - .L_166)
.L_166:
        /*002c*/ 	.word	0x00000000
        /*0030*/ 	.short	0x0002
        /*0032*/ 	.short	0x0008
        /*0034*/ 	.byte	0x00, 0xf5, 0x21, 0x00


	//----- nvinfo : EIATTR_KPARAM_INFO
	.align		4
.L_167:
        /*0038*/ 	.byte	0x04, 0x17
        /*003a*/ 	.short	(.L_169 - .L_168)
.L_168:
        /*003c*/ 	.word	0x00000000
        /*0040*/ 	.short	0x0001
        /*0042*/ 	.short	0x0004
        /*0044*/ 	.byte	0x00, 0xf0, 0x11, 0x00


	//----- nvinfo : EIATTR_KPARAM_INFO
	.align		4
.L_169:
        /*0048*/ 	.byte	0x04, 0x17
        /*004a*/ 	.short	(.L_171 - .L_170)
.L_170:
        /*004c*/ 	.word	0x00000000
        /*0050*/ 	.short	0x0000
        /*0052*/ 	.short	0x0000
        /*0054*/ 	.byte	0x00, 0xf0, 0x11, 0x00


	//----- nvinfo : EIATTR_SPARSE_MMA_MASK
	.align		4
.L_171:
        /*0058*/ 	.byte	0x03, 0x50
        /*005a*/ 	.short	0x0000


	//----- nvinfo : EIATTR_MAXREG_COUNT
	.align		4
        /*005c*/ 	.byte	0x03, 0x1b
        /*005e*/ 	.short	0x00ff


	//----- nvinfo : EIATTR_NUM_BARRIERS
	.align		4
        /*0060*/ 	.byte	0x02, 0x4c
        /*0062*/ 	.byte	0x01
	.zero		1


	//----- nvinfo : EIATTR_MERCURY_ISA_VERSION
	.align		4
        /*0064*/ 	.byte	0x03, 0x5f
        /*0066*/ 	.short	0x0101


	//----- nvinfo : EIATTR_VRC_CTA_INIT_COUNT
	.align		4
        /*0068*/ 	.byte	0x02, 0x4a
	.zero		1
	.zero		1


	//----- nvinfo : EIATTR_EXIT_INSTR_OFFSETS
	.align		4
        /*006c*/ 	.byte	0x04, 0x1c
        /*006e*/ 	.short	(.L_173 - .L_172)


	//   ....[0]....
.L_172:
        /*0070*/ 	.word	0x00003040


	//   ....[1]....
        /*0074*/ 	.word	0x00003440


	//   ....[2]....
        /*0078*/ 	.word	0x00003960


	//----- nvinfo : EIATTR_CRS_STACK_SIZE
	.align		4
.L_173:
        /*007c*/ 	.byte	0x04, 0x1e
        /*007e*/ 	.short	(.L_175 - .L_174)
.L_174:
        /*0080*/ 	.word	0x00000000


	//----- nvinfo : EIATTR_CBANK_PARAM_SIZE
	.align		4
.L_175:
        /*0084*/ 	.byte	0x03, 0x19
        /*0086*/ 	.short	0x0020


	//----- nvinfo : EIATTR_PARAM_CBANK
	.align		4
        /*0088*/ 	.byte	0x04, 0x0a
        /*008a*/ 	.short	(.L_177 - .L_176)
	.align		4
.L_176:
        /*008c*/ 	.word	index@(.nv.constant0._Z18derrivative_DeviceiiPsS_S_)
        /*0090*/ 	.short	0x0380
        /*0092*/ 	.short	0x0020


	//----- nvinfo : EIATTR_SW_WAR
	.align		4
.L_177:
        /*0094*/ 	.byte	0x04, 0x36
        /*0096*/ 	.short	(.L_179 - .L_178)
.L_178:
        /*0098*/ 	.word	0x00000008
.L_179:


//--------------------- .nv.info._Z20magnitude_x_y_DevicePsS_iiS_ --------------------------
	.section	.nv.info._Z20magnitude_x_y_DevicePsS_iiS_,"",@"SHT_CUDA_INFO"
	.sectionflags	@""
	.align	4


	//----- nvinfo : EIATTR_CUDA_API_VERSION
	.align		4
        /*0000*/ 	.byte	0x04, 0x37
        /*0002*/ 	.short	(.L_181 - .L_180)
.L_180:
        /*0004*/ 	.word	0x00000082


	//----- nvinfo : EIATTR_KPARAM_INFO
	.align		4
.L_181:
        /*0008*/ 	.byte	0x04, 0x17
        /*000a*/ 	.short	(.L_183 - .L_182)
.L_182:
        /*000c*/ 	.word	0x00000000
        /*0010*/ 	.short	0x0004
        /*0012*/ 	.short	0x0018
        /*0014*/ 	.byte	0x00, 0xf5, 0x21, 0x00


	//----- nvinfo : EIATTR_KPARAM_INFO
	.align		4
.L_183:
        /*0018*/ 	.byte	0x04, 0x17
        /*001a*/ 	.short	(.L_185 - .L_184)
.L_184:
        /*001c*/ 	.word	0x00000000
        /*0020*/ 	.short	0x0003
        /*0022*/ 	.short	0x0014
        /*0024*/ 	.byte	0x00, 0xf0, 0x11, 0x00


	//----- nvinfo : EIATTR_KPARAM_INFO
	.align		4
.L_185:
        /*0028*/ 	.byte	0x04, 0x17
        /*002a*/ 	.short	(.L_187 - .L_186)
.L_186:
        /*002c*/ 	.word	0x00000000
        /*0030*/ 	.short	0x0002
        /*0032*/ 	.short	0x0010
        /*0034*/ 	.byte	0x00, 0xf0, 0x11, 0x00


	//----- nvinfo : EIATTR_KPARAM_INFO
	.align		4
.L_187:
        /*0038*/ 	.byte	0x04, 0x17
        /*003a*/ 	.short	(.L_189 - .L_188)
.L_188:
        /*003c*/ 	.word	0x00000000
        /*0040*/ 	.short	0x0001
        /*0042*/ 	.short	0x0008
        /*0044*/ 	.byte	0x00, 0xf5, 0x21, 0x00


	//----- nvinfo : EIATTR_KPARAM_INFO
	.align		4
.L_189:
        /*0048*/ 	.byte	0x04, 0x17
        /*004a*/ 	.short	(.L_191 - .L_190)
.L_190:
        /*004c*/ 	.word	0x00000000
        /*0050*/ 	.short	0x0000
        /*0052*/ 	.short	0x0000
        /*0054*/ 	.byte	0x00, 0xf5, 0x21, 0x00


	//----- nvinfo : EIATTR_SPARSE_MMA_MASK
	.align		4
.L_191:
        /*0058*/ 	.byte	0x03, 0x50
        /*005a*/ 	.short	0x0000


	//----- nvinfo : EIATTR_MAXREG_COUNT
	.align		4
        /*005c*/ 	.byte	0x03, 0x1b
        /*005e*/ 	.short	0x00ff


	//----- nvinfo : EIATTR_MERCURY_ISA_VERSION
	.align		4
        /*0060*/ 	.byte	0x03, 0x5f
        /*0062*/ 	.short	0x0101


	//----- nvinfo : EIATTR_VRC_CTA_INIT_COUNT
	.align		4
        /*0064*/ 	.byte	0x02, 0x4a
	.zero		1
	.zero		1


	//----- nvinfo : EIATTR_EXIT_INSTR_OFFSETS
	.align		4
        /*0068*/ 	.byte	0x04, 0x1c
        /*006a*/ 	.short	(.L_193 - .L_192)


	//   ....[0]....
.L_192:
        /*006c*/ 	.word	0x00000080


	//   ....[1]....
        /*0070*/ 	.word	0x00002670


	//----- nvinfo : EIATTR_CRS_STACK_SIZE
	.align		4
.L_193:
        /*0074*/ 	.byte	0x04, 0x1e
        /*0076*/ 	.short	(.L_195 - .L_194)
.L_194:
        /*0078*/ 	.word	0x00000000


	//----- nvinfo : EIATTR_CBANK_PARAM_SIZE
	.align		4
.L_195:
        /*007c*/ 	.byte	0x03, 0x19
        /*007e*/ 	.short	0x0020


	//----- nvinfo : EIATTR_PARAM_CBANK
	.align		4
        /*0080*/ 	.byte	0x04, 0x0a
        /*0082*/ 	.short	(.L_197 - .L_196)
	.align		4
.L_196:
        /*0084*/ 	.word	index@(.nv.constant0._Z20magnitude_x_y_DevicePsS_iiS_)
        /*0088*/ 	.short	0x0380
        /*008a*/ 	.short	0x0020


	//----- nvinfo : EIATTR_SW_WAR
	.align		4
.L_197:
        /*008c*/ 	.byte	0x04, 0x36
        /*008e*/ 	.short	(.L_199 - .L_198)
.L_198:
        /*0090*/ 	.word	0x00000008
.L_199:


//--------------------- .nv.info._Z23radian_direction_DevicePsS_iiPfii --------------------------
	.section	.nv.info._Z23radian_direction_DevicePsS_iiPfii,"",@"SHT_CUDA_INFO"
	.sectionflags	@""
	.align	4


	//----- nvinfo : EIATTR_CUDA_API_VERSION
	.align		4
        /*0000*/ 	.byte	0x04, 0x37
        /*0002*/ 	.short	(.L_201 - .L_200)
.L_200:
        /*0004*/ 	.word	0x00000082


	//----- nvinfo : EIATTR_KPARAM_INFO
	.align		4
.L_201:
        /*0008*/ 	.byte	0x04, 0x17
        /*000a*/ 	.short	(.L_203 - .L_202)
.L_202:
        /*000c*/ 	.word	0x00000000
        /*0010*/ 	.short	0x0006
        /*0012*/ 	.short	0x0024
        /*0014*/ 	.byte	0x00, 0xf0, 0x11, 0x00


	//----- nvinfo : EIATTR_KPARAM_INFO
	.align		4
.L_203:
        /*0018*/ 	.byte	0x04, 0x17
        /*001a*/ 	.short	(.L_205 - .L_204)
.L_204:
        /*001c*/ 	.word	0x00000000
        /*0020*/ 	.short	0x0005
        /*0022*/ 	.short	0x0020
        /*0024*/ 	.byte	0x00, 0xf0, 0x11, 0x00


	//----- nvinfo : EIATTR_KPARAM_INFO
	.align		4
.L_205:
        /*0028*/ 	.byte	0x04, 0x17
        /*002a*/ 	.short	(.L_207 - .L_206)
.L_206:
        /*002c*/ 	.word	0x00000000
        /*0030*/ 	.short	0x0004
        /*0032*/ 	.short	0x0018
        /*0034*/ 	.byte	0x00, 0xf5, 0x21, 0x00


	//----- nvinfo : EIATTR_KPARAM_INFO
	.align		4
.L_207:
        /*0038*/ 	.byte	0x04, 0x17
        /*003a*/ 	.short	(.L_209 - .L_208)
.L_208:
        /*003c*/ 	.word	0x00000000
        /*0040*/ 	.short	0x0003
        /*0042*/ 	.short	0x0014
        /*0044*/ 	.byte	0x00, 0xf0, 0x11, 0x00


	//----- nvinfo : EIATTR_KPARAM_INFO
	.align		4
.L_209:
        /*0048*/ 	.byte	0x04, 0x17
        /*004a*/ 	.short	(.L_211 - .L_210)
.L_210:
        /*004c*/ 	.word	0x00000000
        /*0050*/ 	.short	0x0002
        /*0052*/ 	.short	0x0010
        /*0054*/ 	.byte	0x00, 0xf0, 0x11, 0x00


	//----- nvinfo : EIATTR_KPARAM_INFO
	.align		4
.L_211:
        /*0058*/ 	.byte	0x04, 0x17
        /*005a*/ 	.short	(.L_213 - .L_212)
.L_212:
        /*005c*/ 	.word	0x00000000
        /*0060*/ 	.short	0x0001
        /*0062*/ 	.short	0x0008
        /*0064*/ 	.byte	0x00, 0xf5, 0x21, 0x00


	//----- nvinfo : EIATTR_KPARAM_INFO
	.align		4
.L_213:
        /*0068*/ 	.byte	0x04, 0x17
        /*006a*/ 	.short	(.L_215 - .L_214)
.L_214:
        /*006c*/ 	.word	0x00000000
        /*0070*/ 	.short	0x0000
        /*0072*/ 	.short	0x0000
        /*0074*/ 	.byte	0x00, 0xf5, 0x21, 0x00


	//----- nvinfo : EIATTR_SPARSE_MMA_MASK
	.align		4
.L_215:
        /*0078*/ 	.byte	0x03, 0x50
        /*007a*/ 	.short	0x0000


	//----- nvinfo : EIATTR_MAXREG_COUNT
	.align		4
        /*007c*/ 	.byte	0x03, 0x1b
        /*007e*/ 	.short	0x00ff


	//----- nvinfo : EIATTR_MERCURY_ISA_VERSION
	.align		4
        /*0080*/ 	.byte	0x03, 0x5f
        /*0082*/ 	.short	0x0101


	//----- nvinfo : EIATTR_VRC_CTA_INIT_COUNT
	.align		4
        /*0084*/ 	.byte	0x02, 0x4a
	.zero		1
	.zero		1


	//----- nvinfo : EIATTR_EXIT_INSTR_OFFSETS
	.align		4
        /*0088*/ 	.byte	0x04, 0x1c
        /*008a*/ 	.short	(.L_217 - .L_216)


	//   ....[0]....
.L_216:
        /*008c*/ 	.word	0x00000070


	//   ....[1]....
        /*0090*/ 	.word	0x000000a0


	//   ....[2]....
        /*0094*/ 	.word	0x00001d30


	//----- nvinfo : EIATTR_CRS_STACK_SIZE
	.align		4
.L_217:
        /*0098*/ 	.byte	0x04, 0x1e
        /*009a*/ 	.short	(.L_219 - .L_218)
.L_218:
        /*009c*/ 	.word	0x00000000


	//----- nvinfo : EIATTR_CBANK_PARAM_SIZE
	.align		4
.L_219:
        /*00a0*/ 	.byte	0x03, 0x19
        /*00a2*/ 	.short	0x0028


	//----- nvinfo : EIATTR_PARAM_CBANK
	.align		4
        /*00a4*/ 	.byte	0x04, 0x0a
        /*00a6*/ 	.short	(.L_221 - .L_220)
	.align		4
.L_220:
        /*00a8*/ 	.word	index@(.nv.constant0._Z23radian_direction_DevicePsS_iiPfii)
        /*00ac*/ 	.short	0x0380
        /*00ae*/ 	.short	0x0028


	//----- nvinfo : EIATTR_SW_WAR
	.align		4
.L_221:
        /*00b0*/ 	.byte	0x04, 0x36
        /*00b2*/ 	.short	(.L_223 - .L_222)
.L_222:
        /*00b4*/ 	.word	0x00000008
.L_223:


//--------------------- .nv.callgraph             --------------------------
	.section	.nv.callgraph,"",@"SHT_CUDA_CALLGRAPH"
	.align	4
	.sectionentsize	8
	.align		4
        /*0000*/ 	.word	0x00000000
	.align		4
        /*0004*/ 	.word	0xffffffff
	.align		4
        /*0008*/ 	.word	0x00000000
	.align		4
        /*000c*/ 	.word	0xfffffffe
	.align		4
        /*0010*/ 	.word	0x00000000
	.align		4
        /*0014*/ 	.word	0xfffffffd
	.align		4
        /*0018*/ 	.word	0x00000000
	.align		4
        /*001c*/ 	.word	0xfffffffc


//--------------------- .text._Z19non_max_supp_deviceiiPsS_S_Ph --------------------------
	.section	.text._Z19non_max_supp_deviceiiPsS_S_Ph,"ax",@progbits
	.align	128
        .global         _Z19non_max_supp_deviceiiPsS_S_Ph
        .type           _Z19non_max_supp_deviceiiPsS_S_Ph,@function
        .size           _Z19non_max_supp_deviceiiPsS_S_Ph,(.L_x_248 - _Z19non_max_supp_deviceiiPsS_S_Ph)
        .other          _Z19non_max_supp_deviceiiPsS_S_Ph,@"STO_CUDA_ENTRY STV_DEFAULT"
_Z19non_max_supp_deviceiiPsS_S_Ph:
.text._Z19non_max_supp_deviceiiPsS_S_Ph:
[----:B------:R-:W-:Y:S01]  /*0000*/  LDC R1, c[0x0][0x37c] ;  /* 0x0000df00ff017b82 */ /* 0x000fe20000000800 */
[----:B------:R-:W0:Y:S07]  /*0010*/  S2R R0, SR_TID.X ;  /* 0x0000000000007919 */ /* 0x000e2e0000002100 */
[----:B------:R-:W0:Y:S01]  /*0020*/  S2UR UR5, SR_CTAID.X ;  /* 0x00000000000579c3 */ /* 0x000e220000002500 */
[----:B------:R-:W1:Y:S07]  /*0030*/  LDCU UR4, c[0x0][0x380] ;  /* 0x00007000ff0477ac */ /* 0x000e6e0008000800 */
[----:B------:R-:W0:Y:S01]  /*0040*/  LDC R3, c[0x0][0x360] ;  /* 0x0000d800ff037b82 */ /* 0x000e220000000800 */
[----:B-1----:R-:W-:Y:S01]  /*0050*/  UIADD3 UR4, UPT, UPT, UR4, -0x2, URZ ;  /* 0xfffffffe04047890 */ /* 0x002fe2000fffe0ff */
[----:B0-----:R-:W-:-:S04]  /*0060*/  IMAD R0, R3, UR5, R0 ;  /* 0x0000000503007c24 */ /* 0x001fc8000f8e0200 */
[----:B------:R-:W-:-:S05]  /*0070*/  VIADD R9, R0, 0x1 ;  /* 0x0000000100097836 */ /* 0x000fca0000000000 */
[----:B------:R-:W-:-:S13]  /*0080*/  ISETP.GE.AND P0, PT, R9, UR4, PT ;  /* 0x0000000409007c0c */ /* 0x000fda000bf06270 */
[----:B------:R-:W-:Y:S05]  /*0090*/  @P0 EXIT ;  /* 0x000000000000094d */ /* 0x000fea0003800000 */
[----:B------:R-:W0:Y:S02]  /*00a0*/  LDC R0, c[0x0][0x384] ;  /* 0x0000e100ff007b82 */ /* 0x000e240000000800 */
[----:B0-----:R-:W-:-:S13]  /*00b0*/  ISETP.GE.AND P0, PT, R0, 0x4, PT ;  /* 0x000000040000780c */ /* 0x001fda0003f06270 */
[----:B------:R-:W-:Y:S05]  /*00c0*/  @!P0 EXIT ;  /* 0x000000000000894d */ /* 0x000fea0003800000 */
[----:B------:R-:W0:Y:S01]  /*00d0*/  LDC.64 R2, c[0x0][0x398] ;  /* 0x0000e600ff027b82 */ /* 0x000e220000000a00 */
[----:B------:R-:W1:Y:S01]  /*00e0*/  LDCU.64 UR4, c[0x0][0x3a0] ;  /* 0x00007400ff0477ac */ /* 0x000e620008000a00 */
[----:B------:R-:W-:Y:S01]  /*00f0*/  IMAD R11, R9, R0, RZ ;  /* 0x00000000090b7224 */ /* 0x000fe200078e02ff */
[----:B------:R-:W2:Y:S05]  /*0100*/  LDCU.64 UR8, c[0x0][0x358] ;  /* 0x00006b00ff0877ac */ /* 0x000eaa0008000a00 */
[----:B------:R-:W3:Y:S01]  /*0110*/  LDC.64 R4, c[0x0][0x390] ;  /* 0x0000e400ff047b82 */ /* 0x000ee20000000a00 */
[----:B------:R-:W4:Y:S07]  /*0120*/  LDCU UR7, c[0x0][0x384] ;  /* 0x00007080ff0777ac */ /* 0x000f2e0008000800 */
[----:B------:R-:W5:Y:S01]  /*0130*/  LDC.64 R6, c[0x0][0x388] ;  /* 0x0000e200ff067b82 */ /* 0x000f620000000a00 */
[C---:B-1----:R-:W-:Y:S01]  /*0140*/  IADD3.X R8, P3, PT, R11.reuse, UR4, RZ, PT, !PT ;  /* 0x000000040b087c10 */ /* 0x042fe2000bf7e4ff */
[----:B0-----:R-:W-:-:S03]  /*0150*/  IMAD.WIDE R2, R11, 0x2, R2 ;  /* 0x000000020b027825 */ /* 0x001fc600078e0202 */
[----:B------:R-:W-:Y:S01]  /*0160*/  IADD3 R10, P0, PT, R2, 0x2, RZ ;  /* 0x00000002020a7810 */ /* 0x000fe20007f1e0ff */
[----:B---3--:R-:W-:-:S04]  /*0170*/  IMAD.WIDE R4, R11, 0x2, R4 ;  /* 0x000000020b047825 */ /* 0x008fc800078e0204 */
[----:B------:R-:W-:Y:S01]  /*0180*/  IMAD.X R21, RZ, RZ, R3, P0 ;  /* 0x000000ffff157224 */ /* 0x000fe200000e0603 */
[----:B------:R-:W-:Y:S01]  /*0190*/  IADD3 R12, P1, PT, R4, 0x2, RZ ;  /* 0x00000002040c7810 */ /* 0x000fe20007f3e0ff */
[----:B-----5:R-:W-:-:S04]  /*01a0*/  IMAD.WIDE R6, R11, 0x2, R6 ;  /* 0x000000020b067825 */ /* 0x020fc800078e0206 */
[----:B------:R-:W-:Y:S01]  /*01b0*/  IMAD.X R13, RZ, RZ, R5, P1 ;  /* 0x000000ffff0d7224 */ /* 0x000fe200008e0605 */
[----:B------:R-:W-:-:S04]  /*01c0*/  IADD3 R14, P2, PT, R6, 0x2, RZ ;  /* 0x00000002060e7810 */ /* 0x000fc80007f5e0ff */
[----:B------:R-:W-:Y:S02]  /*01d0*/  IADD3.X R15, PT, PT, RZ, R7, RZ, P2, !PT ;  /* 0x00000007ff0f7210 */ /* 0x000fe400017fe4ff */
[----:B--2-4-:R-:W-:-:S07]  /*01e0*/  LEA.HI.X.SX32 R7, R11, UR5, 0x1, P3 ;  /* 0x000000050b077c11 */ /* 0x014fce00098f0eff */
.L_x_16:
[----:B------:R-:W0:Y:S01]  /*01f0*/  LDCU UR4, c[0x0][0x384] ;  /* 0x00007080ff0477ac */ /* 0x000e220008000800 */
[----:B------:R-:W-:Y:S01]  /*0200*/  IMAD.MOV.U32 R20, RZ, RZ, R10 ;  /* 0x000000ffff147224 */ /* 0x000fe200078e000a */
[----:B------:R-:W-:Y:S01]  /*0210*/  MOV R16, R14 ;  /* 0x0000000e00107202 */ /* 0x000fe20000000f00 */
[----:B------:R-:W-:Y:S02]  /*0220*/  IMAD.MOV.U32 R6, RZ, RZ, R12 ;  /* 0x000000ffff067224 */ /* 0x000fe400078e000c */
[----:B------:R-:W-:Y:S02]  /*0230*/  IMAD.MOV.U32 R5, RZ, RZ, R13 ;  /* 0x000000ffff057224 */ /* 0x000fe400078e000d */
[----:B------:R-:W-:Y:S02]  /*0240*/  IMAD.MOV.U32 R17, RZ, RZ, R15 ;  /* 0x000000ffff117224 */ /* 0x000fe400078e000f */
[----:B------:R-:W-:Y:S02]  /*0250*/  IMAD.MOV.U32 R18, RZ, RZ, R8 ;  /* 0x000000ffff127224 */ /* 0x000fe400078e0008 */
[----:B------:R-:W-:-:S02]  /*0260*/  IMAD.MOV.U32 R19, RZ, RZ, R7 ;  /* 0x000000ffff137224 */ /* 0x000fc400078e0007 */
[----:B------:R-:W-:Y:S01]  /*0270*/  IMAD.MOV.U32 R11, RZ, RZ, R21 ;  /* 0x000000ffff0b7224 */ /* 0x000fe200078e0015 */
[----:B0-----:R-:W-:-:S06]  /*0280*/  UIADD3 UR4, UPT, UPT, -UR4, URZ, URZ ;  /* 0x000000ff04047290 */ /* 0x001fcc000fffe1ff */
[----:B------:R-:W-:-:S07]  /*0290*/  MOV R4, UR4 ;  /* 0x0000000400047c02 */ /* 0x000fce0008000f00 */
.L_x_15:
[----:B------:R-:W2:Y:S01]  /*02a0*/  LDG.E.U16 R26, desc[UR8][R16.64] ;  /* 0x00000008101a7981 */ /* 0x000ea2000c1e1500 */
[----:B------:R-:W-:Y:S01]  /*02b0*/  VIADD R4, R4, 0x1 ;  /* 0x0000000104047836 */ /* 0x000fe20000000000 */
[----:B------:R-:W-:Y:S04]  /*02c0*/  BSSY.RECONVERGENT B0, `(.L_x_0) ;  /* 0x000002d000007945 */ /* 0x000fe80003800200 */
[----:B------:R-:W-:Y:S02]  /*02d0*/  ISETP.NE.AND P1, PT, R4, -0x3, PT ;  /* 0xfffffffd0400780c */ /* 0x000fe40003f25270 */
[----:B--2---:R-:W-:-:S13]  /*02e0*/  ISETP.NE.AND P0, PT, R26, RZ, PT ;  /* 0x000000ff1a00720c */ /* 0x004fda0003f05270 */
[----:B------:R-:W-:Y:S05]  /*02f0*/  @!P0 BRA `(.L_x_1) ;  /* 0x00000000009c8947 */ /* 0x000fea0003800000 */
[----:B------:R-:W-:Y:S01]  /*0300*/  MOV R3, R5 ;  /* 0x0000000500037202 */ /* 0x000fe20000000f00 */
[----:B------:R-:W-:-:S05]  /*0310*/  IMAD.MOV.U32 R2, RZ, RZ, R6 ;  /* 0x000000ffff027224 */ /* 0x000fca00078e0006 */
[----:B------:R-:W2:Y:S01]  /*0320*/  LDG.E.U16 R3, desc[UR8][R2.64] ;  /* 0x0000000802037981 */ /* 0x000ea2000c1e1500 */
[----:B------:R-:W0:Y:S01]  /*0330*/  I2F.S16 R25, R26 ;  /* 0x0000001a00197306 */ /* 0x000e220000101400 */
[----:B------:R-:W-:Y:S07]  /*0340*/  BSSY.RECONVERGENT B1, `(.L_x_2) ;  /* 0x000000f000017945 */ /* 0x000fee0003800200 */
[----:B0-----:R-:W0:Y:S02]  /*0350*/  MUFU.RCP R22, R25 ;  /* 0x0000001900167308 */ /* 0x001e240000001000 */
[----:B0-----:R-:W-:-:S04]  /*0360*/  FFMA R23, -R25, R22, 1 ;  /* 0x3f80000019177423 */ /* 0x001fc80000000116 */
[----:B------:R-:W-:Y:S01]  /*0370*/  FFMA R23, R22, R23, R22 ;  /* 0x0000001716177223 */ /* 0x000fe20000000016 */
[----:B--2---:R-:W-:-:S05]  /*0380*/  PRMT R0, R3, 0x9910, RZ ;  /* 0x0000991003007816 */ /* 0x004fca00000000ff */
[----:B------:R-:W-:-:S05]  /*0390*/  IMAD.MOV R0, RZ, RZ, -R0 ;  /* 0x000000ffff007224 */ /* 0x000fca00078e0a00 */
[----:B------:R-:W-:-:S04]  /*03a0*/  I2FP.F32.S32 R0, R0 ;  /* 0x0000000000007245 */ /* 0x000fc80000201400 */
[----:B------:R-:W0:Y:S01]  /*03b0*/  FCHK P0, R0, R25 ;  /* 0x0000001900007302 */ /* 0x000e220000000000 */
[----:B------:R-:W-:-:S04]  /*03c0*/  FFMA R22, R0, R23, RZ ;  /* 0x0000001700167223 */ /* 0x000fc800000000ff */
[----:B------:R-:W-:-:S04]  /*03d0*/  FFMA R2, -R25, R22, R0 ;  /* 0x0000001619027223 */ /* 0x000fc80000000100 */
[----:B------:R-:W-:Y:S01]  /*03e0*/  FFMA R22, R23, R2, R22 ;  /* 0x0000000217167223 */ /* 0x000fe20000000016 */
[----:B0-----:R-:W-:Y:S06]  /*03f0*/  @!P0 BRA `(.L_x_3) ;  /* 0x00000000000c8947 */ /* 0x001fec0003800000 */
[----:B------:R-:W-:-:S07]  /*0400*/  MOV R24, 0x420 ;  /* 0x0000042000187802 */ /* 0x000fce0000000f00 */
[----:B------:R-:W-:Y:S05]  /*0410*/  CALL.REL.NOINC `($__internal_0_$__cuda_sm3x_div_rn_noftz_f32_slowpath) ;  /* 0x0000000c008c7944 */ /* 0x000fea0003c00000 */
[----:B------:R-:W-:-:S07]  /*0420*/  IMAD.MOV.U32 R22, RZ, RZ, R0 ;  /* 0x000000ffff167224 */ /* 0x000fce00078e0000 */
.L_x_3:
[----:B------:R-:W-:Y:S05]  /*0430*/  BSYNC.RECONVERGENT B1 ;  /* 0x0000000000017941 */ /* 0x000fea0003800200 */
.L_x_2:
[----:B------:R-:W2:Y:S01]  /*0440*/  LDG.E.U16 R2, desc[UR8][R20.64] ;  /* 0x0000000814027981 */ /* 0x000ea2000c1e1500 */
[----:B------:R-:W0:Y:S01]  /*0450*/  MUFU.RCP R0, R25 ;  /* 0x0000001900007308 */ /* 0x000e220000001000 */
[----:B------:R-:W-:Y:S07]  /*0460*/  BSSY.RECONVERGENT B1, `(.L_x_4) ;  /* 0x000000e000017945 */ /* 0x000fee0003800200 */
[----:B------:R-:W1:Y:S01]  /*0470*/  F2F.F64.F32 R22, R22 ;  /* 0x0000001600167310 */ /* 0x000e620000201800 */
[----:B0-----:R-:W-:-:S04]  /*0480*/  FFMA R27, -R25, R0, 1 ;  /* 0x3f800000191b7423 */ /* 0x001fc80000000100 */
[----:B------:R-:W-:-:S03]  /*0490*/  FFMA R0, R0, R27, R0 ;  /* 0x0000001b00007223 */ /* 0x000fc60000000000 */
[----:B--2---:R-:W0:Y:S08]  /*04a0*/  I2F.S16 R28, R2 ;  /* 0x00000002001c7306 */ /* 0x004e300000101400 */
[----:B0-----:R-:W0:Y:S01]  /*04b0*/  FCHK P0, R28, R25 ;  /* 0x000000191c007302 */ /* 0x001e220000000000 */
[----:B------:R-:W-:-:S04]  /*04c0*/  FFMA R24, R0, R28, RZ ;  /* 0x0000001c00187223 */ /* 0x000fc800000000ff */
[----:B------:R-:W-:-:S04]  /*04d0*/  FFMA R27, -R25, R24, R28 ;  /* 0x00000018191b7223 */ /* 0x000fc8000000011c */
[----:B------:R-:W-:Y:S01]  /*04e0*/  FFMA R24, R0, R27, R24 ;  /* 0x0000001b00187223 */ /* 0x000fe20000000018 */
[----:B01----:R-:W-:Y:S06]  /*04f0*/  @!P0 BRA `(.L_x_5) ;  /* 0x0000000000108947 */ /* 0x003fec0003800000 */
[----:B------:R-:W-:Y:S01]  /*0500*/  IMAD.MOV.U32 R0, RZ, RZ, R28 ;  /* 0x000000ffff007224 */ /* 0x000fe200078e001c */
[----:B------:R-:W-:-:S07]  /*0510*/  MOV R24, 0x530 ;  /* 0x0000053000187802 */ /* 0x000fce0000000f00 */
[----:B------:R-:W-:Y:S05]  /*0520*/  CALL.REL.NOINC `($__internal_0_$__cuda_sm3x_div_rn_noftz_f32_slowpath) ;  /* 0x0000000c00487944 */ /* 0x000fea0003c00000 */
[----:B------:R-:W-:-:S07]  /*0530*/  MOV R24, R0 ;  /* 0x0000000000187202 */ /* 0x000fce0000000f00 */
.L_x_5:
[----:B------:R-:W-:Y:S05]  /*0540*/  BSYNC.RECONVERGENT B1 ;  /* 0x0000000000017941 */ /* 0x000fea0003800200 */
.L_x_4:
[----:B------:R-:W1:Y:S01]  /*0550*/  F2F.F64.F32 R24, R24 ;  /* 0x0000001800187310 */ /* 0x000e620000201800 */
[----:B------:R-:W-:Y:S05]  /*0560*/  BRA `(.L_x_6) ;  /* 0x0000000000087947 */ /* 0x000fea0003800000 */
.L_x_1:
[----:B------:R-:W-:-:S05]  /*0570*/  IMAD.MOV.U32 R0, RZ, RZ, 0xff ;  /* 0x000000ffff007424 */ /* 0x000fca00078e00ff */
[----:B------:R0:W-:Y:S02]  /*0580*/  STG.E.U8 desc[UR8][R18.64], R0 ;  /* 0x0000000012007986 */ /* 0x0001e4000c101108 */
.L_x_6:
[----:B------:R-:W-:Y:S05]  /*0590*/  BSYNC.RECONVERGENT B0 ;  /* 0x0000000000007941 */ /* 0x000fea0003800200 */
.L_x_0:
[----:B------:R-:W-:Y:S01]  /*05a0*/  PRMT R27, R3, 0x9910, RZ ;  /* 0x00009910031b7816 */ /* 0x000fe200000000ff */
[----:B------:R-:W-:Y:S03]  /*05b0*/  BSSY.RECONVERGENT B0, `(.L_x_7) ;  /* 0x0000095000007945 */ /* 0x000fe60003800200 */
[----:B------:R-:W-:-:S13]  /*05c0*/  ISETP.GT.AND P0, PT, R27, -0x1, PT ;  /* 0xffffffff1b00780c */ /* 0x000fda0003f04270 */
[----:B------:R-:W-:Y:S05]  /*05d0*/  @P0 BRA `(.L_x_8) ;  /* 0x00000004002c0947 */ /* 0x000fea0003800000 */
[----:B------:R-:W0:Y:S02]  /*05e0*/  LDG.E.U16 R2, desc[UR8][R20.64] ;  /* 0x0000000814027981 */ /* 0x000e24000c1e1500 */
[----:B0-----:R-:W-:-:S04]  /*05f0*/  PRMT R0, R2, 0x9910, RZ ;  /* 0x0000991002007816 */ /* 0x001fc800000000ff */
[----:B------:R-:W-:-:S13]  /*0600*/  ISETP.GT.AND P0, PT, R0, -0x1, PT ;  /* 0xffffffff0000780c */ /* 0x000fda0003f04270 */
[----:B------:R-:W-:Y:S05]  /*0610*/  @P0 BRA `(.L_x_9) ;  /* 0x0000000000940947 */ /* 0x000fea0003800000 */
[----:B------:R-:W-:-:S04]  /*0620*/  LOP3.LUT R0, R2, 0xffff, RZ, 0xc0, !PT ;  /* 0x0000ffff02007812 */ /* 0x000fc800078ec0ff */
[----:B------:R-:W-:Y:S01]  /*0630*/  ISETP.GT.U32.AND P0, PT, R0, R3, PT ;  /* 0x000000030000720c */ /* 0x000fe20003f04070 */
[----:B------:R-:W-:-:S12]  /*0640*/  IMAD.U32 R0, RZ, RZ, UR7 ;  /* 0x00000007ff007e24 */ /* 0x000fd8000f8e00ff */
[----:B------:R-:W-:-:S05]  /*0650*/  @!P0 IMAD.WIDE.U32 R30, R0, 0x2, R16 ;  /* 0x00000002001e8825 */ /* 0x000fca00078e0010 */
[----:B------:R-:W2:Y:S04]  /*0660*/  @!P0 LDG.E.S16 R27, desc[UR8][R30.64] ;  /* 0x000000081e1b8981 */ /* 0x000ea8000c1e1700 */
[----:B------:R0:W2:Y:S01]  /*0670*/  @!P0 LDG.E.S16 R28, desc[UR8][R30.64+0x2] ;  /* 0x000002081e1c8981 */ /* 0x0000a2000c1e1700 */
[----:B------:R-:W-:Y:S02]  /*0680*/  @P0 IADD3 R36, P2, PT, R16, -0x2, RZ ;  /* 0xfffffffe10240810 */ /* 0x000fe40007f5e0ff */
[----:B------:R-:W-:Y:S02]  /*0690*/  PRMT R34, R26, 0x9910, RZ ;  /* 0x000099101a227816 */ /* 0x000fe400000000ff */
[----:B------:R-:W-:-:S03]  /*06a0*/  @P0 IADD3.X R37, PT, PT, R17, -0x1, RZ, P2, !PT ;  /* 0xffffffff11250810 */ /* 0x000fc600017fe4ff */
[----:B------:R-:W-:-:S06]  /*06b0*/  @P0 IMAD.WIDE.U32 R36, R0, 0x2, R36 ;  /* 0x0000000200240825 */ /* 0x000fcc00078e0024 */
[----:B------:R-:W3:Y:S04]  /*06c0*/  @P0 LDG.E.S16 R36, desc[UR8][R36.64+0x4] ;  /* 0x0000040824240981 */ /* 0x000ee8000c1e1700 */
[----:B------:R-:W3:Y:S01]  /*06d0*/  @P0 LDG.E.S16 R37, desc[UR8][R16.64+0x2] ;  /* 0x0000020810250981 */ /* 0x000ee2000c1e1700 */
[----:B0-----:R-:W-:-:S06]  /*06e0*/  @!P0 IMAD.MOV.U32 R31, RZ, RZ, R34 ;  /* 0x000000ffff1f8224 */ /* 0x001fcc00078e0022 */
[----:B------:R-:W4:Y:S01]  /*06f0*/  @P0 LDG.E.S16 R31, desc[UR8][R16.64+-0x2] ;  /* 0xfffffe08101f0981 */ /* 0x000f22000c1e1700 */
[----:B--2---:R-:W-:Y:S01]  /*0700*/  @!P0 IMAD.IADD R35, R28, 0x1, -R27 ;  /* 0x000000011c238824 */ /* 0x004fe200078e0a1b */
[----:B------:R-:W-:-:S03]  /*0710*/  @!P0 IADD3 R27, PT, PT, -R27, R34, RZ ;  /* 0x000000221b1b8210 */ /* 0x000fc60007ffe1ff */
[----:B------:R-:W0:Y:S08]  /*0720*/  @!P0 I2F.F64 R28, R35 ;  /* 0x00000023001c8312 */ /* 0x000e300000201c00 */
[----:B------:R-:W1:Y:S01]  /*0730*/  @!P0 I2F.F64 R26, R27 ;  /* 0x0000001b001a8312 */ /* 0x000e620000201c00 */
[----:B0-----:R-:W-:-:S08]  /*0740*/  @!P0 DMUL R28, R22, R28 ;  /* 0x0000001c161c8228 */ /* 0x001fd00000000000 */
[----:B-1----:R-:W-:Y:S01]  /*0750*/  @!P0 DFMA R26, R24, R26, R28 ;  /* 0x0000001a181a822b */ /* 0x002fe2000000001c */
[----:B------:R-:W-:-:S03]  /*0760*/  IMAD.WIDE R28, R0, 0x2, RZ ;  /* 0x00000002001c7825 */ /* 0x000fc600078e02ff */
[----:B------:R-:W-:-:S05]  /*0770*/  IADD3 R32, P2, PT, -R28, R16, RZ ;  /* 0x000000101c207210 */ /* 0x000fca0007f5e1ff */
[----:B------:R-:W-:-:S05]  /*0780*/  IMAD.X R33, R17, 0x1, ~R29, P2 ;  /* 0x0000000111217824 */ /* 0x000fca00010e0e1d */
[----:B------:R-:W2:Y:S04]  /*0790*/  @!P0 LDG.E.S16 R30, desc[UR8][R32.64] ;  /* 0x00000008201e8981 */ /* 0x000ea8000c1e1700 */
[----:B------:R0:W5:Y:S01]  /*07a0*/  LDG.E.S16 R35, desc[UR8][R32.64+-0x2] ;  /* 0xfffffe0820237981 */ /* 0x000162000c1e1700 */
[----:B---3--:R-:W-:Y:S01]  /*07b0*/  @P0 IMAD.IADD R28, R37, 0x1, -R36 ;  /* 0x00000001251c0824 */ /* 0x008fe200078e0a24 */
[----:B------:R-:W-:-:S05]  /*07c0*/  @P0 IADD3 R37, PT, PT, -R34, R37, RZ ;  /* 0x0000002522250210 */ /* 0x000fca0007ffe1ff */
[----:B------:R-:W1:Y:S08]  /*07d0*/  @P0 I2F.F64 R28, R28 ;  /* 0x0000001c001c0312 */ /* 0x000e700000201c00 */
[----:B0-----:R-:W0:Y:S01]  /*07e0*/  @P0 I2F.F64 R32, R37 ;  /* 0x0000002500200312 */ /* 0x001e220000201c00 */
[----:B-1----:R-:W-:-:S08]  /*07f0*/  @P0 DMUL R28, R24, R28 ;  /* 0x0000001c181c0228 */ /* 0x002fd00000000000 */
[----:B0-----:R-:W-:Y:S01]  /*0800*/  @P0 DFMA R26, R22, R32, R28 ;  /* 0x00000020161a022b */ /* 0x001fe2000000001c */
[----:B--2---:R-:W-:Y:S02]  /*0810*/  @!P0 IMAD.MOV.U32 R36, RZ, RZ, R30 ;  /* 0x000000ffff248224 */ /* 0x004fe400078e001e */
[----:B------:R-:W-:Y:S02]  /*0820*/  @P0 IMAD.MOV.U32 R30, RZ, RZ, R34 ;  /* 0x000000ffff1e0224 */ /* 0x000fe400078e0022 */
[----:B-----5:R-:W-:Y:S01]  /*0830*/  @!P0 IMAD.MOV.U32 R33, RZ, RZ, R35 ;  /* 0x000000ffff218224 */ /* 0x020fe200078e0023 */
[----:B------:R-:W-:Y:S01]  /*0840*/  @P0 MOV R36, R35 ;  /* 0x0000002300240202 */ /* 0x000fe20000000f00 */
[----:B----4-:R-:W-:Y:S01]  /*0850*/  @P0 IMAD.MOV.U32 R33, RZ, RZ, R31 ;  /* 0x000000ffff210224 */ /* 0x010fe200078e001f */
[----:B------:R-:W-:Y:S06]  /*0860*/  BRA `(.L_x_10) ;  /* 0x0000000400a47947 */ /* 0x000fec0003800000 */
.L_x_9:
[----:B------:R-:W-:Y:S01]  /*0870*/  IMAD.MOV R27, RZ, RZ, -R27 ;  /* 0x000000ffff1b7224 */ /* 0x000fe200078e0a1b */
[----:B------:R-:W-:Y:S01]  /*0880*/  LOP3.LUT R28, R2, 0xffff, RZ, 0xc0, !PT ;  /* 0x0000ffff021c7812 */ /* 0x000fe200078ec0ff */
[----:B------:R-:W-:-:S03]  /*0890*/  IMAD.U32 R0, RZ, RZ, UR7 ;  /* 0x00000007ff007e24 */ /* 0x000fc6000f8e00ff */
[----:B------:R-:W-:Y:S01]  /*08a0*/  ISETP.GE.U32.AND P0, PT, R27, R28, PT ;  /* 0x0000001c1b00720c */ /* 0x000fe20003f06070 */
[----:B------:R-:W-:-:S03]  /*08b0*/  IMAD.WIDE R28, R0, 0x2, RZ ;  /* 0x00000002001c7825 */ /* 0x000fc600078e02ff */
[----:B------:R-:W-:-:S04]  /*08c0*/  IADD3 R34, P2, PT, -R28, R16, RZ ;  /* 0x000000101c227210 */ /* 0x000fc80007f5e1ff */
[----:B------:R-:W-:-:S05]  /*08d0*/  IADD3.X R35, PT, PT, ~R29, R17, RZ, P2, !PT ;  /* 0x000000111d237210 */ /* 0x000fca00017fe5ff */
[----:B------:R-:W2:Y:S04]  /*08e0*/  @P0 LDG.E.S16 R27, desc[UR8][R16.64+0x2] ;  /* 0x00000208101b0981 */ /* 0x000ea8000c1e1700 */
[----:B------:R-:W2:Y:S04]  /*08f0*/  LDG.E.S16 R30, desc[UR8][R34.64+0x2] ;  /* 0x00000208221e7981 */ /* 0x000ea8000c1e1700 */
[----:B------:R-:W3:Y:S04]  /*0900*/  @P0 LDG.E.S16 R33, desc[UR8][R16.64+-0x2] ;  /* 0xfffffe0810210981 */ /* 0x000ee8000c1e1700 */
[----:B------:R-:W4:Y:S01]  /*0910*/  @!P0 LDG.E.S16 R35, desc[UR8][R34.64] ;  /* 0x0000000822238981 */ /* 0x000f22000c1e1700 */
[----:B------:R-:W-:-:S05]  /*0920*/  @P0 IMAD.WIDE.U32 R36, R0, 0x2, R16 ;  /* 0x0000000200240825 */ /* 0x000fca00078e0010 */
[----:B------:R2:W5:Y:S01]  /*0930*/  @P0 LDG.E.S16 R31, desc[UR8][R36.64+-0x2] ;  /* 0xfffffe08241f0981 */ /* 0x000562000c1e1700 */
[----:B------:R-:W-:Y:S01]  /*0940*/  PRMT R32, R26, 0x9910, RZ ;  /* 0x000099101a207816 */ /* 0x000fe200000000ff */
[----:B--2---:R-:W-:-:S04]  /*0950*/  @P0 IMAD.IADD R36, R30, 0x1, -R27 ;  /* 0x000000011e240824 */ /* 0x004fc800078e0a1b */
[----:B------:R-:W1:Y:S01]  /*0960*/  @P0 I2F.F64 R28, R36 ;  /* 0x00000024001c0312 */ /* 0x000e620000201c00 */
[----:B------:R-:W-:-:S07]  /*0970*/  @P0 IMAD.IADD R37, R27, 0x1, -R32 ;  /* 0x000000011b250824 */ /* 0x000fce00078e0a20 */
[----:B------:R-:W0:Y:S01]  /*0980*/  @P0 I2F.F64 R26, R37 ;  /* 0x00000025001a0312 */ /* 0x000e220000201c00 */
[----:B----4-:R-:W-:Y:S01]  /*0990*/  @!P0 IMAD.IADD R30, R30, 0x1, -R35 ;  /* 0x000000011e1e8824 */ /* 0x010fe200078e0a23 */
[----:B-1----:R-:W-:Y:S01]  /*09a0*/  @P0 DMUL R28, R24, R28 ;  /* 0x0000001c181c0228 */ /* 0x002fe20000000000 */
[----:B------:R-:W-:-:S07]  /*09b0*/  @!P0 IADD3 R35, PT, PT, -R32, R35, RZ ;  /* 0x0000002320238210 */ /* 0x000fce0007ffe1ff */
[C---:B0-----:R-:W-:Y:S02]  /*09c0*/  @P0 DFMA R26, R22.reuse, R26, R28 ;  /* 0x0000001a161a022b */ /* 0x041fe4000000001c */
[----:B------:R-:W0:Y:S08]  /*09d0*/  @!P0 I2F.F64 R28, R30 ;  /* 0x0000001e001c8312 */ /* 0x000e300000201c00 */
[----:B------:R-:W1:Y:S01]  /*09e0*/  @!P0 I2F.F64 R34, R35 ;  /* 0x0000002300228312 */ /* 0x000e620000201c00 */
[----:B0-----:R-:W-:-:S08]  /*09f0*/  @!P0 DMUL R28, R22, R28 ;  /* 0x0000001c161c8228 */ /* 0x001fd00000000000 */
[----:B-1----:R-:W-:Y:S01]  /*0a00*/  @!P0 DFMA R26, R24, R34, R28 ;  /* 0x00000022181a822b */ /* 0x002fe2000000001c */
[----:B------:R-:W-:-:S05]  /*0a10*/  @!P0 IMAD.WIDE.U32 R28, R0, 0x2, R16 ;  /* 0x00000002001c8825 */ /* 0x000fca00078e0010 */
[----:B------:R-:W2:Y:S01]  /*0a20*/  @!P0 LDG.E.S16 R31, desc[UR8][R28.64] ;  /* 0x000000081c1f8981 */ /* 0x000ea2000c1e1700 */
[----:B---3--:R-:W-:-:S03]  /*0a30*/  @P0 IMAD.MOV.U32 R36, RZ, RZ, R33 ;  /* 0x000000ffff240224 */ /* 0x008fc600078e0021 */
[----:B------:R0:W5:Y:S01]  /*0a40*/  @!P0 LDG.E.S16 R33, desc[UR8][R28.64+-0x2] ;  /* 0xfffffe081c218981 */ /* 0x000162000c1e1700 */
[--C-:B------:R-:W-:Y:S02]  /*0a50*/  @P0 IMAD.MOV.U32 R30, RZ, RZ, R32.reuse ;  /* 0x000000ffff1e0224 */ /* 0x100fe400078e0020 */
[----:B------:R-:W-:Y:S01]  /*0a60*/  @!P0 IMAD.MOV.U32 R36, RZ, RZ, R32 ;  /* 0x000000ffff248224 */ /* 0x000fe200078e0020 */
[----:B--2---:R-:W-:Y:S01]  /*0a70*/  @!P0 MOV R30, R31 ;  /* 0x0000001f001e8202 */ /* 0x004fe20000000f00 */
[----:B0-----:R-:W-:Y:S06]  /*0a80*/  BRA `(.L_x_10) ;  /* 0x00000004001c7947 */ /* 0x001fec0003800000 */
.L_x_8:
[----:B0-----:R-:W-:-:S04]  /*0a90*/  PRMT R0, R2, 0x9910, RZ ;  /* 0x0000991002007816 */ /* 0x001fc800000000ff */
[----:B------:R-:W-:-:S13]  /*0aa0*/  ISETP.GT.AND P0, PT, R0, -0x1, PT ;  /* 0xffffffff0000780c */ /* 0x000fda0003f04270 */
[----:B------:R-:W-:Y:S05]  /*0ab0*/  @P0 BRA `(.L_x_11) ;  /* 0x0000000000880947 */ /* 0x000fea0003800000 */
[----:B------:R-:W-:-:S05]  /*0ac0*/  IMAD.MOV R0, RZ, RZ, -R0 ;  /* 0x000000ffff007224 */ /* 0x000fca00078e0a00 */
[----:B------:R-:W-:Y:S01]  /*0ad0*/  ISETP.GE.U32.AND P0, PT, R3, R0, PT ;  /* 0x000000000300720c */ /* 0x000fe20003f06070 */
[----:B------:R-:W-:-:S12]  /*0ae0*/  IMAD.U32 R0, RZ, RZ, UR7 ;  /* 0x00000007ff007e24 */ /* 0x000fd8000f8e00ff */
[C-C-:B------:R-:W-:Y:S01]  /*0af0*/  @P0 IMAD.WIDE.U32 R36, R0.reuse, 0x2, R16.reuse ;  /* 0x0000000200240825 */ /* 0x140fe200078e0010 */
[----:B------:R-:W2:Y:S04]  /*0b00*/  @P0 LDG.E.S16 R30, desc[UR8][R16.64+-0x2] ;  /* 0xfffffe08101e0981 */ /* 0x000ea8000c1e1700 */
[----:B------:R-:W3:Y:S01]  /*0b10*/  @P0 LDG.E.S16 R27, desc[UR8][R36.64+-0x2] ;  /* 0xfffffe08241b0981 */ /* 0x000ee2000c1e1700 */
[----:B------:R-:W-:-:S05]  /*0b20*/  @!P0 IMAD.WIDE.U32 R36, R0, 0x2, R16 ;  /* 0x0000000200248825 */ /* 0x000fca00078e0010 */
[----:B------:R-:W4:Y:S04]  /*0b30*/  @!P0 LDG.E.S16 R35, desc[UR8][R36.64] ;  /* 0x0000000824238981 */ /* 0x000f28000c1e1700 */
[----:B------:R-:W4:Y:S01]  /*0b40*/  @!P0 LDG.E.S16 R34, desc[UR8][R36.64+-0x2] ;  /* 0xfffffe0824228981 */ /* 0x000f22000c1e1700 */
[----:B------:R-:W-:-:S03]  /*0b50*/  IMAD.WIDE R28, R0, 0x2, RZ ;  /* 0x00000002001c7825 */ /* 0x000fc600078e02ff */
[----:B------:R-:W-:-:S05]  /*0b60*/  IADD3 R28, P2, PT, -R28, R16, RZ ;  /* 0x000000101c1c7210 */ /* 0x000fca0007f5e1ff */
[----:B------:R-:W-:-:S05]  /*0b70*/  IMAD.X R29, R17, 0x1, ~R29, P2 ;  /* 0x00000001111d7824 */ /* 0x000fca00010e0e1d */
[----:B------:R-:W5:Y:S01]  /*0b80*/  LDG.E.S16 R32, desc[UR8][R28.64+0x2] ;  /* 0x000002081c207981 */ /* 0x000f62000c1e1700 */
[----:B------:R-:W-:-:S05]  /*0b90*/  PRMT R33, R26, 0x9910, RZ ;  /* 0x000099101a217816 */ /* 0x000fca00000000ff */
[----:B--2---:R-:W-:Y:S01]  /*0ba0*/  @P0 IMAD.IADD R31, R33, 0x1, -R30 ;  /* 0x00000001211f0824 */ /* 0x004fe200078e0a1e */
[----:B---3--:R-:W-:-:S05]  /*0bb0*/  @P0 IADD3 R27, PT, PT, R30, -R27, RZ ;  /* 0x8000001b1e1b0210 */ /* 0x008fca0007ffe0ff */
[----:B------:R-:W-:Y:S08]  /*0bc0*/  @P0 I2F.F64 R30, R31 ;  /* 0x0000001f001e0312 */ /* 0x000ff00000201c00 */
[----:B------:R-:W1:Y:S01]  /*0bd0*/  @P0 I2F.F64 R26, R27 ;  /* 0x0000001b001a0312 */ /* 0x000e620000201c00 */
[----:B----4-:R-:W-:Y:S02]  /*0be0*/  @!P0 IMAD.IADD R37, R35, 0x1, -R34 ;  /* 0x0000000123258824 */ /* 0x010fe400078e0a22 */
[----:B------:R-:W-:Y:S01]  /*0bf0*/  @!P0 IMAD.IADD R35, R33, 0x1, -R35 ;  /* 0x0000000121238824 */ /* 0x000fe200078e0a23 */
[----:B-1----:R-:W-:-:S05]  /*0c00*/  @P0 DMUL R26, R24, R26 ;  /* 0x0000001a181a0228 */ /* 0x002fca0000000000 */
[----:B------:R-:W-:Y:S03]  /*0c10*/  @!P0 I2F.F64 R34, R35 ;  /* 0x0000002300228312 */ /* 0x000fe60000201c00 */
[----:B------:R-:W-:-:S05]  /*0c20*/  @P0 DFMA R26, R22, R30, R26 ;  /* 0x0000001e161a022b */ /* 0x000fca000000001a */
[----:B------:R-:W0:Y:S01]  /*0c30*/  @!P0 I2F.F64 R30, R37 ;  /* 0x00000025001e8312 */ /* 0x000e220000201c00 */
[----:B-----5:R-:W-:-:S06]  /*0c40*/  @P0 MOV R36, R32 ;  /* 0x0000002000240202 */ /* 0x020fcc0000000f00 */
[----:B------:R-:W2:Y:S01]  /*0c50*/  @!P0 LDG.E.S16 R36, desc[UR8][R28.64] ;  /* 0x000000081c248981 */ /* 0x000ea2000c1e1700 */
[----:B0-----:R-:W-:-:S08]  /*0c60*/  @!P0 DMUL R30, R22, R30 ;  /* 0x0000001e161e8228 */ /* 0x001fd00000000000 */
[----:B------:R-:W-:Y:S02]  /*0c70*/  @!P0 DFMA R26, R24, R34, R30 ;  /* 0x00000022181a822b */ /* 0x000fe4000000001e */
[----:B------:R-:W3:Y:S02]  /*0c80*/  @P0 LDG.E.S16 R30, desc[UR8][R16.64+0x2] ;  /* 0x00000208101e0981 */ /* 0x000ee4000c1e1700 */
[----:B---3--:R-:W-:Y:S02]  /*0c90*/  @P0 IMAD.MOV.U32 R31, RZ, RZ, R30 ;  /* 0x000000ffff1f0224 */ /* 0x008fe400078e001e */
[----:B------:R-:W-:Y:S01]  /*0ca0*/  @!P0 IMAD.MOV.U32 R31, RZ, RZ, R33 ;  /* 0x000000ffff1f8224 */ /* 0x000fe200078e0021 */
[----:B--2---:R-:W-:Y:S01]  /*0cb0*/  @!P0 MOV R33, R36 ;  /* 0x0000002400218202 */ /* 0x004fe20000000f00 */
[----:B------:R-:W-:Y:S01]  /*0cc0*/  @!P0 IMAD.MOV.U32 R30, RZ, RZ, R32 ;  /* 0x000000ffff1e8224 */ /* 0x000fe200078e0020 */
[----:B------:R-:W-:Y:S06]  /*0cd0*/  BRA `(.L_x_10) ;  /* 0x0000000000887947 */ /* 0x000fec0003800000 */
.L_x_11:
[----:B------:R-:W-:Y:S01]  /*0ce0*/  LOP3.LUT R28, R2, 0xffff, RZ, 0xc0, !PT ;  /* 0x0000ffff021c7812 */ /* 0x000fe200078ec0ff */
[----:B------:R-:W-:-:S03]  /*0cf0*/  IMAD.U32 R0, RZ, RZ, UR7 ;  /* 0x00000007ff007e24 */ /* 0x000fc6000f8e00ff */
[----:B------:R-:W-:Y:S01]  /*0d00*/  ISETP.GE.U32.AND P0, PT, R3, R28, PT ;  /* 0x0000001c0300720c */ /* 0x000fe20003f06070 */
[----:B------:R-:W-:-:S03]  /*0d10*/  IMAD.WIDE R28, R0, 0x2, RZ ;  /* 0x00000002001c7825 */ /* 0x000fc600078e02ff */
[----:B------:R-:W-:-:S05]  /*0d20*/  IADD3 R28, P2, PT, -R28, R16, RZ ;  /* 0x000000101c1c7210 */ /* 0x000fca0007f5e1ff */
[----:B------:R-:W-:-:S04]  /*0d30*/  IMAD.X R29, R17, 0x1, ~R29, P2 ;  /* 0x00000001111d7824 */ /* 0x000fc800010e0e1d */
[----:B------:R-:W2:Y:S04]  /*0d40*/  @P0 LDG.E.S16 R27, desc[UR8][R16.64+-0x2] ;  /* 0xfffffe08101b0981 */ /* 0x000ea8000c1e1700 */
[----:B------:R-:W2:Y:S04]  /*0d50*/  LDG.E.S16 R32, desc[UR8][R28.64+-0x2] ;  /* 0xfffffe081c207981 */ /* 0x000ea8000c1e1700 */
[----:B------:R-:W3:Y:S01]  /*0d60*/  @!P0 LDG.E.S16 R33, desc[UR8][R28.64] ;  /* 0x000000081c218981 */ /* 0x000ee2000c1e1700 */
[----:B------:R-:W-:-:S03]  /*0d70*/  @P0 IADD3 R36, P2, PT, R16, -0x2, RZ ;  /* 0xfffffffe10240810 */ /* 0x000fc60007f5e0ff */
[----:B------:R-:W4:Y:S01]  /*0d80*/  @P0 LDG.E.S16 R30, desc[UR8][R16.64+0x2] ;  /* 0x00000208101e0981 */ /* 0x000f22000c1e1700 */
[----:B------:R-:W-:-:S03]  /*0d90*/  @P0 IADD3.X R37, PT, PT, R17, -0x1, RZ, P2, !PT ;  /* 0xffffffff11250810 */ /* 0x000fc600017fe4ff */
[----:B------:R-:W-:-:S05]  /*0da0*/  @P0 IMAD.WIDE.U32 R36, R0, 0x2, R36 ;  /* 0x0000000200240825 */ /* 0x000fca00078e0024 */
[----:B------:R4:W5:Y:S01]  /*0db0*/  @P0 LDG.E.S16 R31, desc[UR8][R36.64+0x4] ;  /* 0x00000408241f0981 */ /* 0x000962000c1e1700 */
[----:B------:R-:W-:Y:S01]  /*0dc0*/  PRMT R34, R26, 0x9910, RZ ;  /* 0x000099101a227816 */ /* 0x000fe200000000ff */
[----:B--2---:R-:W-:-:S04]  /*0dd0*/  @P0 IMAD.IADD R35, R32, 0x1, -R27 ;  /* 0x0000000120230824 */ /* 0x004fc800078e0a1b */
[----:B------:R0:W1:Y:S02]  /*0de0*/  @P0 I2F.F64 R28, R35 ;  /* 0x00000023001c0312 */ /* 0x0000640000201c00 */
[----:B0-----:R-:W-:-:S06]  /*0df0*/  @P0 IADD3 R35, PT, PT, R34, -R27, RZ ;  /* 0x8000001b22230210 */ /* 0x001fcc0007ffe0ff */
[----:B------:R-:W0:Y:S01]  /*0e00*/  @P0 I2F.F64 R26, R35 ;  /* 0x00000023001a0312 */ /* 0x000e220000201c00 */
[----:B-1----:R-:W-:Y:S01]  /*0e10*/  @P0 DMUL R28, R24, R28 ;  /* 0x0000001c181c0228 */ /* 0x002fe20000000000 */
[C---:B---3--:R-:W-:Y:S02]  /*0e20*/  @!P0 IMAD.IADD R32, R33.reuse, 0x1, -R32 ;  /* 0x0000000121208824 */ /* 0x048fe400078e0a20 */
[----:B------:R-:W-:-:S05]  /*0e30*/  @!P0 IMAD.IADD R37, R33, 0x1, -R34 ;  /* 0x0000000121258824 */ /* 0x000fca00078e0a22 */
[C---:B0-----:R-:W-:Y:S02]  /*0e40*/  @P0 DFMA R26, R22.reuse, R26, R28 ;  /* 0x0000001a161a022b */ /* 0x041fe4000000001c */
[----:B------:R-:W0:Y:S08]  /*0e50*/  @!P0 I2F.F64 R28, R32 ;  /* 0x00000020001c8312 */ /* 0x000e300000201c00 */
[----:B------:R-:W1:Y:S01]  /*0e60*/  @!P0 I2F.F64 R32, R37 ;  /* 0x0000002500208312 */ /* 0x000e620000201c00 */
[----:B0-----:R-:W-:-:S08]  /*0e70*/  @!P0 DMUL R28, R22, R28 ;  /* 0x0000001c161c8228 */ /* 0x001fd00000000000 */
[----:B-1----:R-:W-:Y:S01]  /*0e80*/  @!P0 DFMA R26, R24, R32, R28 ;  /* 0x00000020181a822b */ /* 0x002fe2000000001c */
[----:B------:R-:W-:-:S05]  /*0e90*/  @!P0 IMAD.WIDE.U32 R28, R0, 0x2, R16 ;  /* 0x00000002001c8825 */ /* 0x000fca00078e0010 */
[----:B------:R-:W2:Y:S01]  /*0ea0*/  @!P0 LDG.E.S16 R31, desc[UR8][R28.64] ;  /* 0x000000081c1f8981 */ /* 0x000ea2000c1e1700 */
[----:B----4-:R-:W-:-:S03]  /*0eb0*/  @P0 IMAD.MOV.U32 R36, RZ, RZ, R30 ;  /* 0x000000ffff240224 */ /* 0x010fc600078e001e */
[----:B------:R0:W5:Y:S01]  /*0ec0*/  @!P0 LDG.E.S16 R30, desc[UR8][R28.64+0x2] ;  /* 0x000002081c1e8981 */ /* 0x000162000c1e1700 */
[----:B------:R-:W-:Y:S01]  /*0ed0*/  @P0 MOV R33, R34 ;  /* 0x0000002200210202 */ /* 0x000fe20000000f00 */
[----:B------:R-:W-:Y:S02]  /*0ee0*/  @!P0 IMAD.MOV.U32 R36, RZ, RZ, R34 ;  /* 0x000000ffff248224 */ /* 0x000fe400078e0022 */
[----:B0-2---:R-:W-:-:S07]  /*0ef0*/  @!P0 IMAD.MOV.U32 R33, RZ, RZ, R31 ;  /* 0x000000ffff218224 */ /* 0x005fce00078e001f */
.L_x_10:
[----:B------:R-:W-:Y:S05]  /*0f00*/  BSYNC.RECONVERGENT B0 ;  /* 0x0000000000007941 */ /* 0x000fea0003800200 */
.L_x_7:
[----:B-----5:R-:W-:Y:S01]  /*0f10*/  IMAD.IADD R32, R33, 0x1, -R30 ;  /* 0x0000000121207824 */ /* 0x020fe200078e0a1e */
[----:B------:R-:W-:Y:S01]  /*0f20*/  IADD3 R31, PT, PT, -R36, R31, RZ ;  /* 0x0000001f241f7210 */ /* 0x000fe20007ffe1ff */
[----:B------:R-:W-:Y:S01]  /*0f30*/  IMAD.MOV.U32 R35, RZ, RZ, R27 ;  /* 0x000000ffff237224 */ /* 0x000fe200078e001b */
[----:B------:R-:W-:Y:S01]  /*0f40*/  BSSY.RECONVERGENT B0, `(.L_x_12) ;  /* 0x0000017000007945 */ /* 0x000fe20003800200 */
[----:B------:R-:W0:Y:S01]  /*0f50*/  I2F.F64 R28, R32 ;  /* 0x00000020001c7312 */ /* 0x000e220000201c00 */
[----:B------:R-:W-:-:S07]  /*0f60*/  IMAD.MOV.U32 R33, RZ, RZ, R26 ;  /* 0x000000ffff217224 */ /* 0x000fce00078e001a */
[----:B------:R-:W1:Y:S01]  /*0f70*/  I2F.F64 R30, R31 ;  /* 0x0000001f001e7312 */ /* 0x000e620000201c00 */
[----:B0-----:R-:W-:-:S08]  /*0f80*/  DMUL R28, R22, R28 ;  /* 0x0000001c161c7228 */ /* 0x001fd00000000000 */
[----:B-1----:R-:W-:-:S08]  /*0f90*/  DFMA R28, R24, R30, R28 ;  /* 0x0000001e181c722b */ /* 0x002fd0000000001c */
[----:B------:R-:W-:Y:S02]  /*0fa0*/  DSETP.MAX.AND P0, P2, R28, R26, PT ;  /* 0x0000001a1c00722a */ /* 0x000fe40003a0f000 */
[----:B------:R-:W-:Y:S01]  /*0fb0*/  IMAD.MOV.U32 R30, RZ, RZ, R29 ;  /* 0x000000ffff1e7224 */ /* 0x000fe200078e001d */
[----:B------:R-:W-:-:S04]  /*0fc0*/  MOV R26, R28 ;  /* 0x0000001c001a7202 */ /* 0x000fc80000000f00 */
[----:B------:R-:W-:Y:S02]  /*0fd0*/  FSEL R37, R30, R35, P0 ;  /* 0x000000231e257208 */ /* 0x000fe40000000000 */
[----:B------:R-:W-:-:S05]  /*0fe0*/  SEL R26, R26, R33, P0 ;  /* 0x000000211a1a7207 */ /* 0x000fca0000000000 */
[----:B------:R-:W-:-:S05]  /*0ff0*/  @P2 LOP3.LUT R37, R35, 0x80000, RZ, 0xfc, !PT ;  /* 0x0008000023252812 */ /* 0x000fca00078efcff */
[----:B------:R-:W-:-:S06]  /*1000*/  IMAD.MOV.U32 R27, RZ, RZ, R37 ;  /* 0x000000ffff1b7224 */ /* 0x000fcc00078e0025 */
[----:B------:R-:W-:-:S14]  /*1010*/  DSETP.GT.AND P0, PT, R26, RZ, PT ;  /* 0x000000ff1a00722a */ /* 0x000fdc0003f04000 */
[----:B------:R-:W-:Y:S05]  /*1020*/  @P0 BRA `(.L_x_13) ;  /* 0x0000000000180947 */ /* 0x000fea0003800000 */
[----:B------:R-:W-:Y:S01]  /*1030*/  DSETP.NEU.AND P0, PT, R28, RZ, PT ;  /* 0x000000ff1c00722a */ /* 0x000fe20003f0d000 */
[----:B------:R-:W-:Y:S02]  /*1040*/  IMAD.MOV.U32 R26, RZ, RZ, 0x80 ;  /* 0x00000080ff1a7424 */ /* 0x000fe400078e00ff */
[----:B------:R-:W-:-:S11]  /*1050*/  IMAD.MOV.U32 R27, RZ, RZ, 0xff ;  /* 0x000000ffff1b7424 */ /* 0x000fd600078e00ff */
[----:B------:R0:W-:Y:S04]  /*1060*/  @P0 STG.E.U8 desc[UR8][R18.64], R26 ;  /* 0x0000001a12000986 */ /* 0x0001e8000c101108 */
[----:B------:R0:W-:Y:S01]  /*1070*/  @!P0 STG.E.U8 desc[UR8][R18.64], R27 ;  /* 0x0000001b12008986 */ /* 0x0001e2000c101108 */
[----:B------:R-:W-:Y:S05]  /*1080*/  BRA `(.L_x_14) ;  /* 0x0000000000087947 */ /* 0x000fea0003800000 */
.L_x_13:
[----:B------:R-:W-:-:S05]  /*1090*/  MOV R26, 0xff ;  /* 0x000000ff001a7802 */ /* 0x000fca0000000f00 */
[----:B------:R1:W-:Y:S02]  /*10a0*/  STG.E.U8 desc[UR8][R18.64], R26 ;  /* 0x0000001a12007986 */ /* 0x0003e4000c101108 */
.L_x_14:
[----:B------:R-:W-:Y:S05]  /*10b0*/  BSYNC.RECONVERGENT B0 ;  /* 0x0000000000007941 */ /* 0x000fea0003800200 */
.L_x_12:
[----:B------:R-:W-:Y:S02]  /*10c0*/  IADD3 R16, P0, PT, R16, 0x2, RZ ;  /* 0x0000000210107810 */ /* 0x000fe40007f1e0ff */
[----:B------:R-:W-:Y:S02]  /*10d0*/  IADD3 R20, P3, PT, R20, 0x2, RZ ;  /* 0x0000000214147810 */ /* 0x000fe40007f7e0ff */
[----:B01----:R-:W-:Y:S01]  /*10e0*/  IADD3 R18, P4, PT, R18, 0x1, RZ ;  /* 0x0000000112127810 */ /* 0x003fe20007f9e0ff */
[----:B------:R-:W-:Y:S01]  /*10f0*/  IMAD.X R17, RZ, RZ, R17, P0 ;  /* 0x000000ffff117224 */ /* 0x000fe200000e0611 */
[----:B------:R-:W-:Y:S01]  /*1100*/  IADD3 R6, P2, PT, R6, 0x2, RZ ;  /* 0x0000000206067810 */ /* 0x000fe20007f5e0ff */
[----:B------:R-:W-:Y:S02]  /*1110*/  IMAD.X R21, RZ, RZ, R21, P3 ;  /* 0x000000ffff157224 */ /* 0x000fe400018e0615 */
[----:B------:R-:W-:Y:S01]  /*1120*/  IMAD.X R19, RZ, RZ, R19, P4 ;  /* 0x000000ffff137224 */ /* 0x000fe200020e0613 */
[----:B------:R-:W-:Y:S01]  /*1130*/  IADD3.X R5, PT, PT, RZ, R5, RZ, P2, !PT ;  /* 0x00000005ff057210 */ /* 0x000fe200017fe4ff */
[----:B------:R-:W-:Y:S08]  /*1140*/  @P1 BRA `(.L_x_15) ;  /* 0xfffffff000541947 */ /* 0x000ff0000383ffff */
[----:B------:R-:W0:Y:S01]  /*1150*/  LDCU UR4, c[0x0][0x360] ;  /* 0x00006c00ff0477ac */ /* 0x000e220008000800 */
[----:B------:R-:W0:Y:S01]  /*1160*/  LDCU UR5, c[0x0][0x370] ;  /* 0x00006e00ff0577ac */ /* 0x000e220008000800 */
[----:B------:R-:W1:Y:S01]  /*1170*/  LDCU UR6, c[0x0][0x380] ;  /* 0x00007000ff0677ac */ /* 0x000e620008000800 */
[----:B0-----:R-:W-:Y:S02]  /*1180*/  UIMAD UR4, UR4, UR5, URZ ;  /* 0x00000005040472a4 */ /* 0x001fe4000f8e02ff */
[----:B-1----:R-:W-:-:S04]  /*1190*/  UIADD3 UR6, UPT, UPT, UR6, -0x2, URZ ;  /* 0xfffffffe06067890 */ /* 0x002fc8000fffe0ff */
[----:B------:R-:W-:Y:S02]  /*11a0*/  IMAD R5, R0, UR4, RZ ;  /* 0x0000000400057c24 */ /* 0x000fe4000f8e02ff */
[----:B------:R-:W-:Y:S02]  /*11b0*/  VIADD R9, R9, UR4 ;  /* 0x0000000409097c36 */ /* 0x000fe40008000000 */
[C---:B------:R-:W-:Y:S01]  /*11c0*/  IMAD.WIDE R10, R5.reuse, 0x2, R10 ;  /* 0x00000002050a7825 */ /* 0x040fe200078e020a */
[----:B------:R-:W-:-:S03]  /*11d0*/  IADD3 R8, P0, PT, R5, R8, RZ ;  /* 0x0000000805087210 */ /* 0x000fc60007f1e0ff */
[C---:B------:R-:W-:Y:S01]  /*11e0*/  IMAD.WIDE R14, R5.reuse, 0x2, R14 ;  /* 0x00000002050e7825 */ /* 0x040fe200078e020e */
[----:B------:R-:W-:Y:S02]  /*11f0*/  LEA.HI.X.SX32 R7, R5, R7, 0x1, P0 ;  /* 0x0000000705077211 */ /* 0x000fe400000f0eff */
[----:B------:R-:W-:Y:S01]  /*1200*/  ISETP.GE.AND P0, PT, R9, UR6, PT ;  /* 0x0000000609007c0c */ /* 0x000fe2000bf06270 */
[----:B------:R-:W-:-:S04]  /*1210*/  IMAD.WIDE R12, R5, 0x2, R12 ;  /* 0x00000002050c7825 */ /* 0x000fc800078e020c */
[----:B------:R-:W-:-:S08]  /*1220*/  IMAD.MOV.U32 R21, RZ, RZ, R11 ;  /* 0x000000ffff157224 */ /* 0x000fd000078e000b */
[----:B------:R-:W-:Y:S05]  /*1230*/  @!P0 BRA `(.L_x_16) ;  /* 0xffffffec00ec8947 */ /* 0x000fea000383ffff */
[----:B------:R-:W-:Y:S05]  /*1240*/  EXIT ;  /* 0x000000000000794d */ /* 0x000fea0003800000 */
        .weak           $__internal_0_$__cuda_sm3x_div_rn_noftz_f32_slowpath
        .type           $__internal_0_$__cuda_sm3x_div_rn_noftz_f32_slowpath,@function
        .size           $__internal_0_$__cuda_sm3x_div_rn_noftz_f32_slowpath,(.L_x_248 - $__internal_0_$__cuda_sm3x_div_rn_noftz_f32_slowpath)
$__internal_0_$__cuda_sm3x_div_rn_noftz_f32_slowpath:
[--C-:B------:R-:W-:Y:S01]  /*1250*/  SHF.R.U32.HI R27, RZ, 0x17, R25.reuse ;  /* 0x00000017ff1b7819 */ /* 0x100fe20000011619 */
[----:B------:R-:W-:Y:S01]  /*1260*/  BSSY.RECONVERGENT B2, `(.L_x_17) ;  /* 0x0000063000027945 */ /* 0x000fe20003800200 */
[----:B------:R-:W-:Y:S01]  /*1270*/  SHF.R.U32.HI R30, RZ, 0x17, R0 ;  /* 0x00000017ff1e7819 */ /* 0x000fe20000011600 */
[----:B------:R-:W-:Y:S01]  /*1280*/  IMAD.MOV.U32 R29, RZ, RZ, R25 ;  /* 0x000000ffff1d7224 */ /* 0x000fe200078e0019 */
[----:B------:R-:W-:Y:S02]  /*1290*/  LOP3.LUT R27, R27, 0xff, RZ, 0xc0, !PT ;  /* 0x000000ff1b1b7812 */ /* 0x000fe400078ec0ff */
[----:B------:R-:W-:-:S03]  /*12a0*/  LOP3.LUT R30, R30, 0xff, RZ, 0xc0, !PT ;  /* 0x000000ff1e1e7812 */ /* 0x000fc600078ec0ff */
[----:B------:R-:W-:Y:S01]  /*12b0*/  VIADD R32, R27, 0xffffffff ;  /* 0xffffffff1b207836 */ /* 0x000fe20000000000 */
[----:B------:R-:W-:-:S04]  /*12c0*/  IADD3 R31, PT, PT, R30, -0x1, RZ ;  /* 0xffffffff1e1f7810 */ /* 0x000fc80007ffe0ff */
[----:B------:R-:W-:-:S04]  /*12d0*/  ISETP.GT.U32.AND P0, PT, R32, 0xfd, PT ;  /* 0x000000fd2000780c */ /* 0x000fc80003f04070 */
[----:B------:R-:W-:-:S13]  /*12e0*/  ISETP.GT.U32.OR P0, PT, R31, 0xfd, P0 ;  /* 0x000000fd1f00780c */ /* 0x000fda0000704470 */
[----:B------:R-:W-:Y:S01]  /*12f0*/  @!P0 IMAD.MOV.U32 R28, RZ, RZ, RZ ;  /* 0x000000ffff1c8224 */ /* 0x000fe200078e00ff */
[----:B------:R-:W-:Y:S06]  /*1300*/  @!P0 BRA `(.L_x_18) ;  /* 0x00000000005c8947 */ /* 0x000fec0003800000 */
[----:B------:R-:W-:Y:S02]  /*1310*/  FSETP.GTU.FTZ.AND P0, PT, |R0|, +INF , PT ;  /* 0x7f8000000000780b */ /* 0x000fe40003f1c200 */
[----:B------:R-:W-:-:S04]  /*1320*/  FSETP.GTU.FTZ.AND P2, PT, |R25|, +INF , PT ;  /* 0x7f8000001900780b */ /* 0x000fc80003f5c200 */
[----:B------:R-:W-:-:S13]  /*1330*/  PLOP3.LUT P0, PT, P0, P2, PT, 0xf8, 0x8f ;  /* 0x00000000008f781c */ /* 0x000fda0000705f70 */
[----:B------:R-:W-:Y:S05]  /*1340*/  @P0 BRA `(.L_x_19) ;  /* 0x00000004004c0947 */ /* 0x000fea0003800000 */
[----:B------:R-:W-:-:S13]  /*1350*/  LOP3.LUT P0, RZ, R29, 0x7fffffff, R0, 0xc8, !PT ;  /* 0x7fffffff1dff7812 */ /* 0x000fda000780c800 */
[----:B------:R-:W-:Y:S05]  /*1360*/  @!P0 BRA `(.L_x_20) ;  /* 0x00000004003c8947 */ /* 0x000fea0003800000 */
[C---:B------:R-:W-:Y:S02]  /*1370*/  FSETP.NEU.FTZ.AND P2, PT, |R0|.reuse, +INF , PT ;  /* 0x7f8000000000780b */ /* 0x040fe40003f5d200 */
[----:B------:R-:W-:Y:S02]  /*1380*/  FSETP.NEU.FTZ.AND P3, PT, |R25|, +INF , PT ;  /* 0x7f8000001900780b */ /* 0x000fe40003f7d200 */
[----:B------:R-:W-:-:S11]  /*1390*/  FSETP.NEU.FTZ.AND P0, PT, |R0|, +INF , PT ;  /* 0x7f8000000000780b */ /* 0x000fd60003f1d200 */
[----:B------:R-:W-:Y:S05]  /*13a0*/  @!P3 BRA !P2, `(.L_x_20) ;  /* 0x00000004002cb947 */ /* 0x000fea0005000000 */
[----:B------:R-:W-:-:S04]  /*13b0*/  LOP3.LUT P2, RZ, R0, 0x7fffffff, RZ, 0xc0, !PT ;  /* 0x7fffffff00ff7812 */ /* 0x000fc8000784c0ff */
[----:B------:R-:W-:-:S13]  /*13c0*/  PLOP3.LUT P2, PT, P3, P2, PT, 0x2f, 0xf2 ;  /* 0x0000000000f2781c */ /* 0x000fda0001f44577 */
[----:B------:R-:W-:Y:S05]  /*13d0*/  @P2 BRA `(.L_x_21) ;  /* 0x0000000400182947 */ /* 0x000fea0003800000 */
[----:B------:R-:W-:-:S04]  /*13e0*/  LOP3.LUT P2, RZ, R29, 0x7fffffff, RZ, 0xc0, !PT ;  /* 0x7fffffff1dff7812 */ /* 0x000fc8000784c0ff */
[----:B------:R-:W-:-:S13]  /*13f0*/  PLOP3.LUT P0, PT, P0, P2, PT, 0x2f, 0xf2 ;  /* 0x0000000000f2781c */ /* 0x000fda0000704577 */
[----:B------:R-:W-:Y:S05]  /*1400*/  @P0 BRA `(.L_x_22) ;  /* 0x0000000400000947 */ /* 0x000fea0003800000 */
[----:B------:R-:W-:Y:S02]  /*1410*/  ISETP.GE.AND P0, PT, R31, RZ, PT ;  /* 0x000000ff1f00720c */ /* 0x000fe40003f06270 */
[----:B------:R-:W-:-:S11]  /*1420*/  ISETP.GE.AND P2, PT, R32, RZ, PT ;  /* 0x000000ff2000720c */ /* 0x000fd60003f46270 */
[----:B------:R-:W-:Y:S01]  /*1430*/  @P0 MOV R28, RZ ;  /* 0x000000ff001c0202 */ /* 0x000fe20000000f00 */
[----:B------:R-:W-:Y:S02]  /*1440*/  @!P0 IMAD.MOV.U32 R28, RZ, RZ, -0x40 ;  /* 0xffffffc0ff1c8424 */ /* 0x000fe400078e00ff */
[----:B------:R-:W-:Y:S01]  /*1450*/  @!P0 FFMA R0, R0, 1.84467440737095516160e+19, RZ ;  /* 0x5f80000000008823 */ /* 0x000fe200000000ff */
[----:B------:R-:W-:Y:S01]  /*1460*/  @!P2 FFMA R29, R25, 1.84467440737095516160e+19, RZ ;  /* 0x5f800000191da823 */ /* 0x000fe200000000ff */
[----:B------:R-:W-:-:S07]  /*1470*/  @!P2 VIADD R28, R28, 0x40 ;  /* 0x000000401c1ca836 */ /* 0x000fce0000000000 */
.L_x_18:
[----:B------:R-:W-:Y:S01]  /*1480*/  LEA R32, R27, 0xc0800000, 0x17 ;  /* 0xc08000001b207811 */ /* 0x000fe200078eb8ff */
[----:B------:R-:W-:Y:S01]  /*1490*/  VIADD R30, R30, 0xffffff81 ;  /* 0xffffff811e1e7836 */ /* 0x000fe20000000000 */
[----:B------:R-:W-:Y:S02]  /*14a0*/  BSSY.RECONVERGENT B3, `(.L_x_23) ;  /* 0x0000035000037945 */ /* 0x000fe40003800200 */
[----:B------:R-:W-:Y:S01]  /*14b0*/  IADD3 R33, PT, PT, -R32, R29, RZ ;  /* 0x0000001d20217210 */ /* 0x000fe20007ffe1ff */
[----:B------:R-:W-:-:S03]  /*14c0*/  IMAD R0, R30, -0x800000, R0 ;  /* 0xff8000001e007824 */ /* 0x000fc600078e0200 */
[----:B------:R0:W1:Y:S01]  /*14d0*/  MUFU.RCP R32, R33 ;  /* 0x0000002100207308 */ /* 0x0000620000001000 */
[----:B------:R-:W-:Y:S01]  /*14e0*/  FADD.FTZ R29, -R33, -RZ ;  /* 0x800000ff211d7221 */ /* 0x000fe20000010100 */
[----:B0-----:R-:W-:-:S05]  /*14f0*/  IADD3 R33, PT, PT, R30, 0x7f, -R27 ;  /* 0x0000007f1e217810 */ /* 0x001fca0007ffe81b */
[----:B------:R-:W-:Y:S02]  /*1500*/  IMAD.IADD R33, R33, 0x1, R28 ;  /* 0x0000000121217824 */ /* 0x000fe400078e021c */
[----:B-1----:R-:W-:-:S04]  /*1510*/  FFMA R31, R32, R29, 1 ;  /* 0x3f800000201f7423 */ /* 0x002fc8000000001d */
[----:B------:R-:W-:-:S04]  /*1520*/  FFMA R31, R32, R31, R32 ;  /* 0x0000001f201f7223 */ /* 0x000fc80000000020 */
[----:B------:R-:W-:-:S04]  /*1530*/  FFMA R32, R0, R31, RZ ;  /* 0x0000001f00207223 */ /* 0x000fc800000000ff */
[----:B------:R-:W-:-:S04]  /*1540*/  FFMA R34, R29, R32, R0 ;  /* 0x000000201d227223 */ /* 0x000fc80000000000 */
[----:B------:R-:W-:-:S04]  /*1550*/  FFMA R32, R31, R34, R32 ;  /* 0x000000221f207223 */ /* 0x000fc80000000020 */
[----:B------:R-:W-:-:S04]  /*1560*/  FFMA R29, R29, R32, R0 ;  /* 0x000000201d1d7223 */ /* 0x000fc80000000000 */
[----:B------:R-:W-:-:S05]  /*1570*/  FFMA R0, R31, R29, R32 ;  /* 0x0000001d1f007223 */ /* 0x000fca0000000020 */
[----:B------:R-:W-:-:S04]  /*1580*/  SHF.R.U32.HI R27, RZ, 0x17, R0 ;  /* 0x00000017ff1b7819 */ /* 0x000fc80000011600 */
[----:B------:R-:W-:-:S04]  /*1590*/  LOP3.LUT R27, R27, 0xff, RZ, 0xc0, !PT ;  /* 0x000000ff1b1b7812 */ /* 0x000fc800078ec0ff */
[----:B------:R-:W-:-:S05]  /*15a0*/  IADD3 R27, PT, PT, R27, R33, RZ ;  /* 0x000000211b1b7210 */ /* 0x000fca0007ffe0ff */
[----:B------:R-:W-:-:S05]  /*15b0*/  VIADD R28, R27, 0xffffffff ;  /* 0xffffffff1b1c7836 */ /* 0x000fca0000000000 */
[----:B------:R-:W-:-:S13]  /*15c0*/  ISETP.GE.U32.AND P0, PT, R28, 0xfe, PT ;  /* 0x000000fe1c00780c */ /* 0x000fda0003f06070 */
[----:B------:R-:W-:Y:S05]  /*15d0*/  @!P0 BRA `(.L_x_24) ;  /* 0x0000000000808947 */ /* 0x000fea0003800000 */
[----:B------:R-:W-:-:S13]  /*15e0*/  ISETP.GT.AND P0, PT, R27, 0xfe, PT ;  /* 0x000000fe1b00780c */ /* 0x000fda0003f04270 */
[----:B------:R-:W-:Y:S05]  /*15f0*/  @P0 BRA `(.L_x_25) ;  /* 0x00000000006c0947 */ /* 0x000fea0003800000 */
[----:B------:R-:W-:-:S13]  /*1600*/  ISETP.GE.AND P0, PT, R27, 0x1, PT ;  /* 0x000000011b00780c */ /* 0x000fda0003f06270 */
[----:B------:R-:W-:Y:S05]  /*1610*/  @P0 BRA `(.L_x_26) ;  /* 0x0000000000740947 */ /* 0x000fea0003800000 */
[----:B------:R-:W-:Y:S02]  /*1620*/  ISETP.GE.AND P0, PT, R27, -0x18, PT ;  /* 0xffffffe81b00780c */ /* 0x000fe40003f06270 */
[----:B------:R-:W-:-:S11]  /*1630*/  LOP3.LUT R0, R0, 0x80000000, RZ, 0xc0, !PT ;  /* 0x8000000000007812 */ /* 0x000fd600078ec0ff */
[----:B------:R-:W-:Y:S05]  /*1640*/  @!P0 BRA `(.L_x_26) ;  /* 0x0000000000688947 */ /* 0x000fea0003800000 */
[-CC-:B------:R-:W-:Y:S01]  /*1650*/  FFMA.RZ R28, R31, R29.reuse, R32.reuse ;  /* 0x0000001d1f1c7223 */ /* 0x180fe2000000c020 */
[C---:B------:R-:W-:Y:S02]  /*1660*/  ISETP.NE.AND P3, PT, R27.reuse, RZ, PT ;  /* 0x000000ff1b00720c */ /* 0x040fe40003f65270 */
[----:B------:R-:W-:Y:S02]  /*1670*/  ISETP.NE.AND P2, PT, R27, RZ, PT ;  /* 0x000000ff1b00720c */ /* 0x000fe40003f45270 */
[----:B------:R-:W-:Y:S01]  /*1680*/  LOP3.LUT R30, R28, 0x7fffff, RZ, 0xc0, !PT ;  /* 0x007fffff1c1e7812 */ /* 0x000fe200078ec0ff */
[CCC-:B------:R-:W-:Y:S01]  /*1690*/  FFMA.RP R28, R31.reuse, R29.reuse, R32.reuse ;  /* 0x0000001d1f1c7223 */ /* 0x1c0fe20000008020 */
[----:B------:R-:W-:Y:S01]  /*16a0*/  FFMA.RM R29, R31, R29, R32 ;  /* 0x0000001d1f1d7223 */ /* 0x000fe20000004020 */
[C---:B------:R-:W-:Y:S01]  /*16b0*/  VIADD R31, R27.reuse, 0x20 ;  /* 0x000000201b1f7836 */ /* 0x040fe20000000000 */
[----:B------:R-:W-:Y:S02]  /*16c0*/  LOP3.LUT R30, R30, 0x800000, RZ, 0xfc, !PT ;  /* 0x008000001e1e7812 */ /* 0x000fe400078efcff */
[----:B------:R-:W-:-:S02]  /*16d0*/  IADD3 R27, PT, PT, -R27, RZ, RZ ;  /* 0x000000ff1b1b7210 */ /* 0x000fc40007ffe1ff */
[----:B------:R-:W-:Y:S02]  /*16e0*/  SHF.L.U32 R31, R30, R31, RZ ;  /* 0x0000001f1e1f7219 */ /* 0x000fe400000006ff */
[----:B------:R-:W-:Y:S02]  /*16f0*/  FSETP.NEU.FTZ.AND P0, PT, R28, R29, PT ;  /* 0x0000001d1c00720b */ /* 0x000fe40003f1d000 */
[----:B------:R-:W-:Y:S02]  /*1700*/  SEL R27, R27, RZ, P3 ;  /* 0x000000ff1b1b7207 */ /* 0x000fe40001800000 */
[----:B------:R-:W-:Y:S02]  /*1710*/  ISETP.NE.AND P2, PT, R31, RZ, P2 ;  /* 0x000000ff1f00720c */ /* 0x000fe40001745270 */
[----:B------:R-:W-:Y:S02]  /*1720*/  SHF.R.U32.HI R27, RZ, R27, R30 ;  /* 0x0000001bff1b7219 */ /* 0x000fe4000001161e */
[----:B------:R-:W-:-:S02]  /*1730*/  PLOP3.LUT P0, PT, P0, P2, PT, 0xf8, 0x8f ;  /* 0x00000000008f781c */ /* 0x000fc40000705f70 */
[----:B------:R-:W-:Y:S02]  /*1740*/  SHF.R.U32.HI R29, RZ, 0x1, R27 ;  /* 0x00000001ff1d7819 */ /* 0x000fe4000001161b */
[----:B------:R-:W-:-:S04]  /*1750*/  SEL R28, RZ, 0x1, !P0 ;  /* 0x00000001ff1c7807 */ /* 0x000fc80004000000 */
[----:B------:R-:W-:-:S04]  /*1760*/  LOP3.LUT R28, R28, 0x1, R29, 0xf8, !PT ;  /* 0x000000011c1c7812 */ /* 0x000fc800078ef81d */
[----:B------:R-:W-:-:S05]  /*1770*/  LOP3.LUT R28, R28, R27, RZ, 0xc0, !PT ;  /* 0x0000001b1c1c7212 */ /* 0x000fca00078ec0ff */
[----:B------:R-:W-:-:S05]  /*1780*/  IMAD.IADD R29, R29, 0x1, R28 ;  /* 0x000000011d1d7824 */ /* 0x000fca00078e021c */
[----:B------:R-:W-:Y:S01]  /*1790*/  LOP3.LUT R0, R29, R0, RZ, 0xfc, !PT ;  /* 0x000000001d007212 */ /* 0x000fe200078efcff */
[----:B------:R-:W-:Y:S06]  /*17a0*/  BRA `(.L_x_26) ;  /* 0x0000000000107947 */ /* 0x000fec0003800000 */
.L_x_25:
[----:B------:R-:W-:-:S04]  /*17b0*/  LOP3.LUT R0, R0, 0x80000000, RZ, 0xc0, !PT ;  /* 0x8000000000007812 */ /* 0x000fc800078ec0ff */
[----:B------:R-:W-:Y:S01]  /*17c0*/  LOP3.LUT R0, R0, 0x7f800000, RZ, 0xfc, !PT ;  /* 0x7f80000000007812 */ /* 0x000fe200078efcff */
[----:B------:R-:W-:Y:S06]  /*17d0*/  BRA `(.L_x_26) ;  /* 0x0000000000047947 */ /* 0x000fec0003800000 */
.L_x_24:
[----:B------:R-:W-:-:S07]  /*17e0*/  IMAD R0, R33, 0x800000, R0 ;  /* 0x0080000021007824 */ /* 0x000fce00078e0200 */
.L_x_26:
[----:B------:R-:W-:Y:S05]  /*17f0*/  BSYNC.RECONVERGENT B3 ;  /* 0x0000000000037941 */ /* 0x000fea0003800200 */
.L_x_23:
[----:B------:R-:W-:Y:S05]  /*1800*/  BRA `(.L_x_27) ;  /* 0x0000000000207947 */ /* 0x000fea0003800000 */
.L_x_22:
[----:B------:R-:W-:-:S04]  /*1810*/  LOP3.LUT R0, R29, 0x80000000, R0, 0x48, !PT ;  /* 0x800000001d007812 */ /* 0x000fc800078e4800 */
[----:B------:R-:W-:Y:S01]  /*1820*/  LOP3.LUT R0, R0, 0x7f800000, RZ, 0xfc, !PT ;  /* 0x7f80000000007812 */ /* 0x000fe200078efcff */
[----:B------:R-:W-:Y:S06]  /*1830*/  BRA `(.L_x_27) ;  /* 0x0000000000147947 */ /* 0x000fec0003800000 */
.L_x_21:
[----:B------:R-:W-:Y:S01]  /*1840*/  LOP3.LUT R0, R29, 0x80000000, R0, 0x48, !PT ;  /* 0x800000001d007812 */ /* 0x000fe200078e4800 */
[----:B------:R-:W-:Y:S06]  /*1850*/  BRA `(.L_x_27) ;  /* 0x00000000000c7947 */ /* 0x000fec0003800000 */
.L_x_20:
[----:B------:R-:W0:Y:S01]  /*1860*/  MUFU.RSQ R0, -QNAN ;  /* 0xffc0000000007908 */ /* 0x000e220000001400 */
[----:B------:R-:W-:Y:S05]  /*1870*/  BRA `(.L_x_27) ;  /* 0x0000000000047947 */ /* 0x000fea0003800000 */
.L_x_19:
[----:B------:R-:W-:-:S07]  /*1880*/  FADD.FTZ R0, R0, R25 ;  /* 0x0000001900007221 */ /* 0x000fce0000010000 */
.L_x_27:
[----:B------:R-:W-:Y:S05]  /*1890*/  BSYNC.RECONVERGENT B2 ;  /* 0x0000000000027941 */ /* 0x000fea0003800200 */
.L_x_17:
[----:B------:R-:W-:Y:S01]  /*18a0*/  MOV R28, R24 ;  /* 0x00000018001c7202 */ /* 0x000fe20000000f00 */
[----:B------:R-:W-:-:S04]  /*18b0*/  IMAD.MOV.U32 R29, RZ, RZ, 0x0 ;  /* 0x00000000ff1d7424 */ /* 0x000fc800078e00ff */
[----:B0-----:R-:W-:Y:S05]  /*18c0*/  RET.REL.NODEC R28 `(_Z19non_max_supp_deviceiiPsS_S_Ph) ;  /* 0xffffffe41ccc7950 */ /* 0x001fea0003c3ffff */
.L_x_28:
[----:B------:R-:W-:-:S00]  /*18d0*/  BRA `(.L_x_28) ;  /* 0xfffffffc00fc7947 */ /* 0x000fc0000383ffff */
[----:B------:R-:W-:-:S00]  /*18e0*/  NOP ;  /* 0x0000000000007918 */ /* 0x000fc00000000000 */
        /* <DEDUP_REMOVED lines=9> */
.L_x_248:


//--------------------- .text._Z21apply_hysteresis_edgeiiPhS_PiPs --------------------------
	.section	.text._Z21apply_hysteresis_edgeiiPhS_PiPs,"ax",@progbits
	.align	128
        .global         _Z21apply_hysteresis_edgeiiPhS_PiPs
        .type           _Z21apply_hysteresis_edgeiiPhS_PiPs,@function
        .size           _Z21apply_hysteresis_edgeiiPhS_PiPs,(.L_x_253 - _Z21apply_hysteresis_edgeiiPhS_PiPs)
        .other          _Z21apply_hysteresis_edgeiiPhS_PiPs,@"STO_CUDA_ENTRY STV_DEFAULT"
_Z21apply_hysteresis_edgeiiPhS_PiPs:
.text._Z21apply_hysteresis_edgeiiPhS_PiPs:
[----:B------:R-:W-:Y:S01]  /*0000*/  LDC R1, c[0x0][0x37c] ;  /* 0x0000df00ff017b82 */ /* 0x000fe20000000800 */
[----:B------:R-:W0:Y:S07]  /*0010*/  S2R R0, SR_TID.X ;  /* 0x0000000000007919 */ /* 0x000e2e0000002100 */
[----:B------:R-:W0:Y:S01]  /*0020*/  S2UR UR4, SR_CTAID.X ;  /* 0x00000000000479c3 */ /* 0x000e220000002500 */
[----:B------:R-:W1:Y:S01]  /*0030*/  LDCU.64 UR8, c[0x0][0x380] ;  /* 0x00007000ff0877ac */ /* 0x000e620008000a00 */
[----:B------:R-:W-:Y:S01]  /*0040*/  BSSY.RECONVERGENT B0, `(.L_x_29) ;  /* 0x00000d1000007945 */ /* 0x000fe20003800200 */
[----:B------:R-:W2:Y:S05]  /*0050*/  LDCU.64 UR6, c[0x0][0x358] ;  /* 0x00006b00ff0677ac */ /* 0x000eaa0008000a00 */
[----:B------:R-:W0:Y:S01]  /*0060*/  LDC R3, c[0x0][0x360] ;  /* 0x0000d800ff037b82 */ /* 0x000e220000000800 */
[----:B------:R-:W3:Y:S01]  /*0070*/  LDCU UR5, c[0x0][0x370] ;  /* 0x00006e00ff0577ac */ /* 0x000ee20008000800 */
[----:B------:R-:W4:Y:S01]  /*0080*/  LDCU.64 UR10, c[0x0][0x390] ;  /* 0x00007200ff0a77ac */ /* 0x000f220008000a00 */
[----:B-1----:R-:W-:-:S02]  /*0090*/  IMAD.U32 R5, RZ, RZ, UR9 ;  /* 0x00000009ff057e24 */ /* 0x002fc4000f8e00ff */
[----:B------:R-:W-:Y:S01]  /*00a0*/  IMAD.U32 R7, RZ, RZ, UR8 ;  /* 0x00000008ff077e24 */ /* 0x000fe2000f8e00ff */
[----:B------:R-:W1:Y:S02]  /*00b0*/  LDCU.64 UR8, c[0x0][0x388] ;  /* 0x00007100ff0877ac */ /* 0x000e640008000a00 */
[----:B------:R-:W-:Y:S01]  /*00c0*/  ISETP.GT.AND P0, PT, R5, RZ, PT ;  /* 0x000000ff0500720c */ /* 0x000fe20003f04270 */
[C---:B0-----:R-:W-:Y:S02]  /*00d0*/  IMAD R0, R3.reuse, UR4, R0 ;  /* 0x0000000403007c24 */ /* 0x041fe4000f8e0200 */
[----:B---3--:R-:W-:-:S03]  /*00e0*/  IMAD R3, R3, UR5, RZ ;  /* 0x0000000503037c24 */ /* 0x008fc6000f8e02ff */
[----:B------:R-:W-:-:S13]  /*00f0*/  ISETP.LT.AND P0, PT, R0, R7, P0 ;  /* 0x000000070000720c */ /* 0x000fda0000701270 */
[----:B-12-4-:R-:W-:Y:S05]  /*0100*/  @!P0 BRA `(.L_x_30) ;  /* 0x0000000c00108947 */ /* 0x016fea0003800000 */
[C---:B------:R-:W-:Y:S02]  /*0110*/  LOP3.LUT R16, R5.reuse, 0xf, RZ, 0xc0, !PT ;  /* 0x0000000f05107812 */ /* 0x040fe400078ec0ff */
[C---:B------:R-:W-:Y:S02]  /*0120*/  LOP3.LUT R15, R5.reuse, 0x7, RZ, 0xc0, !PT ;  /* 0x00000007050f7812 */ /* 0x040fe400078ec0ff */
[----:B------:R-:W-:Y:S01]  /*0130*/  LOP3.LUT R6, R5, 0x7ffffff0, RZ, 0xc0, !PT ;  /* 0x7ffffff005067812 */ /* 0x000fe200078ec0ff */
[----:B------:R-:W-:Y:S02]  /*0140*/  VIADD R2, R16, 0xffffffff ;  /* 0xffffffff10027836 */ /* 0x000fe40000000000 */
[----:B------:R-:W-:-:S03]  /*0150*/  VIADD R4, R15, 0xffffffff ;  /* 0xffffffff0f047836 */ /* 0x000fc60000000000 */
[----:B------:R-:W-:Y:S01]  /*0160*/  ISETP.GE.U32.AND P1, PT, R2, 0x7, PT ;  /* 0x000000070200780c */ /* 0x000fe20003f26070 */
[----:B------:R-:W-:Y:S01]  /*0170*/  IMAD.MOV.U32 R2, RZ, RZ, R0 ;  /* 0x000000ffff027224 */ /* 0x000fe200078e0000 */
[----:B------:R-:W-:Y:S02]  /*0180*/  ISETP.GE.U32.AND P2, PT, R4, 0x3, PT ;  /* 0x000000030400780c */ /* 0x000fe40003f46070 */
[----:B------:R-:W-:-:S11]  /*0190*/  LOP3.LUT R4, R5, 0x3, RZ, 0xc0, !PT ;  /* 0x0000000305047812 */ /* 0x000fd600078ec0ff */
.L_x_36:
[----:B0-----:R-:W0:Y:S01]  /*01a0*/  LDCU.64 UR4, c[0x0][0x380] ;  /* 0x00007000ff0477ac */ /* 0x001e220008000a00 */
[--C-:B------:R-:W-:Y:S02]  /*01b0*/  IMAD.MOV.U32 R12, RZ, RZ, R2.reuse ;  /* 0x000000ffff0c7224 */ /* 0x100fe400078e0002 */
[----:B------:R-:W-:Y:S02]  /*01c0*/  IMAD.IADD R2, R3, 0x1, R2 ;  /* 0x0000000103027824 */ /* 0x000fe400078e0202 */
[----:B----4-:R-:W-:Y:S02]  /*01d0*/  IMAD.MOV.U32 R13, RZ, RZ, RZ ;  /* 0x000000ffff0d7224 */ /* 0x010fe400078e00ff */
[----:B0-----:R-:W-:Y:S02]  /*01e0*/  IMAD.U32 R5, RZ, RZ, UR5 ;  /* 0x00000005ff057e24 */ /* 0x001fe4000f8e00ff */
[----:B------:R-:W-:-:S03]  /*01f0*/  IMAD.U32 R7, RZ, RZ, UR4 ;  /* 0x00000004ff077e24 */ /* 0x000fc6000f8e00ff */
[----:B------:R-:W-:Y:S02]  /*0200*/  ISETP.GE.U32.AND P4, PT, R5, 0x10, PT ;  /* 0x000000100500780c */ /* 0x000fe40003f86070 */
[----:B------:R-:W-:-:S11]  /*0210*/  ISETP.GE.AND P3, PT, R2, R7, PT ;  /* 0x000000070200720c */ /* 0x000fd60003f66270 */
[----:B-123--:R-:W-:Y:S05]  /*0220*/  @!P4 BRA `(.L_x_31) ;  /* 0x000000040030c947 */ /* 0x00efea0003800000 */
[----:B------:R-:W-:-:S07]  /*0230*/  IMAD.MOV.U32 R13, RZ, RZ, RZ ;  /* 0x000000ffff0d7224 */ /* 0x000fce00078e00ff */
.L_x_32:
[----:B-1----:R-:W-:-:S05]  /*0240*/  IMAD R10, R12, R5, R13 ;  /* 0x000000050c0a7224 */ /* 0x002fca00078e020d */
[----:B------:R-:W-:Y:S02]  /*0250*/  SHF.R.S32.HI R17, RZ, 0x1f, R10 ;  /* 0x0000001fff117819 */ /* 0x000fe4000001140a */
[----:B------:R-:W-:-:S04]  /*0260*/  IADD3 R8, P4, PT, R10, UR8, RZ ;  /* 0x000000080a087c10 */ /* 0x000fc8000ff9e0ff */
[----:B------:R-:W-:-:S05]  /*0270*/  IADD3.X R9, PT, PT, R17, UR9, RZ, P4, !PT ;  /* 0x0000000911097c10 */ /* 0x000fca000a7fe4ff */
[----:B------:R-:W2:Y:S01]  /*0280*/  LDG.E.U8 R11, desc[UR6][R8.64] ;  /* 0x00000006080b7981 */ /* 0x000ea2000c1e1100 */
[----:B------:R-:W-:Y:S01]  /*0290*/  IMAD.MOV.U32 R14, RZ, RZ, 0xff80 ;  /* 0x0000ff80ff0e7424 */ /* 0x000fe200078e00ff */
[----:B------:R-:W-:Y:S02]  /*02a0*/  IADD3 R10, P5, PT, R10, UR10, RZ ;  /* 0x0000000a0a0a7c10 */ /* 0x000fe4000ffbe0ff */
[----:B--2---:R-:W-:Y:S02]  /*02b0*/  ISETP.NE.AND P4, PT, R11, 0x80, PT ;  /* 0x000000800b00780c */ /* 0x004fe40003f85270 */
[----:B------:R-:W-:Y:S02]  /*02c0*/  IADD3.X R11, PT, PT, R17, UR11, RZ, P5, !PT ;  /* 0x0000000b110b7c10 */ /* 0x000fe4000affe4ff */
[----:B------:R-:W-:-:S05]  /*02d0*/  SEL R17, R14, 0xffff, !P4 ;  /* 0x0000ffff0e117807 */ /* 0x000fca0006000000 */
[----:B------:R0:W-:Y:S04]  /*02e0*/  STG.E.U8 desc[UR6][R10.64], R17 ;  /* 0x000000110a007986 */ /* 0x0001e8000c101106 */
[----:B------:R-:W2:Y:S02]  /*02f0*/  LDG.E.U8 R18, desc[UR6][R8.64+0x1] ;  /* 0x0000010608127981 */ /* 0x000ea4000c1e1100 */
[----:B--2---:R-:W-:-:S04]  /*0300*/  ISETP.NE.AND P4, PT, R18, 0x80, PT ;  /* 0x000000801200780c */ /* 0x004fc80003f85270 */
[----:B------:R-:W-:-:S05]  /*0310*/  SEL R19, R14, 0xffff, !P4 ;  /* 0x0000ffff0e137807 */ /* 0x000fca0006000000 */
[----:B------:R1:W-:Y:S04]  /*0320*/  STG.E.U8 desc[UR6][R10.64+0x1], R19 ;  /* 0x000001130a007986 */ /* 0x0003e8000c101106 */
[----:B------:R-:W2:Y:S02]  /*0330*/  LDG.E.U8 R18, desc[UR6][R8.64+0x2] ;  /* 0x0000020608127981 */ /* 0x000ea4000c1e1100 */
[----:B--2---:R-:W-:-:S04]  /*0340*/  ISETP.NE.AND P4, PT, R18, 0x80, PT ;  /* 0x000000801200780c */ /* 0x004fc80003f85270 */
[----:B------:R-:W-:-:S05]  /*0350*/  SEL R21, R14, 0xffff, !P4 ;  /* 0x0000ffff0e157807 */ /* 0x000fca0006000000 */
[----:B------:R2:W-:Y:S04]  /*0360*/  STG.E.U8 desc[UR6][R10.64+0x2], R21 ;  /* 0x000002150a007986 */ /* 0x0005e8000c101106 */
[----:B------:R-:W3:Y:S02]  /*0370*/  LDG.E.U8 R18, desc[UR6][R8.64+0x3] ;  /* 0x0000030608127981 */ /* 0x000ee4000c1e1100 */
[----:B---3--:R-:W-:-:S04]  /*0380*/  ISETP.NE.AND P4, PT, R18, 0x80, PT ;  /* 0x000000801200780c */ /* 0x008fc80003f85270 */
[----:B0-----:R-:W-:-:S05]  /*0390*/  SEL R17, R14, 0xffff, !P4 ;  /* 0x0000ffff0e117807 */ /* 0x001fca0006000000 */
[----:B------:R0:W-:Y:S04]  /*03a0*/  STG.E.U8 desc[UR6][R10.64+0x3], R17 ;  /* 0x000003110a007986 */ /* 0x0001e8000c101106 */
[----:B------:R-:W3:Y:S02]  /*03b0*/  LDG.E.U8 R18, desc[UR6][R8.64+0x4] ;  /* 0x0000040608127981 */ /* 0x000ee4000c1e1100 */
[----:B---3--:R-:W-:-:S04]  /*03c0*/  ISETP.NE.AND P4, PT, R18, 0x80, PT ;  /* 0x000000801200780c */ /* 0x008fc80003f85270 */
[----:B-1----:R-:W-:-:S05]  /*03d0*/  SEL R19, R14, 0xffff, !P4 ;  /* 0x0000ffff0e137807 */ /* 0x002fca0006000000 */
[----:B------:R1:W-:Y:S04]  /*03e0*/  STG.E.U8 desc[UR6][R10.64+0x4], R19 ;  /* 0x000004130a007986 */ /* 0x0003e8000c101106 */
[----:B------:R-:W3:Y:S02]  /*03f0*/  LDG.E.U8 R18, desc[UR6][R8.64+0x5] ;  /* 0x0000050608127981 */ /* 0x000ee4000c1e1100 */
[----:B---3--:R-:W-:-:S04]  /*0400*/  ISETP.NE.AND P4, PT, R18, 0x80, PT ;  /* 0x000000801200780c */ /* 0x008fc80003f85270 */
[----:B--2---:R-:W-:-:S05]  /*0410*/  SEL R21, R14, 0xffff, !P4 ;  /* 0x0000ffff0e157807 */ /* 0x004fca0006000000 */
        /* <DEDUP_REMOVED lines=37> */
[----:B------:R-:W2:Y:S01]  /*0670*/  LDG.E.U8 R18, desc[UR6][R8.64+0xf] ;  /* 0x00000f0608127981 */ /* 0x000ea2000c1e1100 */
[----:B------:R-:W-:Y:S01]  /*0680*/  VIADD R13, R13, 0x10 ;  /* 0x000000100d0d7836 */ /* 0x000fe20000000000 */
[----:B--2---:R-:W-:-:S04]  /*0690*/  ISETP.NE.AND P4, PT, R18, 0x80, PT ;  /* 0x000000801200780c */ /* 0x004fc80003f85270 */
[----:B0-----:R-:W-:Y:S02]  /*06a0*/  SEL R17, R14, 0xffff, !P4 ;  /* 0x0000ffff0e117807 */ /* 0x001fe40006000000 */
[----:B------:R-:W-:-:S03]  /*06b0*/  ISETP.NE.AND P4, PT, R13, R6, PT ;  /* 0x000000060d00720c */ /* 0x000fc60003f85270 */
[----:B------:R1:W-:Y:S10]  /*06c0*/  STG.E.U8 desc[UR6][R10.64+0xf], R17 ;  /* 0x00000f110a007986 */ /* 0x0003f4000c101106 */
[----:B------:R-:W-:Y:S05]  /*06d0*/  @P4 BRA `(.L_x_32) ;  /* 0xfffffff800d84947 */ /* 0x000fea000383ffff */
[----:B------:R-:W-:-:S07]  /*06e0*/  IMAD.MOV.U32 R13, RZ, RZ, R6 ;  /* 0x000000ffff0d7224 */ /* 0x000fce00078e0006 */
.L_x_31:
[----:B------:R-:W-:-:S13]  /*06f0*/  ISETP.NE.AND P4, PT, R16, RZ, PT ;  /* 0x000000ff1000720c */ /* 0x000fda0003f85270 */
[----:B------:R-:W-:Y:S05]  /*0700*/  @!P4 BRA `(.L_x_33) ;  /* 0x00000004008cc947 */ /* 0x000fea0003800000 */
[----:B------:R-:W-:Y:S01]  /*0710*/  ISETP.NE.AND P4, PT, R15, RZ, PT ;  /* 0x000000ff0f00720c */ /* 0x000fe20003f85270 */
[----:B------:R-:W-:-:S12]  /*0720*/  @!P1 BRA `(.L_x_34) ;  /* 0x0000000000a89947 */ /* 0x000fd80003800000 */
[----:B------:R-:W0:Y:S01]  /*0730*/  LDCU.64 UR4, c[0x0][0x388] ;  /* 0x00007100ff0477ac */ /* 0x000e220008000a00 */
[----:B-1----:R-:W-:-:S05]  /*0740*/  IMAD R10, R12, R5, R13 ;  /* 0x000000050c0a7224 */ /* 0x002fca00078e020d */
[----:B------:R-:W-:Y:S02]  /*0750*/  SHF.R.S32.HI R17, RZ, 0x1f, R10 ;  /* 0x0000001fff117819 */ /* 0x000fe4000001140a */
[----:B0-----:R-:W-:-:S04]  /*0760*/  IADD3 R8, P5, PT, R10, UR4, RZ ;  /* 0x000000040a087c10 */ /* 0x001fc8000ffbe0ff */
[----:B------:R-:W-:Y:S01]  /*0770*/  IADD3.X R9, PT, PT, R17, UR5, RZ, P5, !PT ;  /* 0x0000000511097c10 */ /* 0x000fe2000affe4ff */
[----:B------:R-:W0:Y:S04]  /*0780*/  LDCU.64 UR4, c[0x0][0x390] ;  /* 0x00007200ff0477ac */ /* 0x000e280008000a00 */
[----:B------:R-:W2:Y:S01]  /*0790*/  LDG.E.U8 R11, desc[UR6][R8.64] ;  /* 0x00000006080b7981 */ /* 0x000ea2000c1e1100 */
[----:B------:R-:W-:Y:S01]  /*07a0*/  IMAD.MOV.U32 R14, RZ, RZ, 0xff80 ;  /* 0x0000ff80ff0e7424 */ /* 0x000fe200078e00ff */
[----:B0-----:R-:W-:Y:S02]  /*07b0*/  IADD3 R10, P6, PT, R10, UR4, RZ ;  /* 0x000000040a0a7c10 */ /* 0x001fe4000ffde0ff */
[----:B--2---:R-:W-:Y:S02]  /*07c0*/  ISETP.NE.AND P5, PT, R11, 0x80, PT ;  /* 0x000000800b00780c */ /* 0x004fe40003fa5270 */
[----:B------:R-:W-:-:S02]  /*07d0*/  IADD3.X R11, PT, PT, R17, UR5, RZ, P6, !PT ;  /* 0x00000005110b7c10 */ /* 0x000fc4000b7fe4ff */
        /* <DEDUP_REMOVED lines=26> */
[----:B------:R-:W3:Y:S01]  /*0980*/  LDG.E.U8 R18, desc[UR6][R8.64+0x7] ;  /* 0x0000070608127981 */ /* 0x000ee2000c1e1100 */
[----:B------:R-:W-:Y:S01]  /*0990*/  VIADD R13, R13, 0x8 ;  /* 0x000000080d0d7836 */ /* 0x000fe20000000000 */
[----:B---3--:R-:W-:-:S04]  /*09a0*/  ISETP.NE.AND P5, PT, R18, 0x80, PT ;  /* 0x000000801200780c */ /* 0x008fc80003fa5270 */
[----:B-1----:R-:W-:-:S05]  /*09b0*/  SEL R19, R14, 0xffff, !P5 ;  /* 0x0000ffff0e137807 */ /* 0x002fca0006800000 */
[----:B------:R2:W-:Y:S04]  /*09c0*/  STG.E.U8 desc[UR6][R10.64+0x7], R19 ;  /* 0x000007130a007986 */ /* 0x0005e8000c101106 */
.L_x_34:
[----:B------:R-:W-:Y:S05]  /*09d0*/  @!P4 BRA `(.L_x_33) ;  /* 0x0000000000d8c947 */ /* 0x000fea0003800000 */
[----:B------:R-:W-:Y:S01]  /*09e0*/  ISETP.NE.AND P4, PT, R4, RZ, PT ;  /* 0x000000ff0400720c */ /* 0x000fe20003f85270 */
[----:B------:R-:W-:-:S12]  /*09f0*/  @!P2 BRA `(.L_x_35) ;  /* 0x000000000068a947 */ /* 0x000fd80003800000 */
[----:B------:R-:W1:Y:S01]  /*0a00*/  LDCU.64 UR4, c[0x0][0x388] ;  /* 0x00007100ff0477ac */ /* 0x000e620008000a00 */
[----:B------:R-:W-:-:S05]  /*0a10*/  IMAD R8, R12, R5, R13 ;  /* 0x000000050c087224 */ /* 0x000fca00078e020d */
[----:B------:R-:W-:Y:S02]  /*0a20*/  SHF.R.S32.HI R14, RZ, 0x1f, R8 ;  /* 0x0000001fff0e7819 */ /* 0x000fe40000011408 */
[----:B-12---:R-:W-:-:S04]  /*0a30*/  IADD3 R10, P5, PT, R8, UR4, RZ ;  /* 0x00000004080a7c10 */ /* 0x006fc8000ffbe0ff */
        /* <DEDUP_REMOVED lines=17> */
[----:B------:R-:W2:Y:S01]  /*0b50*/  LDG.E.U8 R14, desc[UR6][R10.64+0x3] ;  /* 0x000003060a0e7981 */ /* 0x000ea2000c1e1100 */
[----:B------:R-:W-:Y:S01]  /*0b60*/  VIADD R13, R13, 0x4 ;  /* 0x000000040d0d7836 */ /* 0x000fe20000000000 */
[----:B--2---:R-:W-:-:S04]  /*0b70*/  ISETP.NE.AND P5, PT, R14, 0x80, PT ;  /* 0x000000800e00780c */ /* 0x004fc80003fa5270 */
[----:B0-----:R-:W-:-:S05]  /*0b80*/  SEL R17, R18, 0xffff, !P5 ;  /* 0x0000ffff12117807 */ /* 0x001fca0006800000 */
[----:B------:R3:W-:Y:S04]  /*0b90*/  STG.E.U8 desc[UR6][R8.64+0x3], R17 ;  /* 0x0000031108007986 */ /* 0x0007e8000c101106 */
.L_x_35:
[----:B------:R-:W-:Y:S05]  /*0ba0*/  @!P4 BRA `(.L_x_33) ;  /* 0x000000000064c947 */ /* 0x000fea0003800000 */
[----:B------:R-:W1:Y:S01]  /*0bb0*/  LDCU.64 UR4, c[0x0][0x388] ;  /* 0x00007100ff0477ac */ /* 0x000e620008000a00 */
[----:B---3--:R-:W-:-:S05]  /*0bc0*/  IMAD R8, R12, R5, R13 ;  /* 0x000000050c087224 */ /* 0x008fca00078e020d */
        /* <DEDUP_REMOVED lines=9> */
[----:B------:R-:W-:Y:S02]  /*0c60*/  SEL R13, R12, 0xffff, !P4 ;  /* 0x0000ffff0c0d7807 */ /* 0x000fe40006000000 */
[----:B------:R-:W-:-:S03]  /*0c70*/  ISETP.NE.AND P4, PT, R4, 0x1, PT ;  /* 0x000000010400780c */ /* 0x000fc60003f85270 */
[----:B------:R0:W-:Y:S10]  /*0c80*/  STG.E.U8 desc[UR6][R8.64], R13 ;  /* 0x0000000d08007986 */ /* 0x0001f4000c101106 */
[----:B------:R-:W-:Y:S05]  /*0c90*/  @!P4 BRA `(.L_x_33) ;  /* 0x000000000028c947 */ /* 0x000fea0003800000 */
[----:B0-----:R-:W2:Y:S02]  /*0ca0*/  LDG.E.U8 R13, desc[UR6][R10.64+0x1] ;  /* 0x000001060a0d7981 */ /* 0x001ea4000c1e1100 */
[----:B--2---:R-:W-:-:S04]  /*0cb0*/  ISETP.NE.AND P4, PT, R13, 0x80, PT ;  /* 0x000000800d00780c */ /* 0x004fc80003f85270 */
[----:B------:R-:W-:Y:S02]  /*0cc0*/  SEL R13, R12, 0xffff, !P4 ;  /* 0x0000ffff0c0d7807 */ /* 0x000fe40006000000 */
[----:B------:R-:W-:-:S03]  /*0cd0*/  ISETP.NE.AND P4, PT, R4, 0x2, PT ;  /* 0x000000020400780c */ /* 0x000fc60003f85270 */
[----:B------:R4:W-:Y:S10]  /*0ce0*/  STG.E.U8 desc[UR6][R8.64+0x1], R13 ;  /* 0x0000010d08007986 */ /* 0x0009f4000c101106 */
[----:B------:R-:W-:Y:S05]  /*0cf0*/  @!P4 BRA `(.L_x_33) ;  /* 0x000000000010c947 */ /* 0x000fea0003800000 */
[----:B------:R-:W2:Y:S02]  /*0d00*/  LDG.E.U8 R10, desc[UR6][R10.64+0x2] ;  /* 0x000002060a0a7981 */ /* 0x000ea4000c1e1100 */
[----:B--2---:R-:W-:-:S04]  /*0d10*/  ISETP.NE.AND P4, PT, R10, 0x80, PT ;  /* 0x000000800a00780c */ /* 0x004fc80003f85270 */
[----:B----4-:R-:W-:-:S05]  /*0d20*/  SEL R13, R12, 0xffff, !P4 ;  /* 0x0000ffff0c0d7807 */ /* 0x010fca0006000000 */
[----:B------:R0:W-:Y:S04]  /*0d30*/  STG.E.U8 desc[UR6][R8.64+0x2], R13 ;  /* 0x0000020d08007986 */ /* 0x0001e8000c101106 */
.L_x_33:
[----:B------:R-:W-:Y:S05]  /*0d40*/  @!P3 BRA `(.L_x_36) ;  /* 0xfffffff40014b947 */ /* 0x000fea000383ffff */
.L_x_30:
[----:B------:R-:W-:Y:S05]  /*0d50*/  BSYNC.RECONVERGENT B0 ;  /* 0x0000000000007941 */ /* 0x000fea0003800200 */
.L_x_29:
[----:B------:R-:W-:Y:S01]  /*0d60*/  ISETP.GE.AND P1, PT, R0, R7, PT ;  /* 0x000000070000720c */ /* 0x000fe20003f26270 */
[----:B------:R-:W0:Y:S01]  /*0d70*/  LDCU.64 UR4, c[0x0][0x390] ;  /* 0x00007200ff0477ac */ /* 0x000e220008000a00 */
[----:B------:R-:W-:Y:S11]  /*0d80*/  BSSY.RECONVERGENT B0, `(.L_x_37) ;  /* 0x0000058000007945 */ /* 0x000ff60003800200 */
[----:B------:R-:W-:Y:S05]  /*0d90*/  @P1 BRA `(.L_x_38) ;  /* 0x0000000400581947 */ /* 0x000fea0003800000 */
[----:B------:R-:W5:Y:S01]  /*0da0*/  I2F.U32.RP R6, R3 ;  /* 0x0000000300067306 */ /* 0x000f620000209000 */
[C---:B------:R-:W-:Y:S01]  /*0db0*/  IMAD.IADD R2, R3.reuse, 0x1, R0 ;  /* 0x0000000103027824 */ /* 0x040fe200078e0200 */
[----:B------:R-:W-:Y:S01]  /*0dc0*/  ISETP.NE.U32.AND P3, PT, R3, RZ, PT ;  /* 0x000000ff0300720c */ /* 0x000fe20003f65070 */
[----:B0---4-:R-:W-:Y:S01]  /*0dd0*/  IMAD.MOV R13, RZ, RZ, -R3 ;  /* 0x000000ffff0d7224 */ /* 0x011fe200078e0a03 */
[----:B------:R-:W-:Y:S02]  /*0de0*/  BSSY.RECONVERGENT B1, `(.L_x_39) ;  /* 0x000002c000017945 */ /* 0x000fe40003800200 */
[CC--:B------:R-:W-:Y:S02]  /*0df0*/  ISETP.GE.AND P1, PT, R2.reuse, R7.reuse, PT ;  /* 0x000000070200720c */ /* 0x0c0fe40003f26270 */
[----:B-12---:R-:W-:Y:S02]  /*0e00*/  VIMNMX R11, PT, PT, R2, R7, !PT ;  /* 0x00000007020b7248 */ /* 0x006fe40007fe0100 */
[----:B------:R-:W-:-:S04]  /*0e10*/  SEL R4, RZ, 0x1, P1 ;  /* 0x00000001ff047807 */ /* 0x000fc80000800000 */
[----:B------:R-:W-:Y:S01]  /*0e20*/  IADD3 R2, PT, PT, R11, -R2, -R4 ;  /* 0x800000020b027210 */ /* 0x000fe20007ffe804 */
[----:B-----5:R-:W3:Y:S02]  /*0e30*/  MUFU.RCP R6, R6 ;  /* 0x0000000600067308 */ /* 0x020ee40000001000 */
[----:B---3--:R-:W-:-:S06]  /*0e40*/  VIADD R8, R6, 0xffffffe ;  /* 0x0ffffffe06087836 */ /* 0x008fcc0000000000 */
[----:B------:R0:W1:Y:S02]  /*0e50*/  F2I.FTZ.U32.TRUNC.NTZ R9, R8 ;  /* 0x0000000800097305 */ /* 0x000064000021f000 */
[----:B0-----:R-:W-:Y:S02]  /*0e60*/  IMAD.MOV.U32 R8, RZ, RZ, RZ ;  /* 0x000000ffff087224 */ /* 0x001fe400078e00ff */
[----:B-1----:R-:W-:-:S04]  /*0e70*/  IMAD R13, R13, R9, RZ ;  /* 0x000000090d0d7224 */ /* 0x002fc800078e02ff */
[----:B------:R-:W-:-:S06]  /*0e80*/  IMAD.HI.U32 R9, R9, R13, R8 ;  /* 0x0000000d09097227 */ /* 0x000fcc00078e0008 */
[----:B------:R-:W-:-:S04]  /*0e90*/  IMAD.HI.U32 R9, R9, R2, RZ ;  /* 0x0000000209097227 */ /* 0x000fc800078e00ff */
[----:B------:R-:W-:-:S04]  /*0ea0*/  IMAD.MOV R6, RZ, RZ, -R9 ;  /* 0x000000ffff067224 */ /* 0x000fc800078e0a09 */
[----:B------:R-:W-:-:S05]  /*0eb0*/  IMAD R2, R3, R6, R2 ;  /* 0x0000000603027224 */ /* 0x000fca00078e0202 */
[----:B------:R-:W-:-:S13]  /*0ec0*/  ISETP.GE.U32.AND P1, PT, R2, R3, PT ;  /* 0x000000030200720c */ /* 0x000fda0003f26070 */
[----:B------:R-:W-:Y:S02]  /*0ed0*/  @P1 IMAD.IADD R2, R2, 0x1, -R3 ;  /* 0x0000000102021824 */ /* 0x000fe400078e0a03 */
[----:B------:R-:W-:-:S03]  /*0ee0*/  @P1 VIADD R9, R9, 0x1 ;  /* 0x0000000109091836 */ /* 0x000fc60000000000 */
[----:B------:R-:W-:-:S13]  /*0ef0*/  ISETP.GE.U32.AND P2, PT, R2, R3, PT ;  /* 0x000000030200720c */ /* 0x000fda0003f46070 */
[----:B------:R-:W-:Y:S01]  /*0f00*/  @P2 VIADD R9, R9, 0x1 ;  /* 0x0000000109092836 */ /* 0x000fe20000000000 */
[----:B------:R-:W-:-:S05]  /*0f10*/  @!P3 LOP3.LUT R9, RZ, R3, RZ, 0x33, !PT ;  /* 0x00000003ff09b212 */ /* 0x000fca00078e33ff */
[----:B------:R-:W-:Y:S02]  /*0f20*/  IMAD.IADD R6, R4, 0x1, R9 ;  /* 0x0000000104067824 */ /* 0x000fe400078e0209 */
[----:B------:R-:W-:-:S03]  /*0f30*/  IMAD.MOV.U32 R4, RZ, RZ, R0 ;  /* 0x000000ffff047224 */ /* 0x000fc600078e0000 */
[C---:B------:R-:W-:Y:S02]  /*0f40*/  LOP3.LUT R2, R6.reuse, 0x3, RZ, 0xc0, !PT ;  /* 0x0000000306027812 */ /* 0x040fe400078ec0ff */
[----:B------:R-:W-:Y:S02]  /*0f50*/  ISETP.GE.U32.AND P2, PT, R6, 0x3, PT ;  /* 0x000000030600780c */ /* 0x000fe40003f46070 */
[----:B------:R-:W-:Y:S01]  /*0f60*/  ISETP.NE.AND P1, PT, R2, 0x3, PT ;  /* 0x000000030200780c */ /* 0x000fe20003f25270 */
[----:B------:R-:W-:-:S12]  /*0f70*/  VIADD R2, R5, 0xffffffff ;  /* 0xffffffff05027836 */ /* 0x000fd80000000000 */
[----:B------:R-:W-:Y:S05]  /*0f80*/  @!P1 BRA `(.L_x_40) ;  /* 0x0000000000449947 */ /* 0x000fea0003800000 */
[----:B------:R-:W0:Y:S01]  /*0f90*/  LDC.64 R8, c[0x0][0x390] ;  /* 0x0000e400ff087b82 */ /* 0x000e220000000a00 */
[----:B------:R-:W-:Y:S02]  /*0fa0*/  VIADD R6, R6, 0x1 ;  /* 0x0000000106067836 */ /* 0x000fe40000000000 */
[----:B------:R-:W-:Y:S02]  /*0fb0*/  IMAD.MOV.U32 R15, RZ, RZ, 0xff ;  /* 0x000000ffff0f7424 */ /* 0x000fe400078e00ff */
[----:B------:R-:W-:Y:S01]  /*0fc0*/  IMAD.MOV.U32 R14, RZ, RZ, RZ ;  /* 0x000000ffff0e7224 */ /* 0x000fe200078e00ff */
[----:B------:R-:W-:Y:S01]  /*0fd0*/  LOP3.LUT R17, R6, 0x3, RZ, 0xc0, !PT ;  /* 0x0000000306117812 */ /* 0x000fe200078ec0ff */
[----:B------:R-:W-:-:S07]  /*0fe0*/  IMAD.MOV.U32 R4, RZ, RZ, R0 ;  /* 0x000000ffff047224 */ /* 0x000fce00078e0000 */
.L_x_41:
[----:B------:R-:W-:Y:S02]  /*0ff0*/  IMAD R6, R4, R5, RZ ;  /* 0x0000000504067224 */ /* 0x000fe400078e02ff */
[----:B------:R-:W-:Y:S02]  /*1000*/  VIADD R14, R14, 0x1 ;  /* 0x000000010e0e7836 */ /* 0x000fe40000000000 */
[----:B------:R-:W-:Y:S01]  /*1010*/  IMAD.IADD R4, R3, 0x1, R4 ;  /* 0x0000000103047824 */ /* 0x000fe200078e0204 */
[----:B01----:R-:W-:-:S04]  /*1020*/  IADD3 R10, P1, PT, R6, R8, RZ ;  /* 0x00000008060a7210 */ /* 0x003fc80007f3e0ff */
[----:B------:R-:W-:Y:S02]  /*1030*/  LEA.HI.X.SX32 R11, R6, R9, 0x1, P1 ;  /* 0x00000009060b7211 */ /* 0x000fe400008f0eff */
[----:B------:R-:W-:-:S03]  /*1040*/  IADD3 R12, P1, PT, R2, R10, RZ ;  /* 0x0000000a020c7210 */ /* 0x000fc60007f3e0ff */
[----:B------:R1:W-:Y:S01]  /*1050*/  STG.E.U8 desc[UR6][R10.64], R15 ;  /* 0x0000000f0a007986 */ /* 0x0003e2000c101106 */
[----:B------:R-:W-:Y:S02]  /*1060*/  LEA.HI.X.SX32 R13, R2, R11, 0x1, P1 ;  /* 0x0000000b020d7211 */ /* 0x000fe400008f0eff */
[----:B------:R-:W-:-:S03]  /*1070*/  ISETP.NE.AND P1, PT, R14, R17, PT ;  /* 0x000000110e00720c */ /* 0x000fc60003f25270 */
[----:B------:R1:W-:Y:S10]  /*1080*/  STG.E.U8 desc[UR6][R12.64], R15 ;  /* 0x0000000f0c007986 */ /* 0x0003f4000c101106 */
[----:B------:R-:W-:Y:S05]  /*1090*/  @P1 BRA `(.L_x_41) ;  /* 0xfffffffc00d41947 */ /* 0x000fea000383ffff */
.L_x_40:
[----:B------:R-:W-:Y:S05]  /*10a0*/  BSYNC.RECONVERGENT B1 ;  /* 0x0000000000017941 */ /* 0x000fea0003800200 */
.L_x_39:
[----:B------:R-:W-:Y:S05]  /*10b0*/  @!P2 BRA `(.L_x_38) ;  /* 0x000000000090a947 */ /* 0x000fea0003800000 */
[----:B------:R-:W-:-:S07]  /*10c0*/  SHF.R.S32.HI R19, RZ, 0x1f, R2 ;  /* 0x0000001fff137819 */ /* 0x000fce0000011402 */
.L_x_42:
[-C--:B------:R-:W-:Y:S02]  /*10d0*/  IMAD R6, R4, R5.reuse, RZ ;  /* 0x0000000504067224 */ /* 0x080fe400078e02ff */
[C---:B------:R-:W-:Y:S02]  /*10e0*/  IMAD.IADD R4, R3.reuse, 0x1, R4 ;  /* 0x0000000103047824 */ /* 0x040fe400078e0204 */
[----:B-1----:R-:W-:Y:S01]  /*10f0*/  IMAD.MOV.U32 R18, RZ, RZ, 0xff ;  /* 0x000000ffff127424 */ /* 0x002fe200078e00ff */
[----:B------:R-:W-:Y:S01]  /*1100*/  IADD3 R20, P1, PT, R6, UR4, RZ ;  /* 0x0000000406147c10 */ /* 0x000fe2000ff3e0ff */
[-C--:B------:R-:W-:Y:S02]  /*1110*/  IMAD R9, R4, R5.reuse, RZ ;  /* 0x0000000504097224 */ /* 0x080fe400078e02ff */
[----:B------:R-:W-:Y:S01]  /*1120*/  IMAD.IADD R4, R3, 0x1, R4 ;  /* 0x0000000103047824 */ /* 0x000fe200078e0204 */
[----:B------:R-:W-:Y:S02]  /*1130*/  LEA.HI.X.SX32 R21, R6, UR5, 0x1, P1 ;  /* 0x0000000506157c11 */ /* 0x000fe400088f0eff */
[----:B------:R-:W-:Y:S01]  /*1140*/  IADD3 R8, P1, PT, R9, UR4, RZ ;  /* 0x0000000409087c10 */ /* 0x000fe2000ff3e0ff */
[----:B------:R-:W-:Y:S01]  /*1150*/  IMAD.IADD R6, R3, 0x1, R4 ;  /* 0x0000000103067824 */ /* 0x000fe200078e0204 */
[----:B------:R-:W-:Y:S01]  /*1160*/  IADD3 R22, P2, PT, R2, R20, RZ ;  /* 0x0000001402167210 */ /* 0x000fe20007f5e0ff */
[-C--:B------:R-:W-:Y:S01]  /*1170*/  IMAD R4, R4, R5.reuse, RZ ;  /* 0x0000000504047224 */ /* 0x080fe200078e02ff */
[----:B------:R-:W-:Y:S01]  /*1180*/  LEA.HI.X.SX32 R9, R9, UR5, 0x1, P1 ;  /* 0x0000000509097c11 */ /* 0x000fe200088f0eff */
[----:B-1----:R-:W-:Y:S01]  /*1190*/  IMAD R15, R6, R5, RZ ;  /* 0x00000005060f7224 */ /* 0x002fe200078e02ff */
[----:B------:R-:W-:Y:S01]  /*11a0*/  IADD3 R10, P1, PT, R2, R8, RZ ;  /* 0x00000008020a7210 */ /* 0x000fe20007f3e0ff */
[----:B------:R-:W-:Y:S01]  /*11b0*/  IMAD.X R23, R19, 0x1, R21, P2 ;  /* 0x0000000113177824 */ /* 0x000fe200010e0615 */
[C---:B------:R-:W-:Y:S01]  /*11c0*/  IADD3 R12, P2, PT, R4.reuse, UR4, RZ ;  /* 0x00000004040c7c10 */ /* 0x040fe2000ff5e0ff */
[----:B------:R0:W-:Y:S01]  /*11d0*/  STG.E.U8 desc[UR6][R20.64], R18 ;  /* 0x0000001214007986 */ /* 0x0001e2000c101106 */
[----:B------:R-:W-:Y:S01]  /*11e0*/  IADD3 R14, P3, PT, R15, UR4, RZ ;  /* 0x000000040f0e7c10 */ /* 0x000fe2000ff7e0ff */
[----:B------:R-:W-:Y:S01]  /*11f0*/  IMAD.X R11, R19, 0x1, R9, P1 ;  /* 0x00000001130b7824 */ /* 0x000fe200008e0609 */
[----:B------:R-:W-:Y:S01]  /*1200*/  LEA.HI.X.SX32 R13, R4, UR5, 0x1, P2 ;  /* 0x00000005040d7c11 */ /* 0x000fe200090f0eff */
[----:B------:R1:W-:Y:S01]  /*1210*/  STG.E.U8 desc[UR6][R22.64], R18 ;  /* 0x0000001216007986 */ /* 0x0003e2000c101106 */
[----:B------:R-:W-:Y:S01]  /*1220*/  IADD3 R16, P1, PT, R2, R12, RZ ;  /* 0x0000000c02107210 */ /* 0x000fe20007f3e0ff */
[----:B------:R-:W-:Y:S01]  /*1230*/  IMAD.IADD R4, R3, 0x1, R6 ;  /* 0x0000000103047824 */ /* 0x000fe200078e0206 */
[----:B------:R-:W-:Y:S01]  /*1240*/  LEA.HI.X.SX32 R15, R15, UR5, 0x1, P3 ;  /* 0x000000050f0f7c11 */ /* 0x000fe200098f0eff */
[----:B------:R1:W-:Y:S02]  /*1250*/  STG.E.U8 desc[UR6][R8.64], R18 ;  /* 0x0000001208007986 */ /* 0x0003e4000c101106 */
[----:B------:R-:W-:Y:S01]  /*1260*/  IMAD.X R17, R19, 0x1, R13, P1 ;  /* 0x0000000113117824 */ /* 0x000fe200008e060d */
[----:B------:R-:W-:Y:S01]  /*1270*/  ISETP.GE.AND P1, PT, R4, R7, PT ;  /* 0x000000070400720c */ /* 0x000fe20003f26270 */
[----:B------:R1:W-:Y:S01]  /*1280*/  STG.E.U8 desc[UR6][R10.64], R18 ;  /* 0x000000120a007986 */ /* 0x0003e2000c101106 */
[----:B0-----:R-:W-:-:S03]  /*1290*/  IADD3 R20, P2, PT, R2, R14, RZ ;  /* 0x0000000e02147210 */ /* 0x001fc60007f5e0ff */
[----:B------:R1:W-:Y:S02]  /*12a0*/  STG.E.U8 desc[UR6][R12.64], R18 ;  /* 0x000000120c007986 */ /* 0x0003e4000c101106 */
[----:B------:R-:W-:Y:S02]  /*12b0*/  IMAD.X R21, R19, 0x1, R15, P2 ;  /* 0x0000000113157824 */ /* 0x000fe400010e060f */
[----:B------:R1:W-:Y:S04]  /*12c0*/  STG.E.U8 desc[UR6][R16.64], R18 ;  /* 0x0000001210007986 */ /* 0x0003e8000c101106 */
[----:B------:R1:W-:Y:S04]  /*12d0*/  STG.E.U8 desc[UR6][R14.64], R18 ;  /* 0x000000120e007986 */ /* 0x0003e8000c101106 */
[----:B------:R1:W-:Y:S01]  /*12e0*/  STG.E.U8 desc[UR6][R20.64], R18 ;  /* 0x0000001214007986 */ /* 0x0003e2000c101106 */
[----:B------:R-:W-:Y:S05]  /*12f0*/  @!P1 BRA `(.L_x_42) ;  /* 0xfffffffc00749947 */ /* 0x000fea000383ffff */
.L_x_38:
[----:B0-----:R-:W-:Y:S05]  /*1300*/  BSYNC.RECONVERGENT B0 ;  /* 0x0000000000007941 */ /* 0x001fea0003800200 */
.L_x_37:
[----:B------:R-:W-:Y:S01]  /*1310*/  ISETP.GE.AND P1, PT, R0, R5, PT ;  /* 0x000000050000720c */ /* 0x000fe20003f26270 */
[----:B------:R-:W0:Y:S01]  /*1320*/  LDCU.64 UR4, c[0x0][0x390] ;  /* 0x00007200ff0477ac */ /* 0x000e220008000a00 */
[----:B------:R-:W-:Y:S11]  /*1330*/  BSSY.RECONVERGENT B0, `(.L_x_43) ;  /* 0x0000052000007945 */ /* 0x000ff60003800200 */
[----:B------:R-:W-:Y:S05]  /*1340*/  @P1 BRA `(.L_x_44) ;  /* 0x0000000400401947 */ /* 0x000fea0003800000 */
[----:B------:R-:W5:Y:S01]  /*1350*/  I2F.U32.RP R6, R3 ;  /* 0x0000000300067306 */ /* 0x000f620000209000 */
[C---:B------:R-:W-:Y:S01]  /*1360*/  IMAD.IADD R4, R3.reuse, 0x1, R0 ;  /* 0x0000000103047824 */ /* 0x040fe200078e0200 */
[----:B------:R-:W-:Y:S01]  /*1370*/  ISETP.NE.U32.AND P3, PT, R3, RZ, PT ;  /* 0x000000ff0300720c */ /* 0x000fe20003f65070 */
[----:B-1--4-:R-:W-:Y:S01]  /*1380*/  IMAD.MOV R13, RZ, RZ, -R3 ;  /* 0x000000ffff0d7224 */ /* 0x012fe200078e0a03 */
[----:B------:R-:W-:Y:S02]  /*1390*/  BSSY.RECONVERGENT B1, `(.L_x_45) ;  /* 0x000002c000017945 */ /* 0x000fe40003800200 */
[CC--:B------:R-:W-:Y:S02]  /*13a0*/  ISETP.GE.AND P1, PT, R4.reuse, R5.reuse, PT ;  /* 0x000000050400720c */ /* 0x0c0fe40003f26270 */
[----:B------:R-:W-:Y:S02]  /*13b0*/  VIMNMX R2, PT, PT, R4, R5, !PT ;  /* 0x0000000504027248 */ /* 0x000fe40007fe0100 */
[----:B--2---:R-:W-:-:S04]  /*13c0*/  SEL R11, RZ, 0x1, P1 ;  /* 0x00000001ff0b7807 */ /* 0x004fc80000800000 */
[----:B------:R-:W-:Y:S01]  /*13d0*/  IADD3 R2, PT, PT, R2, -R4, -R11 ;  /* 0x8000000402027210 */ /* 0x000fe20007ffe80b */
[----:B-----5:R-:W3:Y:S02]  /*13e0*/  MUFU.RCP R6, R6 ;  /* 0x0000000600067308 */ /* 0x020ee40000001000 */
[----:B---3--:R-:W-:-:S06]  /*13f0*/  VIADD R8, R6, 0xffffffe ;  /* 0x0ffffffe06087836 */ /* 0x008fcc0000000000 */
[----:B------:R1:W2:Y:S02]  /*1400*/  F2I.FTZ.U32.TRUNC.NTZ R9, R8 ;  /* 0x0000000800097305 */ /* 0x0002a4000021f000 */
[----:B-1----:R-:W-:Y:S02]  /*1410*/  IMAD.MOV.U32 R8, RZ, RZ, RZ ;  /* 0x000000ffff087224 */ /* 0x002fe400078e00ff */
[----:B--2---:R-:W-:-:S04]  /*1420*/  IMAD R13, R13, R9, RZ ;  /* 0x000000090d0d7224 */ /* 0x004fc800078e02ff */
        /* <DEDUP_REMOVED lines=11> */
[----:B------:R-:W-:-:S03]  /*14e0*/  VIADD R4, R7, 0xffffffff ;  /* 0xffffffff07047836 */ /* 0x000fc60000000000 */
[----:B------:R-:W-:Y:S01]  /*14f0*/  LOP3.LUT R2, R6, 0x3, RZ, 0xc0, !PT ;  /* 0x0000000306027812 */ /* 0x000fe200078ec0ff */
[----:B------:R-:W-:Y:S01]  /*1500*/  IMAD R4, R4, R5, RZ ;  /* 0x0000000504047224 */ /* 0x000fe200078e02ff */
[----:B------:R-:W-:Y:S02]  /*1510*/  ISETP.GE.U32.AND P2, PT, R6, 0x3, PT ;  /* 0x000000030600780c */ /* 0x000fe40003f46070 */
[----:B------:R-:W-:Y:S01]  /*1520*/  ISETP.NE.AND P1, PT, R2, 0x3, PT ;  /* 0x000000030200780c */ /* 0x000fe20003f25270 */
[----:B------:R-:W-:-:S12]  /*1530*/  IMAD.MOV.U32 R2, RZ, RZ, R0 ;  /* 0x000000ffff027224 */ /* 0x000fd800078e0000 */
[----:B------:R-:W-:Y:S05]  /*1540*/  @!P1 BRA `(.L_x_46) ;  /* 0x0000000000409947 */ /* 0x000fea0003800000 */
[----:B------:R-:W1:Y:S01]  /*1550*/  LDC.64 R12, c[0x0][0x390] ;  /* 0x0000e400ff0c7b82 */ /* 0x000e620000000a00 */
[----:B------:R-:W-:Y:S02]  /*1560*/  VIADD R6, R6, 0x1 ;  /* 0x0000000106067836 */ /* 0x000fe40000000000 */
[----:B------:R-:W-:Y:S02]  /*1570*/  IMAD.MOV.U32 R14, RZ, RZ, 0xff ;  /* 0x000000ffff0e7424 */ /* 0x000fe400078e00ff */
[----:B------:R-:W-:Y:S01]  /*1580*/  IMAD.MOV.U32 R10, RZ, RZ, RZ ;  /* 0x000000ffff0a7224 */ /* 0x000fe200078e00ff */
[----:B------:R-:W-:Y:S01]  /*1590*/  LOP3.LUT R11, R6, 0x3, RZ, 0xc0, !PT ;  /* 0x00000003060b7812 */ /* 0x000fe200078ec0ff */
[----:B------:R-:W-:-:S07]  /*15a0*/  IMAD.MOV.U32 R2, RZ, RZ, R0 ;  /* 0x000000ffff027224 */ /* 0x000fce00078e0000 */
.L_x_47:
[----:B-12---:R-:W-:Y:S01]  /*15b0*/  IADD3 R6, P1, PT, R2, R12, RZ ;  /* 0x0000000c02067210 */ /* 0x006fe20007f3e0ff */
[----:B------:R-:W-:-:S03]  /*15c0*/  VIADD R10, R10, 0x1 ;  /* 0x000000010a0a7836 */ /* 0x000fc60000000000 */
[----:B------:R-:W-:Y:S01]  /*15d0*/  LEA.HI.X.SX32 R7, R2, R13, 0x1, P1 ;  /* 0x0000000d02077211 */ /* 0x000fe200008f0eff */
[----:B------:R-:W-:Y:S01]  /*15e0*/  IMAD.IADD R2, R3, 0x1, R2 ;  /* 0x0000000103027824 */ /* 0x000fe200078e0202 */
[----:B------:R-:W-:-:S03]  /*15f0*/  IADD3 R8, P1, PT, R4, R6, RZ ;  /* 0x0000000604087210 */ /* 0x000fc60007f3e0ff */
[----:B------:R2:W-:Y:S01]  /*1600*/  STG.E.U8 desc[UR6][R6.64], R14 ;  /* 0x0000000e06007986 */ /* 0x0005e2000c101106 */
[----:B------:R-:W-:Y:S02]  /*1610*/  LEA.HI.X.SX32 R9, R4, R7, 0x1, P1 ;  /* 0x0000000704097211 */ /* 0x000fe400008f0eff */
[----:B------:R-:W-:-:S03]  /*1620*/  ISETP.NE.AND P1, PT, R10, R11, PT ;  /* 0x0000000b0a00720c */ /* 0x000fc60003f25270 */
[----:B------:R2:W-:Y:S10]  /*1630*/  STG.E.U8 desc[UR6][R8.64], R14 ;  /* 0x0000000e08007986 */ /* 0x0005f4000c101106 */
[----:B------:R-:W-:Y:S05]  /*1640*/  @P1 BRA `(.L_x_47) ;  /* 0xfffffffc00d81947 */ /* 0x000fea000383ffff */
.L_x_46:
[----:B0-----:R-:W-:Y:S05]  /*1650*/  BSYNC.RECONVERGENT B1 ;  /* 0x0000000000017941 */ /* 0x001fea0003800200 */
.L_x_45:
[----:B------:R-:W-:Y:S05]  /*1660*/  @!P2 BRA `(.L_x_44) ;  /* 0x000000000078a947 */ /* 0x000fea0003800000 */
[----:B------:R-:W-:Y:S02]  /*1670*/  SHF.R.S32.HI R25, RZ, 0x1f, R4 ;  /* 0x0000001fff197819 */ /* 0x000fe40000011404 */
[----:B------:R-:W-:-:S07]  /*1680*/  SHF.R.S32.HI R23, RZ, 0x1f, R3 ;  /* 0x0000001fff177819 */ /* 0x000fce0000011403 */
.L_x_48:
[----:B0-----:R-:W-:Y:S01]  /*1690*/  IADD3 R18, P1, PT, R2, UR4, RZ ;  /* 0x0000000402127c10 */ /* 0x001fe2000ff3e0ff */
[----:B------:R-:W-:-:S03]  /*16a0*/  IMAD.MOV.U32 R22, RZ, RZ, 0xff ;  /* 0x000000ffff167424 */ /* 0x000fc600078e00ff */
[----:B------:R-:W-:Y:S01]  /*16b0*/  LEA.HI.X.SX32 R19, R2, UR5, 0x1, P1 ;  /* 0x0000000502137c11 */ /* 0x000fe200088f0eff */
[C---:B------:R-:W-:Y:S01]  /*16c0*/  IMAD R2, R3.reuse, 0x4, R2 ;  /* 0x0000000403027824 */ /* 0x040fe200078e0202 */
[CC--:B------:R-:W-:Y:S02]  /*16d0*/  IADD3 R20, P2, PT, R4.reuse, R18.reuse, RZ ;  /* 0x0000001204147210 */ /* 0x0c0fe40007f5e0ff */
[----:B--2---:R-:W-:Y:S01]  /*16e0*/  IADD3 R6, P1, PT, R3, R18, RZ ;  /* 0x0000001203067210 */ /* 0x004fe20007f3e0ff */
[----:B------:R0:W-:Y:S02]  /*16f0*/  STG.E.U8 desc[UR6][R18.64], R22 ;  /* 0x0000001612007986 */ /* 0x0001e4000c101106 */
[--C-:B------:R-:W-:Y:S01]  /*1700*/  IMAD.X R21, R25, 0x1, R19.reuse, P2 ;  /* 0x0000000119157824 */ /* 0x100fe200010e0613 */
[-C--:B------:R-:W-:Y:S01]  /*1710*/  IADD3 R8, P2, PT, R3, R6.reuse, RZ ;  /* 0x0000000603087210 */ /* 0x080fe20007f5e0ff */
[----:B------:R-:W-:Y:S01]  /*1720*/  IMAD.X R7, R23, 0x1, R19, P1 ;  /* 0x0000000117077824 */ /* 0x000fe200008e0613 */
[----:B------:R-:W-:-:S02]  /*1730*/  IADD3 R10, P1, PT, R4, R6, RZ ;  /* 0x00000006040a7210 */ /* 0x000fc40007f3e0ff */
[----:B------:R0:W-:Y:S01]  /*1740*/  STG.E.U8 desc[UR6][R20.64], R22 ;  /* 0x0000001614007986 */ /* 0x0001e2000c101106 */
[--C-:B------:R-:W-:Y:S01]  /*1750*/  IMAD.X R9, R23, 0x1, R7.reuse, P2 ;  /* 0x0000000117097824 */ /* 0x100fe200010e0607 */
[-C--:B------:R-:W-:Y:S01]  /*1760*/  IADD3 R14, P2, PT, R3, R8.reuse, RZ ;  /* 0x00000008030e7210 */ /* 0x080fe20007f5e0ff */
[----:B------:R-:W-:Y:S01]  /*1770*/  IMAD.X R11, R25, 0x1, R7, P1 ;  /* 0x00000001190b7824 */ /* 0x000fe200008e0607 */
[C---:B------:R-:W-:Y:S01]  /*1780*/  IADD3 R12, P1, PT, R4.reuse, R8, RZ ;  /* 0x00000008040c7210 */ /* 0x040fe20007f3e0ff */
[----:B------:R0:W-:Y:S02]  /*1790*/  STG.E.U8 desc[UR6][R6.64], R22 ;  /* 0x0000001606007986 */ /* 0x0001e4000c101106 */
[--C-:B------:R-:W-:Y:S01]  /*17a0*/  IMAD.X R15, R23, 0x1, R9.reuse, P2 ;  /* 0x00000001170f7824 */ /* 0x100fe200010e0609 */
[----:B------:R-:W-:Y:S01]  /*17b0*/  IADD3 R16, P2, PT, R4, R14, RZ ;  /* 0x0000000e04107210 */ /* 0x000fe20007f5e0ff */
[----:B------:R-:W-:Y:S01]  /*17c0*/  IMAD.X R13, R25, 0x1, R9, P1 ;  /* 0x00000001190d7824 */ /* 0x000fe200008e0609 */
[----:B------:R0:W-:Y:S01]  /*17d0*/  STG.E.U8 desc[UR6][R10.64], R22 ;  /* 0x000000160a007986 */ /* 0x0001e2000c101106 */
[----:B------:R-:W-:-:S02]  /*17e0*/  ISETP.GE.AND P1, PT, R2, R5, PT ;  /* 0x000000050200720c */ /* 0x000fc40003f26270 */
[----:B------:R-:W-:Y:S01]  /*17f0*/  IMAD.X R17, R25, 0x1, R15, P2 ;  /* 0x0000000119117824 */ /* 0x000fe200010e060f */
[----:B------:R0:W-:Y:S04]  /*1800*/  STG.E.U8 desc[UR6][R8.64], R22 ;  /* 0x0000001608007986 */ /* 0x0001e8000c101106 */
[----:B------:R0:W-:Y:S04]  /*1810*/  STG.E.U8 desc[UR6][R12.64], R22 ;  /* 0x000000160c007986 */ /* 0x0001e8000c101106 */
[----:B------:R0:W-:Y:S04]  /*1820*/  STG.E.U8 desc[UR6][R14.64], R22 ;  /* 0x000000160e007986 */ /* 0x0001e8000c101106 */
[----:B------:R0:W-:Y:S01]  /*1830*/  STG.E.U8 desc[UR6][R16.64], R22 ;  /* 0x0000001610007986 */ /* 0x0001e2000c101106 */
[----:B------:R-:W-:Y:S05]  /*1840*/  @!P1 BRA `(.L_x_48) ;  /* 0xfffffffc00909947 */ /* 0x000fea000383ffff */
.L_x_44:
[----:B0-----:R-:W-:Y:S05]  /*1850*/  BSYNC.RECONVERGENT B0 ;  /* 0x0000000000007941 */ /* 0x001fea0003800200 */
.L_x_43:
[----:B------:R-:W-:Y:S06]  /*1860*/  BAR.SYNC.DEFER_BLOCKING 0x0 ;  /* 0x0000000000007b1d */ /* 0x000fec0000010000 */
[----:B------:R-:W-:Y:S05]  /*1870*/  @!P0 EXIT ;  /* 0x000000000000894d */ /* 0x000fea0003800000 */
[----:B------:R-:W0:Y:S01]  /*1880*/  LDCU.64 UR4, c[0x0][0x3a0] ;  /* 0x00007400ff0477ac */ /* 0x000e220008000a00 */
[C---:B-123--:R-:W-:Y:S02]  /*1890*/  LOP3.LUT R17, R5.reuse, 0x7, RZ, 0xc0, !PT ;  /* 0x0000000705117812 */ /* 0x04efe400078ec0ff */
[----:B------:R-:W-:-:S03]  /*18a0*/  LOP3.LUT R12, R5, 0x3, RZ, 0xc0, !PT ;  /* 0x00000003050c7812 */ /* 0x000fc600078ec0ff */
[----:B------:R-:W-:-:S05]  /*18b0*/  VIADD R2, R17, 0xffffffff ;  /* 0xffffffff11027836 */ /* 0x000fca0000000000 */
[----:B------:R-:W-:Y:S02]  /*18c0*/  ISETP.GE.U32.AND P0, PT, R2, 0x3, PT ;  /* 0x000000030200780c */ /* 0x000fe40003f06070 */
[----:B------:R-:W-:Y:S01]  /*18d0*/  LOP3.LUT R2, R5, 0x7ffffff8, RZ, 0xc0, !PT ;  /* 0x7ffffff805027812 */ /* 0x000fe200078ec0ff */
[----:B0-----:R-:W-:-:S04]  /*18e0*/  UIADD3 UR4, UP0, UPT, UR4, 0x8, URZ ;  /* 0x0000000804047890 */ /* 0x001fc8000ff1e0ff */
[----:B----4-:R-:W-:Y:S01]  /*18f0*/  IMAD.MOV R13, RZ, RZ, -R2 ;  /* 0x000000ffff0d7224 */ /* 0x010fe200078e0a02 */
[----:B------:R-:W-:-:S12]  /*1900*/  UIADD3.X UR5, UPT, UPT, URZ, UR5, URZ, UP0, !UPT ;  /* 0x00000005ff057290 */ /* 0x000fd800087fe4ff */
.L_x_86:
[----:B0-----:R-:W0:Y:S01]  /*1910*/  LDCU UR8, c[0x0][0x384] ;  /* 0x00007080ff0877ac */ /* 0x001e220008000800 */
[----:B------:R-:W-:Y:S01]  /*1920*/  IMAD.MOV.U32 R5, RZ, RZ, RZ ;  /* 0x000000ffff057224 */ /* 0x000fe200078e00ff */
[----:B0-----:R-:W-:Y:S02]  /*1930*/  UISETP.GE.U32.AND UP0, UPT, UR8, 0x8, UPT ;  /* 0x000000080800788c */ /* 0x001fe4000bf06070 */
[----:B------:R-:W-:-:S07]  /*1940*/  IMAD R14, R0, UR8, RZ ;  /* 0x00000008000e7c24 */ /* 0x000fce000f8e02ff */
[----:B-1234-:R-:W-:Y:S05]  /*1950*/  BRA.U !UP0, `(.L_x_49) ;  /* 0x0000000508647547 */ /* 0x01efea000b800000 */
[----:B------:R-:W0:Y:S01]  /*1960*/  LDC.64 R4, c[0x0][0x398] ;  /* 0x0000e600ff047b82 */ /* 0x000e220000000a00 */
[----:B------:R-:W-:Y:S01]  /*1970*/  BSSY.RECONVERGENT B0, `(.L_x_50) ;  /* 0x0000056000007945 */ /* 0x000fe20003800200 */
[----:B------:R-:W-:Y:S02]  /*1980*/  IMAD.MOV.U32 R15, RZ, RZ, R14 ;  /* 0x000000ffff0f7224 */ /* 0x000fe400078e000e */
[----:B------:R-:W-:-:S04]  /*1990*/  IMAD.MOV.U32 R16, RZ, RZ, R13 ;  /* 0x000000ffff107224 */ /* 0x000fc800078e000d */
[----:B------:R-:W1:Y:S03]  /*19a0*/  LDC.64 R6, c[0x0][0x390] ;  /* 0x0000e400ff067b82 */ /* 0x000e660000000a00 */
.L_x_67:
[----:B------:R-:W-:Y:S02]  /*19b0*/  SHF.R.S32.HI R10, RZ, 0x1f, R15 ;  /* 0x0000001fff0a7819 */ /* 0x000fe4000001140f */
[----:B-12---:R-:W-:-:S04]  /*19c0*/  IADD3 R8, P1, P2, R15, 0x3, R6 ;  /* 0x000000030f087810 */ /* 0x006fc80007a3e006 */
[----:B------:R-:W-:-:S05]  /*19d0*/  IADD3.X R9, PT, PT, R10, R7, RZ, P1, P2 ;  /* 0x000000070a097210 */ /* 0x000fca0000fe44ff */
[----:B------:R-:W2:Y:S01]  /*19e0*/  LDG.E.U8 R10, desc[UR6][R8.64+-0x3] ;  /* 0xfffffd06080a7981 */ /* 0x000ea2000c1e1100 */
[----:B------:R-:W-:Y:S01]  /*19f0*/  IMAD.U32 R11, RZ, RZ, UR5 ;  /* 0x00000005ff0b7e24 */ /* 0x000fe2000f8e00ff */
[----:B------:R-:W-:Y:S01]  /*1a00*/  BSSY.RECONVERGENT B1, `(.L_x_51) ;  /* 0x0000009000017945 */ /* 0x000fe20003800200 */
[----:B--2---:R-:W-:Y:S01]  /*1a10*/  ISETP.NE.AND P1, PT, R10, 0x80, PT ;  /* 0x000000800a00780c */ /* 0x004fe20003f25270 */
[----:B------:R-:W-:-:S04]  /*1a20*/  IMAD.U32 R10, RZ, RZ, UR4 ;  /* 0x00000004ff0a7e24 */ /* 0x000fc8000f8e00ff */
[----:B------:R-:W-:-:S08]  /*1a30*/  IMAD.WIDE R10, R15, 0x2, R10 ;  /* 0x000000020f0a7825 */ /* 0x000fd000078e020a */
[----:B------:R-:W-:Y:S05]  /*1a40*/  @P1 BRA `(.L_x_52) ;  /* 0x0000000000101947 */ /* 0x000fea0003800000 */
[----:B------:R-:W0:Y:S01]  /*1a50*/  LDG.E.S16 R19, desc[UR6][R10.64+-0x8] ;  /* 0xfffff8060a137981 */ /* 0x000e22000c1e1700 */
[----:B------:R-:W-:Y:S02]  /*1a60*/  IMAD.MOV.U32 R21, RZ, RZ, 0x1 ;  /* 0x00000001ff157424 */ /* 0x000fe400078e00ff */
[----:B0-----:R-:W-:-:S05]  /*1a70*/  IMAD.WIDE R18, R19, 0x4, R4 ;  /* 0x0000000413127825 */ /* 0x001fca00078e0204 */
[----:B------:R1:W-:Y:S02]  /*1a80*/  REDG.E.ADD.STRONG.GPU desc[UR6][R18.64], R21 ;  /* 0x000000151200798e */ /* 0x0003e4000c12e106 */
.L_x_52:
[----:B------:R-:W-:Y:S05]  /*1a90*/  BSYNC.RECONVERGENT B1 ;  /* 0x0000000000017941 */ /* 0x000fea0003800200 */
.L_x_51:
[----:B-1----:R-:W2:Y:S01]  /*1aa0*/  LDG.E.U8 R18, desc[UR6][R8.64+-0x2] ;  /* 0xfffffe0608127981 */ /* 0x002ea2000c1e1100 */
[----:B------:R-:W-:Y:S01]  /*1ab0*/  BSSY.RECONVERGENT B1, `(.L_x_53) ;  /* 0x0000007000017945 */ /* 0x000fe20003800200 */
[----:B--2---:R-:W-:-:S13]  /*1ac0*/  ISETP.NE.AND P1, PT, R18, 0x80, PT ;  /* 0x000000801200780c */ /* 0x004fda0003f25270 */
[----:B------:R-:W-:Y:S05]  /*1ad0*/  @P1 BRA `(.L_x_54) ;  /* 0x0000000000101947 */ /* 0x000fea0003800000 */
[----:B------:R-:W0:Y:S01]  /*1ae0*/  LDG.E.S16 R19, desc[UR6][R10.64+-0x6] ;  /* 0xfffffa060a137981 */ /* 0x000e22000c1e1700 */
[----:B------:R-:W-:Y:S02]  /*1af0*/  IMAD.MOV.U32 R21, RZ, RZ, 0x1 ;  /* 0x00000001ff157424 */ /* 0x000fe400078e00ff */
[----:B0-----:R-:W-:-:S05]  /*1b00*/  IMAD.WIDE R18, R19, 0x4, R4 ;  /* 0x0000000413127825 */ /* 0x001fca00078e0204 */
[----:B------:R1:W-:Y:S02]  /*1b10*/  REDG.E.ADD.STRONG.GPU desc[UR6][R18.64], R21 ;  /* 0x000000151200798e */ /* 0x0003e4000c12e106 */
.L_x_54:
[----:B------:R-:W-:Y:S05]  /*1b20*/  BSYNC.RECONVERGENT B1 ;  /* 0x0000000000017941 */ /* 0x000fea0003800200 */
.L_x_53:
        /* <DEDUP_REMOVED lines=8> */
.L_x_56:
[----:B------:R-:W-:Y:S05]  /*1bb0*/  BSYNC.RECONVERGENT B1 ;  /* 0x0000000000017941 */ /* 0x000fea0003800200 */
.L_x_55:
        /* <DEDUP_REMOVED lines=8> */
.L_x_58:
[----:B------:R-:W-:Y:S05]  /*1c40*/  BSYNC.RECONVERGENT B1 ;  /* 0x0000000000017941 */ /* 0x000fea0003800200 */
.L_x_57:
        /* <DEDUP_REMOVED lines=8> */
.L_x_60:
[----:B------:R-:W-:Y:S05]  /*1cd0*/  BSYNC.RECONVERGENT B1 ;  /* 0x0000000000017941 */ /* 0x000fea0003800200 */
.L_x_59:
        /* <DEDUP_REMOVED lines=8> */
.L_x_62:
[----:B------:R-:W-:Y:S05]  /*1d60*/  BSYNC.RECONVERGENT B1 ;  /* 0x0000000000017941 */ /* 0x000fea0003800200 */
.L_x_61:
        /* <DEDUP_REMOVED lines=8> */
.L_x_64:
[----:B------:R-:W-:Y:S05]  /*1df0*/  BSYNC.RECONVERGENT B1 ;  /* 0x0000000000017941 */ /* 0x000fea0003800200 */
.L_x_63:
[----:B------:R-:W2:Y:S01]  /*1e00*/  LDG.E.U8 R8, desc[UR6][R8.64+0x4] ;  /* 0x0000040608087981 */ /* 0x000ea2000c1e1100 */
[----:B------:R-:W-:Y:S01]  /*1e10*/  VIADD R16, R16, 0x8 ;  /* 0x0000000810107836 */ /* 0x000fe20000000000 */
[----:B------:R-:W-:Y:S04]  /*1e20*/  BSSY.RECONVERGENT B1, `(.L_x_65) ;  /* 0x0000008000017945 */ /* 0x000fe80003800200 */
[----:B------:R-:W-:Y:S02]  /*1e30*/  ISETP.NE.AND P2, PT, R16, RZ, PT ;  /* 0x000000ff1000720c */ /* 0x000fe40003f45270 */
[----:B--2---:R-:W-:-:S13]  /*1e40*/  ISETP.NE.AND P1, PT, R8, 0x80, PT ;  /* 0x000000800800780c */ /* 0x004fda0003f25270 */
[----:B------:R-:W-:Y:S05]  /*1e50*/  @P1 BRA `(.L_x_66) ;  /* 0x0000000000101947 */ /* 0x000fea0003800000 */
[----:B------:R-:W0:Y:S01]  /*1e60*/  LDG.E.S16 R9, desc[UR6][R10.64+0x6] ;  /* 0x000006060a097981 */ /* 0x000e22000c1e1700 */
[----:B-1----:R-:W-:Y:S02]  /*1e70*/  IMAD.MOV.U32 R19, RZ, RZ, 0x1 ;  /* 0x00000001ff137424 */ /* 0x002fe400078e00ff */
[----:B0-----:R-:W-:-:S05]  /*1e80*/  IMAD.WIDE R8, R9, 0x4, R4 ;  /* 0x0000000409087825 */ /* 0x001fca00078e0204 */
[----:B------:R2:W-:Y:S02]  /*1e90*/  REDG.E.ADD.STRONG.GPU desc[UR6][R8.64], R19 ;  /* 0x000000130800798e */ /* 0x0005e4000c12e106 */
.L_x_66:
[----:B------:R-:W-:Y:S05]  /*1ea0*/  BSYNC.RECONVERGENT B1 ;  /* 0x0000000000017941 */ /* 0x000fea0003800200 */
.L_x_65:
[----:B------:R-:W-:Y:S01]  /*1eb0*/  VIADD R15, R15, 0x8 ;  /* 0x000000080f0f7836 */ /* 0x000fe20000000000 */
[----:B------:R-:W-:Y:S06]  /*1ec0*/  @P2 BRA `(.L_x_67) ;  /* 0xfffffff800b82947 */ /* 0x000fec000383ffff */
[----:B------:R-:W-:Y:S05]  /*1ed0*/  BSYNC.RECONVERGENT B0 ;  /* 0x0000000000007941 */ /* 0x000fea0003800200 */
.L_x_50:
[----:B0-----:R-:W-:-:S07]  /*1ee0*/  IMAD.MOV.U32 R5, RZ, RZ, R2 ;  /* 0x000000ffff057224 */ /* 0x001fce00078e0002 */
.L_x_49:
[----:B------:R-:W-:Y:S01]  /*1ef0*/  ISETP.NE.AND P1, PT, R17, RZ, PT ;  /* 0x000000ff1100720c */ /* 0x000fe20003f25270 */
[----:B------:R-:W-:-:S12]  /*1f00*/  BSSY.RECONVERGENT B0, `(.L_x_68) ;  /* 0x0000066000007945 */ /* 0x000fd80003800200 */
[----:B------:R-:W-:Y:S05]  /*1f10*/  @!P1 BRA `(.L_x_69) ;  /* 0x0000000400909947 */ /* 0x000fea0003800000 */
[----:B------:R-:W-:Y:S04]  /*1f20*/  BSSY.RECONVERGENT B1, `(.L_x_70) ;  /* 0x0000031000017945 */ /* 0x000fe80003800200 */
[----:B------:R-:W-:Y:S05]  /*1f30*/  @!P0 BRA `(.L_x_71) ;  /* 0x0000000000bc8947 */ /* 0x000fea0003800000 */
[----:B------:R-:W0:Y:S01]  /*1f40*/  LDCU.64 UR8, c[0x0][0x390] ;  /* 0x00007200ff0877ac */ /* 0x000e220008000a00 */
[----:B------:R-:W-:Y:S01]  /*1f50*/  IMAD.IADD R11, R14, 0x1, R5 ;  /* 0x000000010e0b7824 */ /* 0x000fe200078e0205 */
[----:B--2---:R-:W2:Y:S04]  /*1f60*/  LDC.64 R8, c[0x0][0x3a0] ;  /* 0x0000e800ff087b82 */ /* 0x004ea80000000a00 */
[----:B0-----:R-:W-:-:S04]  /*1f70*/  IADD3 R6, P1, PT, R11, UR8, RZ ;  /* 0x000000080b067c10 */ /* 0x001fc8000ff3e0ff */
[----:B------:R-:W-:-:S05]  /*1f80*/  LEA.HI.X.SX32 R7, R11, UR9, 0x1, P1 ;  /* 0x000000090b077c11 */ /* 0x000fca00088f0eff */
[----:B------:R-:W3:Y:S01]  /*1f90*/  LDG.E.U8 R4, desc[UR6][R6.64] ;  /* 0x0000000606047981 */ /* 0x000ee2000c1e1100 */
[----:B------:R-:W-:Y:S01]  /*1fa0*/  BSSY.RECONVERGENT B2, `(.L_x_72) ;  /* 0x0000009000027945 */ /* 0x000fe20003800200 */
[----:B--2---:R-:W-:Y:S01]  /*1fb0*/  IMAD.WIDE R8, R11, 0x2, R8 ;  /* 0x000000020b087825 */ /* 0x004fe200078e0208 */
[----:B---3--:R-:W-:-:S13]  /*1fc0*/  ISETP.NE.AND P1, PT, R4, 0x80, PT ;  /* 0x000000800400780c */ /* 0x008fda0003f25270 */
[----:B------:R-:W-:Y:S05]  /*1fd0*/  @P1 BRA `(.L_x_73) ;  /* 0x0000000000141947 */ /* 0x000fea0003800000 */
[----:B------:R-:W2:Y:S01]  /*1fe0*/  LDG.E.S16 R15, desc[UR6][R8.64] ;  /* 0x00000006080f7981 */ /* 0x000ea2000c1e1700 */
[----:B------:R-:W2:Y:S01]  /*1ff0*/  LDC.64 R10, c[0x0][0x398] ;  /* 0x0000e600ff0a7b82 */ /* 0x000ea20000000a00 */
[----:B-1----:R-:W-:Y:S02]  /*2000*/  IMAD.MOV.U32 R19, RZ, RZ, 0x1 ;  /* 0x00000001ff137424 */ /* 0x002fe400078e00ff */
[----:B--2---:R-:W-:-:S05]  /*2010*/  IMAD.WIDE R10, R15, 0x4, R10 ;  /* 0x000000040f0a7825 */ /* 0x004fca00078e020a */
[----:B------:R0:W-:Y:S02]  /*2020*/  REDG.E.ADD.STRONG.GPU desc[UR6][R10.64], R19 ;  /* 0x000000130a00798e */ /* 0x0001e4000c12e106 */
.L_x_73:
[----:B------:R-:W-:Y:S05]  /*2030*/  BSYNC.RECONVERGENT B2 ;  /* 0x0000000000027941 */ /* 0x000fea0003800200 */
.L_x_72:
[----:B------:R-:W2:Y:S01]  /*2040*/  LDG.E.U8 R4, desc[UR6][R6.64+0x1] ;  /* 0x0000010606047981 */ /* 0x000ea2000c1e1100 */
[----:B------:R-:W-:Y:S01]  /*2050*/  BSSY.RECONVERGENT B2, `(.L_x_74) ;  /* 0x0000008000027945 */ /* 0x000fe20003800200 */
[----:B--2---:R-:W-:-:S13]  /*2060*/  ISETP.NE.AND P1, PT, R4, 0x80, PT ;  /* 0x000000800400780c */ /* 0x004fda0003f25270 */
[----:B------:R-:W-:Y:S05]  /*2070*/  @P1 BRA `(.L_x_75) ;  /* 0x0000000000141947 */ /* 0x000fea0003800000 */
[----:B------:R-:W2:Y:S01]  /*2080*/  LDG.E.S16 R15, desc[UR6][R8.64+0x2] ;  /* 0x00000206080f7981 */ /* 0x000ea2000c1e1700 */
[----:B0-----:R-:W2:Y:S01]  /*2090*/  LDC.64 R10, c[0x0][0x398] ;  /* 0x0000e600ff0a7b82 */ /* 0x001ea20000000a00 */
[----:B-1----:R-:W-:Y:S02]  /*20a0*/  IMAD.MOV.U32 R19, RZ, RZ, 0x1 ;  /* 0x00000001ff137424 */ /* 0x002fe400078e00ff */
[----:B--2---:R-:W-:-:S05]  /*20b0*/  IMAD.WIDE R10, R15, 0x4, R10 ;  /* 0x000000040f0a7825 */ /* 0x004fca00078e020a */
[----:B------:R2:W-:Y:S02]  /*20c0*/  REDG.E.ADD.STRONG.GPU desc[UR6][R10.64], R19 ;  /* 0x000000130a00798e */ /* 0x0005e4000c12e106 */
.L_x_75:
[----:B------:R-:W-:Y:S05]  /*20d0*/  BSYNC.RECONVERGENT B2 ;  /* 0x0000000000027941 */ /* 0x000fea0003800200 */
.L_x_74:
[----:B------:R-:W3:Y:S01]  /*20e0*/  LDG.E.U8 R4, desc[UR6][R6.64+0x2] ;  /* 0x0000020606047981 */ /* 0x000ee2000c1e1100 */
[----:B------:R-:W-:Y:S01]  /*20f0*/  BSSY.RECONVERGENT B2, `(.L_x_76) ;  /* 0x0000008000027945 */ /* 0x000fe20003800200 */
[----:B---3--:R-:W-:-:S13]  /*2100*/  ISETP.NE.AND P1, PT, R4, 0x80, PT ;  /* 0x000000800400780c */ /* 0x008fda0003f25270 */
[----:B------:R-:W-:Y:S05]  /*2110*/  @P1 BRA `(.L_x_77) ;  /* 0x0000000000141947 */ /* 0x000fea0003800000 */
[----:B------:R-:W3:Y:S01]  /*2120*/  LDG.E.S16 R15, desc[UR6][R8.64+0x4] ;  /* 0x00000406080f7981 */ /* 0x000ee2000c1e1700 */
[----:B0-2---:R-:W3:Y:S01]  /*2130*/  LDC.64 R10, c[0x0][0x398] ;  /* 0x0000e600ff0a7b82 */ /* 0x005ee20000000a00 */
[----:B-1----:R-:W-:Y:S02]  /*2140*/  IMAD.MOV.U32 R19, RZ, RZ, 0x1 ;  /* 0x00000001ff137424 */ /* 0x002fe400078e00ff */
[----:B---3--:R-:W-:-:S05]  /*2150*/  IMAD.WIDE R10, R15, 0x4, R10 ;  /* 0x000000040f0a7825 */ /* 0x008fca00078e020a */
[----:B------:R3:W-:Y:S02]  /*2160*/  REDG.E.ADD.STRONG.GPU desc[UR6][R10.64], R19 ;  /* 0x000000130a00798e */ /* 0x0007e4000c12e106 */
.L_x_77:
[----:B------:R-:W-:Y:S05]  /*2170*/  BSYNC.RECONVERGENT B2 ;  /* 0x0000000000027941 */ /* 0x000fea0003800200 */
.L_x_76:
[----:B------:R-:W4:Y:S01]  /*2180*/  LDG.E.U8 R6, desc[UR6][R6.64+0x3] ;  /* 0x0000030606067981 */ /* 0x000f22000c1e1100 */
[----:B------:R-:W-:Y:S01]  /*2190*/  BSSY.RECONVERGENT B2, `(.L_x_78) ;  /* 0x0000008000027945 */ /* 0x000fe20003800200 */
[----:B----4-:R-:W-:-:S13]  /*21a0*/  ISETP.NE.AND P1, PT, R6, 0x80, PT ;  /* 0x000000800600780c */ /* 0x010fda0003f25270 */
[----:B------:R-:W-:Y:S05]  /*21b0*/  @P1 BRA `(.L_x_79) ;  /* 0x0000000000141947 */ /* 0x000fea0003800000 */
[----:B------:R-:W4:Y:S01]  /*21c0*/  LDG.E.S16 R9, desc[UR6][R8.64+0x6] ;  /* 0x0000060608097981 */ /* 0x000f22000c1e1700 */
[----:B------:R-:W4:Y:S01]  /*21d0*/  LDC.64 R6, c[0x0][0x398] ;  /* 0x0000e600ff067b82 */ /* 0x000f220000000a00 */
[----:B0-23--:R-:W-:Y:S02]  /*21e0*/  IMAD.MOV.U32 R11, RZ, RZ, 0x1 ;  /* 0x00000001ff0b7424 */ /* 0x00dfe400078e00ff */
[----:B----4-:R-:W-:-:S05]  /*21f0*/  IMAD.WIDE R6, R9, 0x4, R6 ;  /* 0x0000000409067825 */ /* 0x010fca00078e0206 */
[----:B------:R4:W-:Y:S02]  /*2200*/  REDG.E.ADD.STRONG.GPU desc[UR6][R6.64], R11 ;  /* 0x0000000b0600798e */ /* 0x0009e4000c12e106 */
.L_x_79:
[----:B------:R-:W-:Y:S05]  /*2210*/  BSYNC.RECONVERGENT B2 ;  /* 0x0000000000027941 */ /* 0x000fea0003800200 */
.L_x_78:
[----:B------:R-:W-:-:S07]  /*2220*/  VIADD R5, R5, 0x4 ;  /* 0x0000000405057836 */ /* 0x000fce0000000000 */
.L_x_71:
[----:B------:R-:W-:Y:S05]  /*2230*/  BSYNC.RECONVERGENT B1 ;  /* 0x0000000000017941 */ /* 0x000fea0003800200 */
.L_x_70:
[----:B------:R-:W-:-:S13]  /*2240*/  ISETP.NE.AND P1, PT, R12, RZ, PT ;  /* 0x000000ff0c00720c */ /* 0x000fda0003f25270 */
[----:B------:R-:W-:Y:S05]  /*2250*/  @!P1 BRA `(.L_x_69) ;  /* 0x0000000000c09947 */ /* 0x000fea0003800000 */
[----:B------:R-:W-:Y:S01]  /*2260*/  ISETP.NE.AND P1, PT, R12, 0x1, PT ;  /* 0x000000010c00780c */ /* 0x000fe20003f25270 */
[----:B------:R-:W-:-:S12]  /*2270*/  BSSY.RECONVERGENT B1, `(.L_x_80) ;  /* 0x000001d000017945 */ /* 0x000fd80003800200 */
[----:B------:R-:W-:Y:S05]  /*2280*/  @!P1 BRA `(.L_x_81) ;  /* 0x00000000006c9947 */ /* 0x000fea0003800000 */
[----:B------:R-:W5:Y:S01]  /*2290*/  LDCU.64 UR8, c[0x0][0x390] ;  /* 0x00007200ff0877ac */ /* 0x000f620008000a00 */
[----:B0-234-:R-:W-:Y:S01]  /*22a0*/  IMAD.IADD R11, R14, 0x1, R5 ;  /* 0x000000010e0b7824 */ /* 0x01dfe200078e0205 */
[----:B------:R-:W0:Y:S04]  /*22b0*/  LDC.64 R8, c[0x0][0x3a0] ;  /* 0x0000e800ff087b82 */ /* 0x000e280000000a00 */
[----:B-----5:R-:W-:-:S04]  /*22c0*/  IADD3 R6, P1, PT, R11, UR8, RZ ;  /* 0x000000080b067c10 */ /* 0x020fc8000ff3e0ff */
[----:B------:R-:W-:-:S05]  /*22d0*/  LEA.HI.X.SX32 R7, R11, UR9, 0x1, P1 ;  /* 0x000000090b077c11 */ /* 0x000fca00088f0eff */
[----:B------:R-:W2:Y:S01]  /*22e0*/  LDG.E.U8 R4, desc[UR6][R6.64] ;  /* 0x0000000606047981 */ /* 0x000ea2000c1e1100 */
[----:B------:R-:W-:Y:S01]  /*22f0*/  BSSY.RECONVERGENT B2, `(.L_x_82) ;  /* 0x0000009000027945 */ /* 0x000fe20003800200 */
[----:B0-----:R-:W-:Y:S01]  /*2300*/  IMAD.WIDE R8, R11, 0x2, R8 ;  /* 0x000000020b087825 */ /* 0x001fe200078e0208 */
[----:B--2---:R-:W-:-:S13]  /*2310*/  ISETP.NE.AND P1, PT, R4, 0x80, PT ;  /* 0x000000800400780c */ /* 0x004fda0003f25270 */
[----:B------:R-:W-:Y:S05]  /*2320*/  @P1 BRA `(.L_x_83) ;  /* 0x0000000000141947 */ /* 0x000fea0003800000 */
[----:B------:R-:W2:Y:S01]  /*2330*/  LDG.E.S16 R15, desc[UR6][R8.64] ;  /* 0x00000006080f7981 */ /* 0x000ea2000c1e1700 */
[----:B------:R-:W2:Y:S01]  /*2340*/  LDC.64 R10, c[0x0][0x398] ;  /* 0x0000e600ff0a7b82 */ /* 0x000ea20000000a00 */
[----:B-1----:R-:W-:Y:S02]  /*2350*/  IMAD.MOV.U32 R19, RZ, RZ, 0x1 ;  /* 0x00000001ff137424 */ /* 0x002fe400078e00ff */
[----:B--2---:R-:W-:-:S05]  /*2360*/  IMAD.WIDE R10, R15, 0x4, R10 ;  /* 0x000000040f0a7825 */ /* 0x004fca00078e020a */
[----:B------:R0:W-:Y:S02]  /*2370*/  REDG.E.ADD.STRONG.GPU desc[UR6][R10.64], R19 ;  /* 0x000000130a00798e */ /* 0x0001e4000c12e106 */
.L_x_83:
[----:B------:R-:W-:Y:S05]  /*2380*/  BSYNC.RECONVERGENT B2 ;  /* 0x0000000000027941 */ /* 0x000fea0003800200 */
.L_x_82:
[----:B------:R-:W2:Y:S01]  /*2390*/  LDG.E.U8 R6, desc[UR6][R6.64+0x1] ;  /* 0x0000010606067981 */ /* 0x000ea2000c1e1100 */
[----:B------:R-:W-:Y:S01]  /*23a0*/  BSSY.RECONVERGENT B2, `(.L_x_84) ;  /* 0x0000008000027945 */ /* 0x000fe20003800200 */
[----:B--2---:R-:W-:-:S13]  /*23b0*/  ISETP.NE.AND P1, PT, R6, 0x80, PT ;  /* 0x000000800600780c */ /* 0x004fda0003f25270 */
[----:B------:R-:W-:Y:S05]  /*23c0*/  @P1 BRA `(.L_x_85) ;  /* 0x0000000000141947 */ /* 0x000fea0003800000 */
[----:B------:R-:W2:Y:S01]  /*23d0*/  LDG.E.S16 R9, desc[UR6][R8.64+0x2] ;  /* 0x0000020608097981 */ /* 0x000ea2000c1e1700 */
[----:B------:R-:W2:Y:S01]  /*23e0*/  LDC.64 R6, c[0x0][0x398] ;  /* 0x0000e600ff067b82 */ /* 0x000ea20000000a00 */
[----:B0-----:R-:W-:Y:S02]  /*23f0*/  IMAD.MOV.U32 R11, RZ, RZ, 0x1 ;  /* 0x00000001ff0b7424 */ /* 0x001fe400078e00ff */
[----:B--2---:R-:W-:-:S05]  /*2400*/  IMAD.WIDE R6, R9, 0x4, R6 ;  /* 0x0000000409067825 */ /* 0x004fca00078e0206 */
[----:B------:R2:W-:Y:S02]  /*2410*/  REDG.E.ADD.STRONG.GPU desc[UR6][R6.64], R11 ;  /* 0x0000000b0600798e */ /* 0x0005e4000c12e106 */
.L_x_85:
[----:B------:R-:W-:Y:S05]  /*2420*/  BSYNC.RECONVERGENT B2 ;  /* 0x0000000000027941 */ /* 0x000fea0003800200 */
.L_x_84:
[----:B------:R-:W-:-:S07]  /*2430*/  VIADD R5, R5, 0x2 ;  /* 0x0000000205057836 */ /* 0x000fce0000000000 */
.L_x_81:
[----:B------:R-:W-:Y:S05]  /*2440*/  BSYNC.RECONVERGENT B1 ;  /* 0x0000000000017941 */ /* 0x000fea0003800200 */
.L_x_80:
[----:B------:R-:W5:Y:S02]  /*2450*/  LDCU UR8, c[0x0][0x384] ;  /* 0x00007080ff0877ac */ /* 0x000f640008000800 */
[----:B-----5:R-:W-:-:S09]  /*2460*/  ULOP3.LUT UP0, URZ, UR8, 0x1, URZ, 0xc0, !UPT ;  /* 0x0000000108ff7892 */ /* 0x020fd2000f80c0ff */
[----:B------:R-:W-:Y:S05]  /*2470*/  BRA.U !UP0, `(.L_x_69) ;  /* 0x0000000108387547 */ /* 0x000fea000b800000 */
[----:B------:R-:W5:Y:S01]  /*2480*/  LDCU.64 UR8, c[0x0][0x390] ;  /* 0x00007200ff0877ac */ /* 0x000f620008000a00 */
[----:B--2-4-:R-:W-:-:S05]  /*2490*/  IMAD.IADD R7, R14, 0x1, R5 ;  /* 0x000000010e077824 */ /* 0x014fca00078e0205 */
[----:B-----5:R-:W-:-:S04]  /*24a0*/  IADD3 R4, P1, PT, R7, UR8, RZ ;  /* 0x0000000807047c10 */ /* 0x020fc8000ff3e0ff */
[----:B------:R-:W-:-:S05]  /*24b0*/  LEA.HI.X.SX32 R5, R7, UR9, 0x1, P1 ;  /* 0x0000000907057c11 */ /* 0x000fca00088f0eff */
[----:B------:R-:W2:Y:S02]  /*24c0*/  LDG.E.U8 R4, desc[UR6][R4.64] ;  /* 0x0000000604047981 */ /* 0x000ea4000c1e1100 */
[----:B--2---:R-:W-:-:S13]  /*24d0*/  ISETP.NE.AND P1, PT, R4, 0x80, PT ;  /* 0x000000800400780c */ /* 0x004fda0003f25270 */
[----:B------:R-:W-:Y:S05]  /*24e0*/  @P1 BRA `(.L_x_69) ;  /* 0x00000000001c1947 */ /* 0x000fea0003800000 */
[----:B------:R-:W2:Y:S02]  /*24f0*/  LDC.64 R4, c[0x0][0x3a0] ;  /* 0x0000e800ff047b82 */ /* 0x000ea40000000a00 */
[----:B--2---:R-:W-:-:S06]  /*2500*/  IMAD.WIDE R4, R7, 0x2, R4 ;  /* 0x0000000207047825 */ /* 0x004fcc00078e0204 */
[----:B------:R-:W2:Y:S01]  /*2510*/  LDC.64 R6, c[0x0][0x398] ;  /* 0x0000e600ff067b82 */ /* 0x000ea20000000a00 */
[----:B------:R-:W2:Y:S01]  /*2520*/  LDG.E.S16 R5, desc[UR6][R4.64] ;  /* 0x0000000604057981 */ /* 0x000ea2000c1e1700 */
[----:B------:R-:W-:Y:S02]  /*2530*/  IMAD.MOV.U32 R9, RZ, RZ, 0x1 ;  /* 0x00000001ff097424 */ /* 0x000fe400078e00ff */
[----:B--2---:R-:W-:-:S05]  /*2540*/  IMAD.WIDE R6, R5, 0x4, R6 ;  /* 0x0000000405067825 */ /* 0x004fca00078e0206 */
[----:B------:R2:W-:Y:S02]  /*2550*/  REDG.E.ADD.STRONG.GPU desc[UR6][R6.64], R9 ;  /* 0x000000090600798e */ /* 0x0005e4000c12e106 */
.L_x_69:
[----:B------:R-:W-:Y:S05]  /*2560*/  BSYNC.RECONVERGENT B0 ;  /* 0x0000000000007941 */ /* 0x000fea0003800200 */
.L_x_68:
[----:B------:R-:W5:Y:S01]  /*2570*/  LDCU UR8, c[0x0][0x380] ;  /* 0x00007000ff0877ac */ /* 0x000f620008000800 */
[----:B------:R-:W-:-:S05]  /*2580*/  IMAD.IADD R0, R3, 0x1, R0 ;  /* 0x0000000103007824 */ /* 0x000fca00078e0200 */
[----:B-----5:R-:W-:-:S13]  /*2590*/  ISETP.GE.AND P1, PT, R0, UR8, PT ;  /* 0x0000000800007c0c */ /* 0x020fda000bf26270 */
[----:B------:R-:W-:Y:S05]  /*25a0*/  @!P1 BRA `(.L_x_86) ;  /* 0xfffffff000d89947 */ /* 0x000fea000383ffff */
[----:B------:R-:W-:Y:S05]  /*25b0*/  EXIT ;  /* 0x000000000000794d */ /* 0x000fea0003800000 */
.L_x_87:
        /* <DEDUP_REMOVED lines=12> */
.L_x_253:


//--------------------- .text._Z22gaussian_smooth_DeviceiiiPhPfS0_Ps --------------------------
	.section	.text._Z22gaussian_smooth_DeviceiiiPhPfS0_Ps,"ax",@progbits
	.align	128
        .global         _Z22gaussian_smooth_DeviceiiiPhPfS0_Ps
        .type           _Z22gaussian_smooth_DeviceiiiPhPfS0_Ps,@function
        .size           _Z22gaussian_smooth_DeviceiiiPhPfS0_Ps,(.L_x_249 - _Z22gaussian_smooth_DeviceiiiPhPfS0_Ps)
        .other          _Z22gaussian_smooth_DeviceiiiPhPfS0_Ps,@"STO_CUDA_ENTRY STV_DEFAULT"
_Z22gaussian_smooth_DeviceiiiPhPfS0_Ps:
.text._Z22gaussian_smooth_DeviceiiiPhPfS0_Ps:
[----:B------:R-:W-:Y:S01]  /*0000*/  LDC R1, c[0x0][0x37c] ;  /* 0x0000df00ff017b82 */ /* 0x000fe20000000800 */
[----:B------:R-:W0:Y:S01]  /*0010*/  S2R R3, SR_TID.X ;  /* 0x0000000000037919 */ /* 0x000e220000002100 */
[----:B------:R-:W1:Y:S06]  /*0020*/  LDCU UR7, c[0x0][0x380] ;  /* 0x00007000ff0777ac */ /* 0x000e6c0008000800 */
[----:B------:R-:W0:Y:S01]  /*0030*/  S2UR UR4, SR_CTAID.X ;  /* 0x00000000000479c3 */ /* 0x000e220000002500 */
[----:B------:R-:W2:Y:S07]  /*0040*/  LDCU.64 UR8, c[0x0][0x358] ;  /* 0x00006b00ff0877ac */ /* 0x000eae0008000a00 */
[----:B------:R-:W0:Y:S01]  /*0050*/  LDC R4, c[0x0][0x360] ;  /* 0x0000d800ff047b82 */ /* 0x000e220000000800 */
[----:B------:R-:W3:Y:S01]  /*0060*/  LDCU UR5, c[0x0][0x370] ;  /* 0x00006e00ff0577ac */ /* 0x000ee20008000800 */
[----:B-1----:R-:W-:Y:S01]  /*0070*/  UISETP.GE.AND UP0, UPT, UR7, 0x1, UPT ;  /* 0x000000010700788c */ /* 0x002fe2000bf06270 */
[----:B0-----:R-:W-:-:S02]  /*0080*/  IMAD R3, R4, UR4, R3 ;  /* 0x0000000404037c24 */ /* 0x001fc4000f8e0203 */
[----:B---3--:R-:W-:-:S06]  /*0090*/  IMAD R4, R4, UR5, RZ ;  /* 0x0000000504047c24 */ /* 0x008fcc000f8e02ff */
[----:B--2---:R-:W-:Y:S05]  /*00a0*/  BRA.U !UP0, `(.L_x_88) ;  /* 0x00000011086c7547 */ /* 0x004fea000b800000 */
[----:B------:R-:W0:Y:S02]  /*00b0*/  LDCU UR5, c[0x0][0x388] ;  /* 0x00007100ff0577ac */ /* 0x000e240008000800 */
[----:B0-----:R-:W-:-:S09]  /*00c0*/  UISETP.GT.AND UP0, UPT, UR5, -0x1, UPT ;  /* 0xffffffff0500788c */ /* 0x001fd2000bf04270 */
[----:B------:R-:W-:Y:S05]  /*00d0*/  BRA.U UP0, `(.L_x_89) ;  /* 0x0000000100507547 */ /* 0x000fea000b800000 */
[----:B------:R-:W-:-:S05]  /*00e0*/  UMOV UR4, URZ ;  /* 0x000000ff00047c82 */ /* 0x000fca0008000000 */
.L_x_93:
[----:B------:R-:W0:Y:S01]  /*00f0*/  LDC R0, c[0x0][0x384] ;  /* 0x0000e100ff007b82 */ /* 0x000e220000000800 */
[----:B-1----:R-:W1:Y:S01]  /*0100*/  LDCU UR7, c[0x0][0x380] ;  /* 0x00007000ff0777ac */ /* 0x002e620008000800 */
[----:B------:R-:W-:Y:S01]  /*0110*/  BSSY.RECONVERGENT B0, `(.L_x_90) ;  /* 0x000000c000007945 */ /* 0x000fe20003800200 */
[----:B0-----:R-:W-:-:S13]  /*0120*/  ISETP.GE.AND P0, PT, R3, R0, PT ;  /* 0x000000000300720c */ /* 0x001fda0003f06270 */
[----:B-1----:R-:W-:Y:S05]  /*0130*/  @P0 BRA `(.L_x_91) ;  /* 0x0000000000240947 */ /* 0x002fea0003800000 */
[----:B------:R-:W0:Y:S01]  /*0140*/  LDC.64 R8, c[0x0][0x3a0] ;  /* 0x0000e800ff087b82 */ /* 0x000e220000000a00 */
[----:B------:R-:W-:Y:S02]  /*0150*/  IMAD.MOV.U32 R5, RZ, RZ, R3 ;  /* 0x000000ffff057224 */ /* 0x000fe400078e0003 */
[----:B------:R-:W-:-:S07]  /*0160*/  IMAD.MOV.U32 R11, RZ, RZ, 0x7fc00000 ;  /* 0x7fc00000ff0b7424 */ /* 0x000fce00078e00ff */
.L_x_92:
[--C-:B-1----:R-:W-:Y:S02]  /*0170*/  IMAD R7, R0, UR4, R5.reuse ;  /* 0x0000000400077c24 */ /* 0x102fe4000f8e0205 */
[----:B------:R-:W-:Y:S02]  /*0180*/  IMAD.IADD R5, R4, 0x1, R5 ;  /* 0x0000000104057824 */ /* 0x000fe400078e0205 */
[----:B0-----:R-:W-:-:S03]  /*0190*/  IMAD.WIDE R6, R7, 0x4, R8 ;  /* 0x0000000407067825 */ /* 0x001fc600078e0208 */
[----:B------:R-:W-:Y:S02]  /*01a0*/  ISETP.GE.AND P0, PT, R5, R0, PT ;  /* 0x000000000500720c */ /* 0x000fe40003f06270 */
[----:B------:R1:W-:Y:S11]  /*01b0*/  STG.E desc[UR8][R6.64], R11 ;  /* 0x0000000b06007986 */ /* 0x0003f6000c101908 */
[----:B------:R-:W-:Y:S05]  /*01c0*/  @!P0 BRA `(.L_x_92) ;  /* 0xfffffffc00e88947 */ /* 0x000fea000383ffff */
.L_x_91:
[----:B------:R-:W-:Y:S05]  /*01d0*/  BSYNC.RECONVERGENT B0 ;  /* 0x0000000000007941 */ /* 0x000fea0003800200 */
.L_x_90:
[----:B------:R-:W-:-:S04]  /*01e0*/  UIADD3 UR4, UPT, UPT, UR4, 0x1, URZ ;  /* 0x0000000104047890 */ /* 0x000fc8000fffe0ff */
[----:B------:R-:W-:-:S09]  /*01f0*/  UISETP.NE.AND UP0, UPT, UR4, UR7, UPT ;  /* 0x000000070400728c */ /* 0x000fd2000bf05270 */
[----:B------:R-:W-:Y:S05]  /*0200*/  BRA.U !UP0, `(.L_x_88) ;  /* 0x0000001108147547 */ /* 0x000fea000b800000 */
[----:B------:R-:W-:Y:S05]  /*0210*/  BRA `(.L_x_93) ;  /* 0xfffffffc00b47947 */ /* 0x000fea000383ffff */
.L_x_89:
[----:B------:R-:W-:Y:S02]  /*0220*/  USHF.L.U32 UR4, UR5, 0x1, URZ ;  /* 0x0000000105047899 */ /* 0x000fe400080006ff */
[----:B------:R-:W-:Y:S02]  /*0230*/  UIADD3 UR6, UPT, UPT, -UR5, URZ, URZ ;  /* 0x000000ff05067290 */ /* 0x000fe4000fffe1ff */
[----:B------:R-:W-:-:S03]  /*0240*/  ULOP3.LUT UR5, UR4, 0xfffffff8, URZ, 0xc0, !UPT ;  /* 0xfffffff804057892 */ /* 0x000fc6000f8ec0ff */
[----:B------:R-:W-:-:S09]  /*0250*/  UMOV UR4, URZ ;  /* 0x000000ff00047c82 */ /* 0x000fd20008000000 */
.L_x_105:
[----:B0-----:R-:W0:Y:S01]  /*0260*/  LDCU UR7, c[0x0][0x384] ;  /* 0x00007080ff0777ac */ /* 0x001e220008000800 */
[----:B------:R-:W-:Y:S01]  /*0270*/  BSSY.RECONVERGENT B0, `(.L_x_94) ;  /* 0x00000fa000007945 */ /* 0x000fe20003800200 */
[----:B------:R-:W1:Y:S01]  /*0280*/  LDCU UR14, c[0x0][0x388] ;  /* 0x00007100ff0e77ac */ /* 0x000e620008000800 */
[----:B------:R-:W2:Y:S01]  /*0290*/  LDCU.64 UR10, c[0x0][0x390] ;  /* 0x00007200ff0a77ac */ /* 0x000ea20008000a00 */
[----:B0-----:R-:W-:-:S13]  /*02a0*/  ISETP.GE.AND P0, PT, R3, UR7, PT ;  /* 0x0000000703007c0c */ /* 0x001fda000bf06270 */
[----:B-12---:R-:W-:Y:S05]  /*02b0*/  @P0 BRA `(.L_x_95) ;  /* 0x0000000c00d40947 */ /* 0x006fea0003800000 */
[----:B------:R-:W-:-:S07]  /*02c0*/  MOV R5, R3 ;  /* 0x0000000300057202 */ /* 0x000fce0000000f00 */
.L_x_104:
[----:B0-----:R-:W0:Y:S01]  /*02d0*/  LDCU UR7, c[0x0][0x388] ;  /* 0x00007100ff0777ac */ /* 0x001e220008000800 */
[----:B------:R-:W1:Y:S01]  /*02e0*/  LDC R0, c[0x0][0x384] ;  /* 0x0000e100ff007b82 */ /* 0x000e620000000800 */
[----:B------:R-:W-:Y:S01]  /*02f0*/  IMAD.MOV.U32 R6, RZ, RZ, RZ ;  /* 0x000000ffff067224 */ /* 0x000fe200078e00ff */
[----:B------:R-:W-:Y:S01]  /*0300*/  CS2R R12, SRZ ;  /* 0x00000000000c7805 */ /* 0x000fe2000001ff00 */
[----:B------:R-:W-:Y:S02]  /*0310*/  IMAD.U32 R23, RZ, RZ, UR6 ;  /* 0x00000006ff177e24 */ /* 0x000fe4000f8e00ff */
[----:B0-----:R-:W-:-:S05]  /*0320*/  IMAD.U32 R2, RZ, RZ, UR7 ;  /* 0x00000007ff027e24 */ /* 0x001fca000f8e00ff */
[----:B------:R-:W-:-:S13]  /*0330*/  ISETP.GE.U32.AND P0, PT, R2, 0x4, PT ;  /* 0x000000040200780c */ /* 0x000fda0003f06070 */
[----:B------:R-:W-:Y:S05]  /*0340*/  @!P0 BRA `(.L_x_96) ;  /* 0x00000004007c8947 */ /* 0x000fea0003800000 */
[----:B------:R-:W0:Y:S01]  /*0350*/  LDC R7, c[0x0][0x384] ;  /* 0x0000e100ff077b82 */ /* 0x000e220000000800 */
[----:B------:R-:W-:Y:S02]  /*0360*/  HFMA2 R6, -RZ, RZ, 0, 0 ;  /* 0x00000000ff067431 */ /* 0x000fe400000001ff */
[----:B------:R-:W-:Y:S01]  /*0370*/  IMAD.U32 R23, RZ, RZ, UR6 ;  /* 0x00000006ff177e24 */ /* 0x000fe2000f8e00ff */
[----:B------:R-:W-:-:S04]  /*0380*/  CS2R R12, SRZ ;  /* 0x00000000000c7805 */ /* 0x000fc8000001ff00 */
[----:B------:R-:W2:Y:S03]  /*0390*/  LDC.64 R14, c[0x0][0x398] ;  /* 0x0000e600ff0e7b82 */ /* 0x000ea60000000a00 */
.L_x_97:
[----:B------:R-:W-:Y:S02]  /*03a0*/  IMAD.IADD R8, R23, 0x1, R5 ;  /* 0x0000000117087824 */ /* 0x000fe400078e0205 */
[----:B------:R-:W-:Y:S02]  /*03b0*/  IMAD.U32 R2, RZ, RZ, UR14 ;  /* 0x0000000eff027e24 */ /* 0x000fe4000f8e00ff */
[----:B0-----:R-:W-:Y:S01]  /*03c0*/  IMAD R9, R7, UR4, R8 ;  /* 0x0000000407097c24 */ /* 0x001fe2000f8e0208 */
[C---:B------:R-:W-:Y:S02]  /*03d0*/  ISETP.GE.AND P6, PT, R8.reuse, R7, PT ;  /* 0x000000070800720c */ /* 0x040fe40003fc6270 */
[----:B------:R-:W-:Y:S02]  /*03e0*/  IADD3 R19, PT, PT, R23, R2, RZ ;  /* 0x0000000217137210 */ /* 0x000fe40007ffe0ff */
[----:B------:R-:W-:Y:S02]  /*03f0*/  ISETP.LT.OR P6, PT, R8, RZ, P6 ;  /* 0x000000ff0800720c */ /* 0x000fe400037c1670 */
[----:B------:R-:W-:Y:S01]  /*0400*/  IADD3 R16, P0, PT, R9, UR10, RZ ;  /* 0x0000000a09107c10 */ /* 0x000fe2000ff1e0ff */
[----:B--2---:R-:W-:-:S03]  /*0410*/  IMAD.WIDE R18, R19, 0x4, R14 ;  /* 0x0000000413127825 */ /* 0x004fc600078e020e */
[----:B------:R-:W-:-:S07]  /*0420*/  LEA.HI.X.SX32 R17, R9, UR11, 0x1, P0 ;  /* 0x0000000b09117c11 */ /* 0x000fce00080f0eff */
[----:B------:R-:W2:Y:S01]  /*0430*/  @!P6 LDG.E.U8 R9, desc[UR8][R16.64] ;  /* 0x000000081009e981 */ /* 0x000ea2000c1e1100 */
[----:B------:R-:W-:-:S03]  /*0440*/  VIADD R10, R8, 0x1 ;  /* 0x00000001080a7836 */ /* 0x000fc60000000000 */
[----:B------:R-:W3:Y:S02]  /*0450*/  @!P6 LDG.E R27, desc[UR8][R18.64] ;  /* 0x00000008121be981 */ /* 0x000ee4000c1e1900 */
[----:B------:R-:W-:-:S04]  /*0460*/  ISETP.GE.AND P5, PT, R10, R7, PT ;  /* 0x000000070a00720c */ /* 0x000fc80003fa6270 */
[----:B------:R-:W-:-:S13]  /*0470*/  ISETP.LT.OR P5, PT, R10, RZ, P5 ;  /* 0x000000ff0a00720c */ /* 0x000fda0002fa1670 */
[----:B------:R-:W4:Y:S04]  /*0480*/  @!P5 LDG.E.U8 R10, desc[UR8][R16.64+0x1] ;  /* 0x00000108100ad981 */ /* 0x000f28000c1e1100 */
[----:B------:R-:W5:Y:S01]  /*0490*/  @!P5 LDG.E R11, desc[UR8][R18.64+0x4] ;  /* 0x00000408120bd981 */ /* 0x000f62000c1e1900 */
[----:B------:R-:W-:-:S05]  /*04a0*/  VIADD R20, R8, 0x2 ;  /* 0x0000000208147836 */ /* 0x000fca0000000000 */
[----:B------:R-:W-:-:S04]  /*04b0*/  ISETP.GE.AND P4, PT, R20, R7, PT ;  /* 0x000000071400720c */ /* 0x000fc80003f86270 */
[----:B------:R-:W-:Y:S01]  /*04c0*/  ISETP.LT.OR P4, PT, R20, RZ, P4 ;  /* 0x000000ff1400720c */ /* 0x000fe20002781670 */
[----:B------:R-:W-:-:S05]  /*04d0*/  VIADD R20, R8, 0x3 ;  /* 0x0000000308147836 */ /* 0x000fca0000000000 */
[----:B------:R-:W-:-:S07]  /*04e0*/  ISETP.GE.AND P3, PT, R20, R7, PT ;  /* 0x000000071400720c */ /* 0x000fce0003f66270 */
[----:B------:R-:W5:Y:S01]  /*04f0*/  @!P4 LDG.E.U8 R24, desc[UR8][R16.64+0x2] ;  /* 0x000002081018c981 */ /* 0x000f62000c1e1100 */
[----:B------:R-:W-:-:S03]  /*0500*/  ISETP.LT.OR P3, PT, R20, RZ, P3 ;  /* 0x000000ff1400720c */ /* 0x000fc60001f61670 */
[----:B------:R-:W5:Y:S10]  /*0510*/  @!P4 LDG.E R25, desc[UR8][R18.64+0x8] ;  /* 0x000008081219c981 */ /* 0x000f74000c1e1900 */
[----:B------:R-:W5:Y:S01]  /*0520*/  @!P3 LDG.E.U8 R22, desc[UR8][R16.64+0x3] ;  /* 0x000003081016b981 */ /* 0x000f62000c1e1100 */
[----:B--2---:R-:W-:-:S03]  /*0530*/  @!P6 I2FP.F32.U32 R20, R9 ;  /* 0x000000090014e245 */ /* 0x004fc60000201000 */
[----:B------:R-:W2:Y:S02]  /*0540*/  @!P3 LDG.E R9, desc[UR8][R18.64+0xc] ;  /* 0x00000c081209b981 */ /* 0x000ea4000c1e1900 */
[----:B---3--:R-:W-:-:S04]  /*0550*/  @!P6 FMUL R26, R27, R20 ;  /* 0x000000141b1ae220 */ /* 0x008fc80000400000 */
[----:B------:R-:W0:Y:S02]  /*0560*/  @!P6 F2F.F64.F32 R20, R26 ;  /* 0x0000001a0014e310 */ /* 0x000e240000201800 */
[----:B0-----:R-:W-:Y:S01]  /*0570*/  @!P6 DADD R12, R12, R20 ;  /* 0x000000000c0ce229 */ /* 0x001fe20000000014 */
[----:B------:R-:W-:-:S04]  /*0580*/  IADD3 R20, PT, PT, R8, 0x4, RZ ;  /* 0x0000000408147810 */ /* 0x000fc80007ffe0ff */
[----:B------:R-:W-:-:S04]  /*0590*/  ISETP.GE.AND P2, PT, R20, R7, PT ;  /* 0x000000071400720c */ /* 0x000fc80003f46270 */
[----:B------:R-:W-:Y:S02]  /*05a0*/  ISETP.LT.OR P2, PT, R20, RZ, P2 ;  /* 0x000000ff1400720c */ /* 0x000fe40001741670 */
[----:B----4-:R-:W-:-:S05]  /*05b0*/  @!P5 I2FP.F32.U32 R10, R10 ;  /* 0x0000000a000ad245 */ /* 0x010fca0000201000 */
[----:B-----5:R-:W-:-:S06]  /*05c0*/  @!P5 FMUL R28, R11, R10 ;  /* 0x0000000a0b1cd220 */ /* 0x020fcc0000400000 */
[----:B------:R-:W3:Y:S04]  /*05d0*/  @!P2 LDG.E.U8 R10, desc[UR8][R16.64+0x4] ;  /* 0x00000408100aa981 */ /* 0x000ee8000c1e1100 */
[----:B------:R-:W4:Y:S01]  /*05e0*/  @!P2 LDG.E R29, desc[UR8][R18.64+0x10] ;  /* 0x00001008121da981 */ /* 0x000f22000c1e1900 */
[----:B------:R-:W0:Y:S01]  /*05f0*/  @!P5 F2F.F64.F32 R20, R28 ;  /* 0x0000001c0014d310 */ /* 0x000e220000201800 */
[----:B------:R-:W-:-:S05]  /*0600*/  @!P4 I2FP.F32.U32 R24, R24 ;  /* 0x000000180018c245 */ /* 0x000fca0000201000 */
[----:B------:R-:W-:Y:S01]  /*0610*/  @!P4 FMUL R24, R25, R24 ;  /* 0x000000181918c220 */ /* 0x000fe20000400000 */
[----:B0-----:R-:W-:-:S03]  /*0620*/  @!P5 DADD R12, R12, R20 ;  /* 0x000000000c0cd229 */ /* 0x001fc60000000014 */
[----:B------:R-:W0:Y:S01]  /*0630*/  @!P4 F2F.F64.F32 R20, R24 ;  /* 0x000000180014c310 */ /* 0x000e220000201800 */
[----:B------:R-:W-:-:S04]  /*0640*/  @!P3 I2FP.F32.U32 R22, R22 ;  /* 0x000000160016b245 */ /* 0x000fc80000201000 */
[----:B0-----:R-:W-:Y:S01]  /*0650*/  @!P4 DADD R12, R12, R20 ;  /* 0x000000000c0cc229 */ /* 0x001fe20000000014 */
[----:B------:R-:W-:Y:S01]  /*0660*/  @!P6 FADD R6, R6, R27 ;  /* 0x0000001b0606e221 */ /* 0x000fe20000000000 */
[----:B--2---:R-:W-:Y:S01]  /*0670*/  @!P3 FMUL R20, R9, R22 ;  /* 0x000000160914b220 */ /* 0x004fe20000400000 */
[----:B------:R-:W-:-:S05]  /*0680*/  VIADD R22, R8, 0x5 ;  /* 0x0000000508167836 */ /* 0x000fca0000000000 */
[----:B------:R-:W-:-:S04]  /*0690*/  ISETP.GE.AND P1, PT, R22, R7, PT ;  /* 0x000000071600720c */ /* 0x000fc80003f26270 */
[----:B------:R-:W-:Y:S01]  /*06a0*/  ISETP.LT.OR P1, PT, R22, RZ, P1 ;  /* 0x000000ff1600720c */ /* 0x000fe20000f21670 */
[----:B------:R-:W-:Y:S01]  /*06b0*/  VIADD R22, R8, 0x6 ;  /* 0x0000000608167836 */ /* 0x000fe20000000000 */
[----:B------:R-:W0:Y:S04]  /*06c0*/  @!P3 F2F.F64.F32 R20, R20 ;  /* 0x000000140014b310 */ /* 0x000e280000201800 */
[----:B------:R-:W-:Y:S01]  /*06d0*/  ISETP.GE.AND P0, PT, R22, R7, PT ;  /* 0x000000071600720c */ /* 0x000fe20003f06270 */
[----:B------:R-:W-:-:S03]  /*06e0*/  VIADD R8, R8, 0x7 ;  /* 0x0000000708087836 */ /* 0x000fc60000000000 */
[----:B------:R-:W-:Y:S02]  /*06f0*/  ISETP.LT.OR P0, PT, R22, RZ, P0 ;  /* 0x000000ff1600720c */ /* 0x000fe40000701670 */
[C---:B------:R-:W-:Y:S01]  /*0700*/  ISETP.GE.AND P6, PT, R8.reuse, R7, PT ;  /* 0x000000070800720c */ /* 0x040fe20003fc6270 */
[----:B------:R-:W2:Y:S03]  /*0710*/  @!P1 LDG.E.U8 R26, desc[UR8][R16.64+0x5] ;  /* 0x00000508101a9981 */ /* 0x000ea6000c1e1100 */
[----:B------:R-:W-:Y:S01]  /*0720*/  ISETP.LT.OR P6, PT, R8, RZ, P6 ;  /* 0x000000ff0800720c */ /* 0x000fe200037c1670 */
[----:B------:R-:W5:Y:S01]  /*0730*/  @!P1 LDG.E R27, desc[UR8][R18.64+0x14] ;  /* 0x00001408121b9981 */ /* 0x000f62000c1e1900 */
[----:B0-----:R-:W-:-:S05]  /*0740*/  @!P3 DADD R12, R12, R20 ;  /* 0x000000000c0cb229 */ /* 0x001fca0000000014 */
[----:B------:R-:W5:Y:S06]  /*0750*/  @!P0 LDG.E R8, desc[UR8][R18.64+0x18] ;  /* 0x0000180812088981 */ /* 0x000f6c000c1e1900 */
[----:B------:R-:W5:Y:S04]  /*0760*/  @!P6 LDG.E.U8 R24, desc[UR8][R16.64+0x7] ;  /* 0x000007081018e981 */ /* 0x000f68000c1e1100 */
[----:B------:R-:W5:Y:S01]  /*0770*/  @!P6 LDG.E R22, desc[UR8][R18.64+0x1c] ;  /* 0x00001c081216e981 */ /* 0x000f62000c1e1900 */
[----:B---3--:R-:W-:-:S05]  /*0780*/  @!P2 I2FP.F32.U32 R10, R10 ;  /* 0x0000000a000aa245 */ /* 0x008fca0000201000 */
[----:B----4-:R-:W-:Y:S02]  /*0790*/  @!P2 FMUL R21, R29, R10 ;  /* 0x0000000a1d15a220 */ /* 0x010fe40000400000 */
[----:B------:R-:W3:Y:S04]  /*07a0*/  @!P0 LDG.E.U8 R10, desc[UR8][R16.64+0x6] ;  /* 0x00000608100a8981 */ /* 0x000ee8000c1e1100 */
[----:B------:R-:W0:Y:S01]  /*07b0*/  @!P2 F2F.F64.F32 R20, R21 ;  /* 0x000000150014a310 */ /* 0x000e220000201800 */
[----:B------:R-:W-:Y:S01]  /*07c0*/  @!P5 FADD R6, R6, R11 ;  /* 0x0000000b0606d221 */ /* 0x000fe20000000000 */
[----:B0-----:R-:W-:-:S03]  /*07d0*/  @!P2 DADD R12, R12, R20 ;  /* 0x000000000c0ca229 */ /* 0x001fc60000000014 */
[----:B------:R-:W-:Y:S01]  /*07e0*/  @!P4 FADD R6, R6, R25 ;  /* 0x000000190606c221 */ /* 0x000fe20000000000 */
[----:B------:R-:W-:-:S03]  /*07f0*/  IADD3 R23, PT, PT, R23, 0x8, RZ ;  /* 0x0000000817177810 */ /* 0x000fc60007ffe0ff */
[----:B------:R-:W-:Y:S02]  /*0800*/  @!P3 FADD R6, R6, R9 ;  /* 0x000000090606b221 */ /* 0x000fe40000000000 */
[----:B------:R-:W-:Y:S02]  /*0810*/  IMAD.IADD R9, R23, 0x1, R2 ;  /* 0x0000000117097824 */ /* 0x000fe400078e0202 */
[----:B------:R-:W-:Y:S01]  /*0820*/  @!P2 FADD R6, R6, R29 ;  /* 0x0000001d0606a221 */ /* 0x000fe20000000000 */
[----:B--2---:R-:W-:-:S05]  /*0830*/  @!P1 I2FP.F32.U32 R26, R26 ;  /* 0x0000001a001a9245 */ /* 0x004fca0000201000 */
[----:B-----5:R-:W-:-:S06]  /*0840*/  @!P1 FMUL R20, R27, R26 ;  /* 0x0000001a1b149220 */ /* 0x020fcc0000400000 */
[----:B------:R-:W0:Y:S01]  /*0850*/  @!P1 F2F.F64.F32 R20, R20 ;  /* 0x0000001400149310 */ /* 0x000e220000201800 */
[----:B------:R-:W-:Y:S02]  /*0860*/  @!P6 I2FP.F32.U32 R24, R24 ;  /* 0x000000180018e245 */ /* 0x000fe40000201000 */
[----:B---3--:R-:W-:-:S05]  /*0870*/  @!P0 I2FP.F32.U32 R10, R10 ;  /* 0x0000000a000a8245 */ /* 0x008fca0000201000 */
[----:B------:R-:W-:Y:S01]  /*0880*/  @!P0 FMUL R10, R8, R10 ;  /* 0x0000000a080a8220 */ /* 0x000fe20000400000 */
[----:B------:R-:W-:-:S05]  /*0890*/  @!P6 FMUL R24, R22, R24 ;  /* 0x000000181618e220 */ /* 0x000fca0000400000 */
[----:B------:R-:W2:Y:S01]  /*08a0*/  @!P0 F2F.F64.F32 R10, R10 ;  /* 0x0000000a000a8310 */ /* 0x000ea20000201800 */
[----:B0-----:R-:W-:Y:S01]  /*08b0*/  @!P1 DADD R12, R12, R20 ;  /* 0x000000000c0c9229 */ /* 0x001fe20000000014 */
[----:B------:R-:W-:Y:S01]  /*08c0*/  @!P1 FADD R6, R6, R27 ;  /* 0x0000001b06069221 */ /* 0x000fe20000000000 */
[----:B------:R-:W-:-:S05]  /*08d0*/  ISETP.NE.AND P1, PT, R9, UR5, PT ;  /* 0x0000000509007c0c */ /* 0x000fca000bf25270 */
[----:B------:R-:W0:Y:S01]  /*08e0*/  @!P6 F2F.F64.F32 R16, R24 ;  /* 0x000000180010e310 */ /* 0x000e220000201800 */
[----:B------:R-:W-:Y:S01]  /*08f0*/  @!P0 FADD R6, R6, R8 ;  /* 0x0000000806068221 */ /* 0x000fe20000000000 */
[----:B--2---:R-:W-:-:S03]  /*0900*/  @!P0 DADD R12, R12, R10 ;  /* 0x000000000c0c8229 */ /* 0x004fc6000000000a */
[----:B------:R-:W-:-:S05]  /*0910*/  @!P6 FADD R6, R6, R22 ;  /* 0x000000160606e221 */ /* 0x000fca0000000000 */
[----:B0-----:R-:W-:Y:S01]  /*0920*/  @!P6 DADD R12, R12, R16 ;  /* 0x000000000c0ce229 */ /* 0x001fe20000000010 */
[----:B------:R-:W-:Y:S10]  /*0930*/  @P1 BRA `(.L_x_97) ;  /* 0xfffffff800981947 */ /* 0x000ff4000383ffff */
.L_x_96:
[----:B------:R-:W-:-:S05]  /*0940*/  IMAD.SHL.U32 R7, R2, 0x2, RZ ;  /* 0x0000000202077824 */ /* 0x000fca00078e00ff */
[----:B------:R-:W-:-:S04]  /*0950*/  LOP3.LUT R7, R7, 0x6, RZ, 0xc0, !PT ;  /* 0x0000000607077812 */ /* 0x000fc800078ec0ff */
[----:B------:R-:W-:-:S13]  /*0960*/  ISETP.GE.U32.AND P0, PT, R7, 0x3, PT ;  /* 0x000000030700780c */ /* 0x000fda0003f06070 */
[----:B------:R-:W-:Y:S05]  /*0970*/  @!P0 BRA `(.L_x_98) ;  /* 0x0000000000c48947 */ /* 0x000fea0003800000 */
[----:B------:R-:W0:Y:S01]  /*0980*/  LDC R17, c[0x0][0x384] ;  /* 0x0000e100ff117b82 */ /* 0x000e220000000800 */
[----:B------:R-:W2:Y:S01]  /*0990*/  LDCU.64 UR12, c[0x0][0x390] ;  /* 0x00007200ff0c77ac */ /* 0x000ea20008000a00 */
[C---:B------:R-:W-:Y:S02]  /*09a0*/  IMAD.IADD R16, R23.reuse, 0x1, R5 ;  /* 0x0000000117107824 */ /* 0x040fe400078e0205 */
[----:B------:R-:W-:-:S03]  /*09b0*/  IMAD.IADD R7, R23, 0x1, R2 ;  /* 0x0000000117077824 */ /* 0x000fc600078e0202 */
[C---:B------:R-:W-:Y:S01]  /*09c0*/  IADD3 R8, PT, PT, R16.reuse, 0x1, RZ ;  /* 0x0000000110087810 */ /* 0x040fe20007ffe0ff */
[----:B------:R-:W3:Y:S01]  /*09d0*/  LDC.64 R14, c[0x0][0x398] ;  /* 0x0000e600ff0e7b82 */ /* 0x000ee20000000a00 */
[-C--:B0-----:R-:W-:Y:S01]  /*09e0*/  ISETP.GE.AND P0, PT, R16, R17.reuse, PT ;  /* 0x000000111000720c */ /* 0x081fe20003f06270 */
[----:B------:R-:W-:Y:S01]  /*09f0*/  IMAD R9, R17, UR4, R16 ;  /* 0x0000000411097c24 */ /* 0x000fe2000f8e0210 */
[----:B------:R-:W-:Y:S02]  /*0a00*/  ISETP.GE.AND P1, PT, R8, R17, PT ;  /* 0x000000110800720c */ /* 0x000fe40003f26270 */
[----:B------:R-:W-:Y:S02]  /*0a10*/  ISETP.LT.OR P0, PT, R16, RZ, P0 ;  /* 0x000000ff1000720c */ /* 0x000fe40000701670 */
[----:B--2---:R-:W-:Y:S02]  /*0a20*/  IADD3 R10, P2, PT, R9, UR12, RZ ;  /* 0x0000000c090a7c10 */ /* 0x004fe4000ff5e0ff */
[----:B------:R-:W-:Y:S01]  /*0a30*/  ISETP.LT.OR P1, PT, R8, RZ, P1 ;  /* 0x000000ff0800720c */ /* 0x000fe20000f21670 */
[----:B---3--:R-:W-:Y:S01]  /*0a40*/  IMAD.WIDE R14, R7, 0x4, R14 ;  /* 0x00000004070e7825 */ /* 0x008fe200078e020e */
[----:B------:R-:W-:-:S03]  /*0a50*/  LEA.HI.X.SX32 R11, R9, UR13, 0x1, P2 ;  /* 0x0000000d090b7c11 */ /* 0x000fc600090f0eff */
[----:B------:R-:W-:-:S04]  /*0a60*/  VIADD R9, R16, 0x2 ;  /* 0x0000000210097836 */ /* 0x000fc80000000000 */
[----:B------:R-:W2:Y:S01]  /*0a70*/  @!P0 LDG.E.U8 R8, desc[UR8][R10.64] ;  /* 0x000000080a088981 */ /* 0x000ea2000c1e1100 */
[CC--:B------:R-:W-:Y:S01]  /*0a80*/  ISETP.GE.AND P2, PT, R9.reuse, R17.reuse, PT ;  /* 0x000000110900720c */ /* 0x0c0fe20003f46270 */
[----:B------:R-:W-:Y:S02]  /*0a90*/  VIADD R16, R16, 0x3 ;  /* 0x0000000310107836 */ /* 0x000fe40000000000 */
[----:B------:R-:W3:Y:S01]  /*0aa0*/  @!P0 LDG.E R7, desc[UR8][R14.64] ;  /* 0x000000080e078981 */ /* 0x000ee2000c1e1900 */
[----:B------:R-:W-:Y:S02]  /*0ab0*/  ISETP.LT.OR P2, PT, R9, RZ, P2 ;  /* 0x000000ff0900720c */ /* 0x000fe40001741670 */
[C---:B------:R-:W-:Y:S01]  /*0ac0*/  ISETP.GE.AND P3, PT, R16.reuse, R17, PT ;  /* 0x000000111000720c */ /* 0x040fe20003f66270 */
[----:B------:R-:W4:Y:S03]  /*0ad0*/  @!P1 LDG.E.U8 R9, desc[UR8][R10.64+0x1] ;  /* 0x000001080a099981 */ /* 0x000f26000c1e1100 */
[----:B------:R-:W-:Y:S01]  /*0ae0*/  ISETP.LT.OR P3, PT, R16, RZ, P3 ;  /* 0x000000ff1000720c */ /* 0x000fe20001f61670 */
[----:B------:R-:W5:Y:S06]  /*0af0*/  @!P1 LDG.E R19, desc[UR8][R14.64+0x4] ;  /* 0x000004080e139981 */ /* 0x000f6c000c1e1900 */
[----:B------:R-:W5:Y:S04]  /*0b00*/  @!P2 LDG.E.U8 R18, desc[UR8][R10.64+0x2] ;  /* 0x000002080a12a981 */ /* 0x000f68000c1e1100 */
[----:B------:R-:W5:Y:S04]  /*0b10*/  @!P2 LDG.E R17, desc[UR8][R14.64+0x8] ;  /* 0x000008080e11a981 */ /* 0x000f68000c1e1900 */
[----:B------:R-:W5:Y:S04]  /*0b20*/  @!P3 LDG.E.U8 R22, desc[UR8][R10.64+0x3] ;  /* 0x000003080a16b981 */ /* 0x000f68000c1e1100 */
[----:B------:R-:W5:Y:S01]  /*0b30*/  @!P3 LDG.E R25, desc[UR8][R14.64+0xc] ;  /* 0x00000c080e19b981 */ /* 0x000f62000c1e1900 */
[----:B------:R-:W-:-:S02]  /*0b40*/  IADD3 R23, PT, PT, R23, 0x4, RZ ;  /* 0x0000000417177810 */ /* 0x000fc40007ffe0ff */
[----:B--2---:R-:W-:-:S05]  /*0b50*/  @!P0 I2FP.F32.U32 R8, R8 ;  /* 0x0000000800088245 */ /* 0x004fca0000201000 */
[----:B---3--:R-:W-:Y:S01]  /*0b60*/  @!P0 FMUL R20, R7, R8 ;  /* 0x0000000807148220 */ /* 0x008fe20000400000 */
[----:B----4-:R-:W-:-:S05]  /*0b70*/  @!P1 I2FP.F32.U32 R8, R9 ;  /* 0x0000000900089245 */ /* 0x010fca0000201000 */
[----:B------:R-:W0:Y:S01]  /*0b80*/  @!P0 F2F.F64.F32 R20, R20 ;  /* 0x0000001400148310 */ /* 0x000e220000201800 */
[----:B-----5:R-:W-:Y:S01]  /*0b90*/  @!P1 FMUL R16, R19, R8 ;  /* 0x0000000813109220 */ /* 0x020fe20000400000 */
[----:B------:R-:W-:-:S06]  /*0ba0*/  @!P2 I2FP.F32.U32 R18, R18 ;  /* 0x000000120012a245 */ /* 0x000fcc0000201000 */
[----:B------:R-:W2:Y:S01]  /*0bb0*/  @!P1 F2F.F64.F32 R8, R16 ;  /* 0x0000001000089310 */ /* 0x000ea20000201800 */
[----:B------:R-:W-:Y:S01]  /*0bc0*/  @!P2 FMUL R18, R17, R18 ;  /* 0x000000121112a220 */ /* 0x000fe20000400000 */
[----:B0-----:R-:W-:Y:S01]  /*0bd0*/  @!P0 DADD R12, R12, R20 ;  /* 0x000000000c0c8229 */ /* 0x001fe20000000014 */
[----:B------:R-:W-:-:S05]  /*0be0*/  @!P3 I2FP.F32.U32 R22, R22 ;  /* 0x000000160016b245 */ /* 0x000fca0000201000 */
[----:B------:R-:W0:Y:S01]  /*0bf0*/  @!P2 F2F.F64.F32 R10, R18 ;  /* 0x00000012000aa310 */ /* 0x000e220000201800 */
[----:B------:R-:W-:Y:S01]  /*0c00*/  @!P3 FMUL R22, R25, R22 ;  /* 0x000000161916b220 */ /* 0x000fe20000400000 */
[----:B--2---:R-:W-:-:S06]  /*0c10*/  @!P1 DADD R12, R12, R8 ;  /* 0x000000000c0c9229 */ /* 0x004fcc0000000008 */
[----:B------:R-:W2:Y:S01]  /*0c20*/  @!P3 F2F.F64.F32 R8, R22 ;  /* 0x000000160008b310 */ /* 0x000ea20000201800 */
[----:B------:R-:W-:-:S04]  /*0c30*/  @!P0 FADD R6, R6, R7 ;  /* 0x0000000706068221 */ /* 0x000fc80000000000 */
[----:B------:R-:W-:Y:S01]  /*0c40*/  @!P1 FADD R6, R6, R19 ;  /* 0x0000001306069221 */ /* 0x000fe20000000000 */
[----:B0-----:R-:W-:-:S03]  /*0c50*/  @!P2 DADD R12, R12, R10 ;  /* 0x000000000c0ca229 */ /* 0x001fc6000000000a */
[----:B------:R-:W-:-:S04]  /*0c60*/  @!P2 FADD R6, R6, R17 ;  /* 0x000000110606a221 */ /* 0x000fc80000000000 */
[----:B------:R-:W-:Y:S01]  /*0c70*/  @!P3 FADD R6, R6, R25 ;  /* 0x000000190606b221 */ /* 0x000fe20000000000 */
[----:B--2---:R-:W-:-:S11]  /*0c80*/  @!P3 DADD R12, R12, R8 ;  /* 0x000000000c0cb229 */ /* 0x004fd60000000008 */
.L_x_98:
[----:B------:R-:W-:-:S04]  /*0c90*/  LOP3.LUT R7, R2, 0x1, RZ, 0xc0, !PT ;  /* 0x0000000102077812 */ /* 0x000fc800078ec0ff */
[----:B------:R-:W-:-:S13]  /*0ca0*/  ISETP.NE.U32.AND P0, PT, R7, 0x1, PT ;  /* 0x000000010700780c */ /* 0x000fda0003f05070 */
[----:B------:R-:W-:Y:S05]  /*0cb0*/  @P0 BRA `(.L_x_99) ;  /* 0x0000000000840947 */ /* 0x000fea0003800000 */
[----:B------:R-:W0:Y:S01]  /*0cc0*/  LDC R17, c[0x0][0x384] ;  /* 0x0000e100ff117b82 */ /* 0x000e220000000800 */
[C---:B------:R-:W-:Y:S02]  /*0cd0*/  IMAD.IADD R16, R23.reuse, 0x1, R5 ;  /* 0x0000000117107824 */ /* 0x040fe400078e0205 */
[----:B------:R-:W-:Y:S02]  /*0ce0*/  IMAD.IADD R19, R23, 0x1, R2 ;  /* 0x0000000117137824 */ /* 0x000fe400078e0202 */
[----:B------:R-:W-:-:S03]  /*0cf0*/  VIADD R7, R16, 0x1 ;  /* 0x0000000110077836 */ /* 0x000fc60000000000 */
[----:B------:R-:W2:Y:S01]  /*0d00*/  LDC.64 R14, c[0x0][0x398] ;  /* 0x0000e600ff0e7b82 */ /* 0x000ea20000000a00 */
[CC--:B0-----:R-:W-:Y:S02]  /*0d10*/  ISETP.GE.AND P0, PT, R16.reuse, R17.reuse, PT ;  /* 0x000000111000720c */ /* 0x0c1fe40003f06270 */
[C---:B------:R-:W-:Y:S02]  /*0d20*/  ISETP.GE.AND P1, PT, R7.reuse, R17, PT ;  /* 0x000000110700720c */ /* 0x040fe40003f26270 */
[----:B------:R-:W-:Y:S02]  /*0d30*/  ISETP.LT.OR P0, PT, R16, RZ, P0 ;  /* 0x000000ff1000720c */ /* 0x000fe40000701670 */
[----:B------:R-:W-:Y:S01]  /*0d40*/  ISETP.LT.OR P1, PT, R7, RZ, P1 ;  /* 0x000000ff0700720c */ /* 0x000fe20000f21670 */
[----:B--2---:R-:W-:-:S10]  /*0d50*/  IMAD.WIDE R14, R19, 0x4, R14 ;  /* 0x00000004130e7825 */ /* 0x004fd400078e020e */
[----:B------:R-:W0:Y:S01]  /*0d60*/  @!P0 LDC.64 R10, c[0x0][0x390] ;  /* 0x0000e400ff0a8b82 */ /* 0x000e220000000a00 */
[C-C-:B------:R-:W-:Y:S01]  /*0d70*/  @!P0 IMAD R7, R17.reuse, UR4, R16.reuse ;  /* 0x0000000411078c24 */ /* 0x140fe2000f8e0210 */
[----:B------:R-:W2:Y:S01]  /*0d80*/  @!P1 LDG.E R21, desc[UR8][R14.64+0x4] ;  /* 0x000004080e159981 */ /* 0x000ea2000c1e1900 */
[----:B------:R-:W-:-:S05]  /*0d90*/  @!P1 IMAD R16, R17, UR4, R16 ;  /* 0x0000000411109c24 */ /* 0x000fca000f8e0210 */
[----:B------:R-:W3:Y:S01]  /*0da0*/  @!P1 LDC.64 R8, c[0x0][0x390] ;  /* 0x0000e400ff089b82 */ /* 0x000ee20000000a00 */
[----:B0-----:R-:W-:-:S04]  /*0db0*/  @!P0 IADD3 R10, P2, PT, R7, R10, RZ ;  /* 0x0000000a070a8210 */ /* 0x001fc80007f5e0ff */
[----:B------:R-:W-:Y:S02]  /*0dc0*/  @!P0 LEA.HI.X.SX32 R11, R7, R11, 0x1, P2 ;  /* 0x0000000b070b8211 */ /* 0x000fe400010f0eff */
[----:B------:R-:W4:Y:S01]  /*0dd0*/  @!P0 LDG.E R7, desc[UR8][R14.64] ;  /* 0x000000080e078981 */ /* 0x000f22000c1e1900 */
[----:B---3--:R-:W-:-:S03]  /*0de0*/  @!P1 IADD3 R8, P2, PT, R16, R8, RZ ;  /* 0x0000000810089210 */ /* 0x008fc60007f5e0ff */
[----:B------:R-:W3:Y:S01]  /*0df0*/  @!P0 LDG.E.U8 R10, desc[UR8][R10.64] ;  /* 0x000000080a0a8981 */ /* 0x000ee2000c1e1100 */
[----:B------:R-:W-:-:S05]  /*0e00*/  @!P1 LEA.HI.X.SX32 R9, R16, R9, 0x1, P2 ;  /* 0x0000000910099211 */ /* 0x000fca00010f0eff */
[----:B------:R-:W5:Y:S01]  /*0e10*/  @!P1 LDG.E.U8 R8, desc[UR8][R8.64+0x1] ;  /* 0x0000010808089981 */ /* 0x000f62000c1e1100 */
[----:B------:R-:W-:Y:S02]  /*0e20*/  IADD3 R23, PT, PT, R23, 0x2, RZ ;  /* 0x0000000217177810 */ /* 0x000fe40007ffe0ff */
[----:B---3--:R-:W-:-:S05]  /*0e30*/  @!P0 I2FP.F32.U32 R16, R10 ;  /* 0x0000000a00108245 */ /* 0x008fca0000201000 */
[----:B----4-:R-:W-:Y:S01]  /*0e40*/  @!P0 FMUL R16, R7, R16 ;  /* 0x0000001007108220 */ /* 0x010fe20000400000 */
[----:B-----5:R-:W-:-:S05]  /*0e50*/  @!P1 I2FP.F32.U32 R18, R8 ;  /* 0x0000000800129245 */ /* 0x020fca0000201000 */
[----:B------:R-:W0:Y:S01]  /*0e60*/  @!P0 F2F.F64.F32 R16, R16 ;  /* 0x0000001000108310 */ /* 0x000e220000201800 */
[----:B--2---:R-:W-:-:S07]  /*0e70*/  @!P1 FMUL R18, R21, R18 ;  /* 0x0000001215129220 */ /* 0x004fce0000400000 */
[----:B------:R-:W2:Y:S01]  /*0e80*/  @!P1 F2F.F64.F32 R18, R18 ;  /* 0x0000001200129310 */ /* 0x000ea20000201800 */
[----:B------:R-:W-:Y:S01]  /*0e90*/  @!P0 FADD R6, R6, R7 ;  /* 0x0000000706068221 */ /* 0x000fe20000000000 */
[----:B0-----:R-:W-:-:S03]  /*0ea0*/  @!P0 DADD R12, R12, R16 ;  /* 0x000000000c0c8229 */ /* 0x001fc60000000010 */
[----:B------:R-:W-:-:S05]  /*0eb0*/  @!P1 FADD R6, R6, R21 ;  /* 0x0000001506069221 */ /* 0x000fca0000000000 */
[----:B--2---:R-:W-:-:S11]  /*0ec0*/  @!P1 DADD R12, R12, R18 ;  /* 0x000000000c0c9229 */ /* 0x004fd60000000012 */
.L_x_99:
[----:B------:R-:W-:Y:S01]  /*0ed0*/  IMAD.IADD R7, R23, 0x1, R5 ;  /* 0x0000000117077824 */ /* 0x000fe200078e0205 */
[----:B------:R-:W-:Y:S04]  /*0ee0*/  BSSY.RECONVERGENT B1, `(.L_x_100) ;  /* 0x0000012000017945 */ /* 0x000fe80003800200 */
[----:B-1----:R-:W-:-:S04]  /*0ef0*/  ISETP.GE.AND P0, PT, R7, R0, PT ;  /* 0x000000000700720c */ /* 0x002fc80003f06270 */
[----:B------:R-:W-:-:S13]  /*0f00*/  ISETP.LT.OR P0, PT, R7, RZ, P0 ;  /* 0x000000ff0700720c */ /* 0x000fda0000701670 */
[----:B------:R-:W-:Y:S05]  /*0f10*/  @P0 BRA `(.L_x_101) ;  /* 0x0000000000380947 */ /* 0x000fea0003800000 */
[----:B------:R-:W0:Y:S01]  /*0f20*/  LDCU.64 UR12, c[0x0][0x390] ;  /* 0x00007200ff0c77ac */ /* 0x000e220008000a00 */
[----:B------:R-:W1:Y:S01]  /*0f30*/  LDC.64 R8, c[0x0][0x398] ;  /* 0x0000e600ff087b82 */ /* 0x000e620000000a00 */
[----:B------:R-:W-:Y:S02]  /*0f40*/  IMAD R0, R0, UR4, R7 ;  /* 0x0000000400007c24 */ /* 0x000fe4000f8e0207 */
[----:B------:R-:W-:-:S03]  /*0f50*/  IMAD.IADD R23, R23, 0x1, R2 ;  /* 0x0000000117177824 */ /* 0x000fc600078e0202 */
[----:B0-----:R-:W-:-:S04]  /*0f60*/  IADD3 R14, P0, PT, R0, UR12, RZ ;  /* 0x0000000c000e7c10 */ /* 0x001fc8000ff1e0ff */
[----:B------:R-:W-:Y:S01]  /*0f70*/  LEA.HI.X.SX32 R15, R0, UR13, 0x1, P0 ;  /* 0x0000000d000f7c11 */ /* 0x000fe200080f0eff */
[----:B-1----:R-:W-:-:S04]  /*0f80*/  IMAD.WIDE R8, R23, 0x4, R8 ;  /* 0x0000000417087825 */ /* 0x002fc800078e0208 */
[----:B------:R-:W2:Y:S04]  /*0f90*/  LDG.E.U8 R14, desc[UR8][R14.64] ;  /* 0x000000080e0e7981 */ /* 0x000ea8000c1e1100 */
[----:B------:R-:W3:Y:S01]  /*0fa0*/  LDG.E R9, desc[UR8][R8.64] ;  /* 0x0000000808097981 */ /* 0x000ee2000c1e1900 */
[----:B--2---:R-:W-:Y:S01]  /*0fb0*/  I2FP.F32.U32 R0, R14 ;  /* 0x0000000e00007245 */ /* 0x004fe20000201000 */
[----:B---3--:R-:W-:-:S04]  /*0fc0*/  FADD R6, R6, R9 ;  /* 0x0000000906067221 */ /* 0x008fc80000000000 */
[----:B------:R-:W-:-:S04]  /*0fd0*/  FMUL R0, R9, R0 ;  /* 0x0000000009007220 */ /* 0x000fc80000400000 */
[----:B------:R-:W0:Y:S02]  /*0fe0*/  F2F.F64.F32 R10, R0 ;  /* 0x00000000000a7310 */ /* 0x000e240000201800 */
[----:B0-----:R-:W-:-:S11]  /*0ff0*/  DADD R12, R12, R10 ;  /* 0x000000000c0c7229 */ /* 0x001fd6000000000a */
.L_x_101:
[----:B------:R-:W-:Y:S05]  /*1000*/  BSYNC.RECONVERGENT B1 ;  /* 0x0000000000017941 */ /* 0x000fea0003800200 */
.L_x_100:
[----:B------:R-:W0:Y:S01]  /*1010*/  F2F.F64.F32 R6, R6 ;  /* 0x0000000600067310 */ /* 0x000e220000201800 */
[----:B------:R-:W-:Y:S01]  /*1020*/  IMAD.MOV.U32 R8, RZ, RZ, 0x1 ;  /* 0x00000001ff087424 */ /* 0x000fe200078e00ff */
[----:B------:R-:W-:Y:S01]  /*1030*/  FSETP.GEU.AND P1, PT, |R13|, 6.5827683646048100446e-37, PT ;  /* 0x036000000d00780b */ /* 0x000fe20003f2e200 */
[----:B------:R-:W-:Y:S05]  /*1040*/  BSSY.RECONVERGENT B1, `(.L_x_102) ;  /* 0x0000013000017945 */ /* 0x000fea0003800200 */
[----:B0-----:R-:W0:Y:S02]  /*1050*/  MUFU.RCP64H R9, R7 ;  /* 0x0000000700097308 */ /* 0x001e240000001800 */
[----:B0-----:R-:W-:-:S08]  /*1060*/  DFMA R10, -R6, R8, 1 ;  /* 0x3ff00000060a742b */ /* 0x001fd00000000108 */
[----:B------:R-:W-:-:S08]  /*1070*/  DFMA R10, R10, R10, R10 ;  /* 0x0000000a0a0a722b */ /* 0x000fd0000000000a */
[----:B------:R-:W-:-:S08]  /*1080*/  DFMA R10, R8, R10, R8 ;  /* 0x0000000a080a722b */ /* 0x000fd00000000008 */
[----:B------:R-:W-:-:S08]  /*1090*/  DFMA R8, -R6, R10, 1 ;  /* 0x3ff000000608742b */ /* 0x000fd0000000010a */
[----:B------:R-:W-:-:S08]  /*10a0*/  DFMA R8, R10, R8, R10 ;  /* 0x000000080a08722b */ /* 0x000fd0000000000a */
[----:B------:R-:W-:-:S08]  /*10b0*/  DMUL R10, R8, R12 ;  /* 0x0000000c080a7228 */ /* 0x000fd00000000000 */
[----:B------:R-:W-:-:S08]  /*10c0*/  DFMA R14, -R6, R10, R12 ;  /* 0x0000000a060e722b */ /* 0x000fd0000000010c */
[----:B------:R-:W-:-:S10]  /*10d0*/  DFMA R8, R8, R14, R10 ;  /* 0x0000000e0808722b */ /* 0x000fd4000000000a */
[----:B------:R-:W-:-:S05]  /*10e0*/  FFMA R0, RZ, R7, R9 ;  /* 0x00000007ff007223 */ /* 0x000fca0000000009 */
[----:B------:R-:W-:-:S13]  /*10f0*/  FSETP.GT.AND P0, PT, |R0|, 1.469367938527859385e-39, PT ;  /* 0x001000000000780b */ /* 0x000fda0003f04200 */
[----:B------:R-:W-:Y:S05]  /*1100*/  @P0 BRA P1, `(.L_x_103) ;  /* 0x0000000000180947 */ /* 0x000fea0000800000 */
[----:B------:R-:W-:Y:S01]  /*1110*/  MOV R8, R12 ;  /* 0x0000000c00087202 */ /* 0x000fe20000000f00 */
[----:B------:R-:W-:Y:S01]  /*1120*/  IMAD.MOV.U32 R9, RZ, RZ, R13 ;  /* 0x000000ffff097224 */ /* 0x000fe200078e000d */
[----:B------:R-:W-:Y:S01]  /*1130*/  MOV R22, 0x1170 ;  /* 0x0000117000167802 */ /* 0x000fe20000000f00 */
[----:B------:R-:W-:Y:S02]  /*1140*/  IMAD.MOV.U32 R10, RZ, RZ, R6 ;  /* 0x000000ffff0a7224 */ /* 0x000fe400078e0006 */
[----:B------:R-:W-:-:S07]  /*1150*/  IMAD.MOV.U32 R11, RZ, RZ, R7 ;  /* 0x000000ffff0b7224 */ /* 0x000fce00078e0007 */
[----:B------:R-:W-:Y:S05]  /*1160*/  CALL.REL.NOINC `($__internal_1_$__cuda_sm20_div_rn_f64_full) ;  /* 0x0000001400b07944 */ /* 0x000fea0003c00000 */
.L_x_103:
[----:B------:R-:W-:Y:S05]  /*1170*/  BSYNC.RECONVERGENT B1 ;  /* 0x0000000000017941 */ /* 0x000fea0003800200 */
.L_x_102:
[----:B------:R-:W0:Y:S01]  /*1180*/  LDC R0, c[0x0][0x384] ;  /* 0x0000e100ff007b82 */ /* 0x000e220000000800 */
[----:B------:R-:W1:Y:S07]  /*1190*/  F2F.F32.F64 R9, R8 ;  /* 0x0000000800097310 */ /* 0x000e6e0000301000 */
[----:B------:R-:W2:Y:S01]  /*11a0*/  LDC.64 R6, c[0x0][0x3a0] ;  /* 0x0000e800ff067b82 */ /* 0x000ea20000000a00 */
[----:B0-----:R-:W-:Y:S01]  /*11b0*/  IMAD R11, R0, UR4, R5 ;  /* 0x00000004000b7c24 */ /* 0x001fe2000f8e0205 */
[----:B------:R-:W-:-:S04]  /*11c0*/  IADD3 R5, PT, PT, R4, R5, RZ ;  /* 0x0000000504057210 */ /* 0x000fc80007ffe0ff */
[----:B------:R-:W-:Y:S01]  /*11d0*/  ISETP.GE.AND P0, PT, R5, R0, PT ;  /* 0x000000000500720c */ /* 0x000fe20003f06270 */
[----:B--2---:R-:W-:-:S05]  /*11e0*/  IMAD.WIDE R6, R11, 0x4, R6 ;  /* 0x000000040b067825 */ /* 0x004fca00078e0206 */
[----:B-1----:R0:W-:Y:S07]  /*11f0*/  STG.E desc[UR8][R6.64], R9 ;  /* 0x0000000906007986 */ /* 0x0021ee000c101908 */
[----:B------:R-:W-:Y:S05]  /*1200*/  @!P0 BRA `(.L_x_104) ;  /* 0xfffffff000308947 */ /* 0x000fea000383ffff */
.L_x_95:
[----:B------:R-:W-:Y:S05]  /*1210*/  BSYNC.RECONVERGENT B0 ;  /* 0x0000000000007941 */ /* 0x000fea0003800200 */
.L_x_94:
[----:B------:R-:W1:Y:S01]  /*1220*/  LDCU UR7, c[0x0][0x380] ;  /* 0x00007000ff0777ac */ /* 0x000e620008000800 */
[----:B------:R-:W-:-:S04]  /*1230*/  UIADD3 UR4, UPT, UPT, UR4, 0x1, URZ ;  /* 0x0000000104047890 */ /* 0x000fc8000fffe0ff */
[----:B-1----:R-:W-:-:S09]  /*1240*/  UISETP.NE.AND UP0, UPT, UR4, UR7, UPT ;  /* 0x000000070400728c */ /* 0x002fd2000bf05270 */
[----:B------:R-:W-:Y:S05]  /*1250*/  BRA.U UP0, `(.L_x_105) ;  /* 0xfffffff100007547 */ /* 0x000fea000b83ffff */
.L_x_88:
[----:B------:R-:W-:-:S13]  /*1260*/  ISETP.GE.AND P0, PT, R3, UR7, PT ;  /* 0x0000000703007c0c */ /* 0x000fda000bf06270 */
[----:B------:R-:W-:Y:S05]  /*1270*/  @P0 EXIT ;  /* 0x000000000000094d */ /* 0x000fea0003800000 */
[----:B------:R-:W2:Y:S02]  /*1280*/  LDC R2, c[0x0][0x384] ;  /* 0x0000e100ff027b82 */ /* 0x000ea40000000800 */
[----:B--2---:R-:W-:-:S13]  /*1290*/  ISETP.GE.AND P0, PT, R2, 0x1, PT ;  /* 0x000000010200780c */ /* 0x004fda0003f06270 */
[----:B------:R-:W-:Y:S05]  /*12a0*/  @!P0 EXIT ;  /* 0x000000000000894d */ /* 0x000fea0003800000 */
[----:B------:R-:W2:Y:S02]  /*12b0*/  LDCU UR4, c[0x0][0x388] ;  /* 0x00007100ff0477ac */ /* 0x000ea40008000800 */
[----:B--2---:R-:W-:-:S09]  /*12c0*/  UISETP.GT.AND UP0, UPT, UR4, -0x1, UPT ;  /* 0xffffffff0400788c */ /* 0x004fd2000bf04270 */
[----:B------:R-:W-:Y:S05]  /*12d0*/  BRA.U UP0, `(.L_x_106) ;  /* 0x0000000100fc7547 */ /* 0x000fea000b800000 */
[----:B------:R-:W2:Y:S01]  /*12e0*/  LDCU.64 UR4, c[0x0][0x3a8] ;  /* 0x00007500ff0477ac */ /* 0x000ea20008000a00 */
[C---:B------:R-:W-:Y:S01]  /*12f0*/  LOP3.LUT R12, R2.reuse, 0x7, RZ, 0xc0, !PT ;  /* 0x00000007020c7812 */ /* 0x040fe200078ec0ff */
[----:B------:R-:W-:-:S04]  /*1300*/  VIADD R0, R2, 0xffffffff ;  /* 0xffffffff02007836 */ /* 0x000fc80000000000 */
[----:B------:R-:W-:Y:S01]  /*1310*/  VIADD R5, R12, 0xffffffff ;  /* 0xffffffff0c057836 */ /* 0x000fe20000000000 */
[----:B------:R-:W-:Y:S02]  /*1320*/  ISETP.GE.U32.AND P0, PT, R0, 0x7, PT ;  /* 0x000000070000780c */ /* 0x000fe40003f06070 */
[C---:B------:R-:W-:Y:S02]  /*1330*/  LOP3.LUT R0, R2.reuse, 0x7ffffff8, RZ, 0xc0, !PT ;  /* 0x7ffffff802007812 */ /* 0x040fe400078ec0ff */
[----:B------:R-:W-:Y:S02]  /*1340*/  ISETP.GE.U32.AND P1, PT, R5, 0x3, PT ;  /* 0x000000030500780c */ /* 0x000fe40003f26070 */
[----:B------:R-:W-:Y:S01]  /*1350*/  LOP3.LUT R2, R2, 0x3, RZ, 0xc0, !PT ;  /* 0x0000000302027812 */ /* 0x000fe200078ec0ff */
[----:B------:R-:W-:Y:S01]  /*1360*/  IMAD.MOV R5, RZ, RZ, -R0 ;  /* 0x000000ffff057224 */ /* 0x000fe200078e0a00 */
[----:B--2---:R-:W-:-:S04]  /*1370*/  UIADD3 UR4, UP0, UPT, UR4, 0x8, URZ ;  /* 0x0000000804047890 */ /* 0x004fc8000ff1e0ff */
[----:B------:R-:W-:-:S12]  /*1380*/  UIADD3.X UR5, UPT, UPT, URZ, UR5, URZ, UP0, !UPT ;  /* 0x00000005ff057290 */ /* 0x000fd800087fe4ff */
.L_x_111:
[----:B--2---:R-:W2:Y:S01]  /*1390*/  LDC R10, c[0x0][0x384] ;  /* 0x0000e100ff0a7b82 */ /* 0x004ea20000000800 */
[----:B---3--:R-:W-:Y:S01]  /*13a0*/  MOV R8, RZ ;  /* 0x000000ff00087202 */ /* 0x008fe20000000f00 */
[----:B--2---:R-:W-:Y:S01]  /*13b0*/  IMAD R13, R3, R10, RZ ;  /* 0x0000000a030d7224 */ /* 0x004fe200078e02ff */
[----:B------:R-:W-:Y:S06]  /*13c0*/  @!P0 BRA `(.L_x_107) ;  /* 0x0000000000488947 */ /* 0x000fec0003800000 */
[----:B0-----:R-:W-:Y:S02]  /*13d0*/  IMAD.MOV.U32 R9, RZ, RZ, R13 ;  /* 0x000000ffff097224 */ /* 0x001fe400078e000d */
[----:B------:R-:W-:-:S07]  /*13e0*/  IMAD.MOV.U32 R8, RZ, RZ, R5 ;  /* 0x000000ffff087224 */ /* 0x000fce00078e0005 */
.L_x_108:
[----:B01----:R-:W-:Y:S01]  /*13f0*/  MOV R7, UR5 ;  /* 0x0000000500077c02 */ /* 0x003fe20008000f00 */
[----:B------:R-:W-:Y:S02]  /*1400*/  IMAD.U32 R6, RZ, RZ, UR4 ;  /* 0x00000004ff067e24 */ /* 0x000fe4000f8e00ff */
[----:B------:R-:W-:Y:S02]  /*1410*/  VIADD R8, R8, 0x8 ;  /* 0x0000000808087836 */ /* 0x000fe40000000000 */
[----:B------:R-:W-:-:S03]  /*1420*/  IMAD.WIDE R6, R9, 0x2, R6 ;  /* 0x0000000209067825 */ /* 0x000fc600078e0206 */
[----:B------:R-:W-:Y:S01]  /*1430*/  ISETP.NE.AND P2, PT, R8, RZ, PT ;  /* 0x000000ff0800720c */ /* 0x000fe20003f45270 */
[----:B------:R-:W-:Y:S01]  /*1440*/  VIADD R9, R9, 0x8 ;  /* 0x0000000809097836 */ /* 0x000fe20000000000 */
[----:B------:R0:W-:Y:S04]  /*1450*/  STG.E.U16 desc[UR8][R6.64+-0x8], RZ ;  /* 0xfffff8ff06007986 */ /* 0x0001e8000c101508 */
[----:B------:R0:W-:Y:S04]  /*1460*/  STG.E.U16 desc[UR8][R6.64+-0x6], RZ ;  /* 0xfffffaff06007986 */ /* 0x0001e8000c101508 */
[----:B------:R0:W-:Y:S04]  /*1470*/  STG.E.U16 desc[UR8][R6.64+-0x4], RZ ;  /* 0xfffffcff06007986 */ /* 0x0001e8000c101508 */
[----:B------:R0:W-:Y:S04]  /*1480*/  STG.E.U16 desc[UR8][R6.64+-0x2], RZ ;  /* 0xfffffeff06007986 */ /* 0x0001e8000c101508 */
[----:B------:R0:W-:Y:S04]  /*1490*/  STG.E.U16 desc[UR8][R6.64], RZ ;  /* 0x000000ff06007986 */ /* 0x0001e8000c101508 */
[----:B------:R0:W-:Y:S04]  /*14a0*/  STG.E.U16 desc[UR8][R6.64+0x2], RZ ;  /* 0x000002ff06007986 */ /* 0x0001e8000c101508 */
[----:B------:R0:W-:Y:S04]  /*14b0*/  STG.E.U16 desc[UR8][R6.64+0x4], RZ ;  /* 0x000004ff06007986 */ /* 0x0001e8000c101508 */
[----:B------:R0:W-:Y:S01]  /*14c0*/  STG.E.U16 desc[UR8][R6.64+0x6], RZ ;  /* 0x000006ff06007986 */ /* 0x0001e2000c101508 */
[----:B------:R-:W-:Y:S05]  /*14d0*/  @P2 BRA `(.L_x_108) ;  /* 0xfffffffc00c42947 */ /* 0x000fea000383ffff */
[----:B------:R-:W-:-:S07]  /*14e0*/  IMAD.MOV.U32 R8, RZ, RZ, R0 ;  /* 0x000000ffff087224 */ /* 0x000fce00078e0000 */
.L_x_107:
[----:B------:R-:W-:-:S13]  /*14f0*/  ISETP.NE.AND P2, PT, R12, RZ, PT ;  /* 0x000000ff0c00720c */ /* 0x000fda0003f45270 */
[----:B------:R-:W-:Y:S05]  /*1500*/  @!P2 BRA `(.L_x_109) ;  /* 0x00000000005ca947 */ /* 0x000fea0003800000 */
[----:B------:R-:W-:Y:S01]  /*1510*/  ISETP.NE.AND P2, PT, R2, RZ, PT ;  /* 0x000000ff0200720c */ /* 0x000fe20003f45270 */
[----:B------:R-:W-:-:S12]  /*1520*/  @!P1 BRA `(.L_x_110) ;  /* 0x0000000000209947 */ /* 0x000fd80003800000 */
[----:B01----:R-:W0:Y:S01]  /*1530*/  LDC.64 R6, c[0x0][0x3a8] ;  /* 0x0000ea00ff067b82 */ /* 0x003e220000000a00 */
[----:B------:R-:W-:Y:S01]  /*1540*/  IADD3 R9, PT, PT, R13, R8, RZ ;  /* 0x000000080d097210 */ /* 0x000fe20007ffe0ff */
[----:B------:R-:W-:-:S04]  /*1550*/  VIADD R8, R8, 0x4 ;  /* 0x0000000408087836 */ /* 0x000fc80000000000 */
[----:B0-----:R-:W-:-:S05]  /*1560*/  IMAD.WIDE R6, R9, 0x2, R6 ;  /* 0x0000000209067825 */ /* 0x001fca00078e0206 */
[----:B------:R2:W-:Y:S04]  /*1570*/  STG.E.U16 desc[UR8][R6.64], RZ ;  /* 0x000000ff06007986 */ /* 0x0005e8000c101508 */
[----:B------:R2:W-:Y:S04]  /*1580*/  STG.E.U16 desc[UR8][R6.64+0x2], RZ ;  /* 0x000002ff06007986 */ /* 0x0005e8000c101508 */
[----:B------:R2:W-:Y:S04]  /*1590*/  STG.E.U16 desc[UR8][R6.64+0x4], RZ ;  /* 0x000004ff06007986 */ /* 0x0005e8000c101508 */
[----:B------:R2:W-:Y:S02]  /*15a0*/  STG.E.U16 desc[UR8][R6.64+0x6], RZ ;  /* 0x000006ff06007986 */ /* 0x0005e4000c101508 */
.L_x_110:
[----:B------:R-:W-:Y:S05]  /*15b0*/  @!P2 BRA `(.L_x_109) ;  /* 0x000000000030a947 */ /* 0x000fea0003800000 */
[----:B------:R-:W-:Y:S02]  /*15c0*/  ISETP.NE.AND P2, PT, R2, 0x1, PT ;  /* 0x000000010200780c */ /* 0x000fe40003f45270 */
[----:B------:R-:W-:-:S11]  /*15d0*/  LOP3.LUT P3, RZ, R10, 0x1, RZ, 0xc0, !PT ;  /* 0x000000010aff7812 */ /* 0x000fd6000786c0ff */
[----:B012---:R-:W0:Y:S01]  /*15e0*/  @P2 LDC.64 R6, c[0x0][0x3a8] ;  /* 0x0000ea00ff062b82 */ /* 0x007e220000000a00 */
[----:B------:R-:W-:Y:S02]  /*15f0*/  @P2 IMAD.IADD R9, R13, 0x1, R8 ;  /* 0x000000010d092824 */ /* 0x000fe400078e0208 */
[----:B------:R-:W-:-:S05]  /*1600*/  @P2 VIADD R8, R8, 0x2 ;  /* 0x0000000208082836 */ /* 0x000fca0000000000 */
[----:B------:R-:W1:Y:S01]  /*1610*/  @P3 LDC.64 R10, c[0x0][0x3a8] ;  /* 0x0000ea00ff0a3b82 */ /* 0x000e620000000a00 */
[----:B------:R-:W-:Y:S01]  /*1620*/  @P3 IADD3 R13, PT, PT, R13, R8, RZ ;  /* 0x000000080d0d3210 */ /* 0x000fe20007ffe0ff */
[----:B0-----:R-:W-:-:S05]  /*1630*/  @P2 IMAD.WIDE R8, R9, 0x2, R6 ;  /* 0x0000000209082825 */ /* 0x001fca00078e0206 */
[----:B------:R3:W-:Y:S01]  /*1640*/  @P2 STG.E.U16 desc[UR8][R8.64], RZ ;  /* 0x000000ff08002986 */ /* 0x0007e2000c101508 */
[----:B-1----:R-:W-:-:S03]  /*1650*/  @P3 IMAD.WIDE R6, R13, 0x2, R10 ;  /* 0x000000020d063825 */ /* 0x002fc600078e020a */
[----:B------:R3:W-:Y:S04]  /*1660*/  @P2 STG.E.U16 desc[UR8][R8.64+0x2], RZ ;  /* 0x000002ff08002986 */ /* 0x0007e8000c101508 */
[----:B------:R3:W-:Y:S02]  /*1670*/  @P3 STG.E.U16 desc[UR8][R6.64], RZ ;  /* 0x000000ff06003986 */ /* 0x0007e4000c101508 */
.L_x_109:
[----:B------:R-:W4:Y:S01]  /*1680*/  LDCU UR6, c[0x0][0x380] ;  /* 0x00007000ff0677ac */ /* 0x000f220008000800 */
[----:B------:R-:W-:-:S05]  /*1690*/  IMAD.IADD R3, R4, 0x1, R3 ;  /* 0x0000000104037824 */ /* 0x000fca00078e0203 */
[----:B----4-:R-:W-:-:S13]  /*16a0*/  ISETP.GE.AND P2, PT, R3, UR6, PT ;  /* 0x0000000603007c0c */ /* 0x010fda000bf46270 */
[----:B------:R-:W-:Y:S05]  /*16b0*/  @!P2 BRA `(.L_x_111) ;  /* 0xfffffffc0034a947 */ /* 0x000fea000383ffff */
[----:B------:R-:W-:Y:S05]  /*16c0*/  EXIT ;  /* 0x000000000000794d */ /* 0x000fea0003800000 */
.L_x_106:
[----:B------:R-:W-:Y:S01]  /*16d0*/  USHF.L.U32 UR5, UR4, 0x1, URZ ;  /* 0x0000000104057899 */ /* 0x000fe200080006ff */
[----:B------:R-:W2:Y:S03]  /*16e0*/  LDCU UR7, c[0x0][0x380] ;  /* 0x00007000ff0777ac */ /* 0x000ea60008000800 */
[----:B------:R-:W-:Y:S01]  /*16f0*/  ULOP3.LUT UR6, UR5, 0x6, URZ, 0xc0, !UPT ;  /* 0x0000000605067892 */ /* 0x000fe2000f8ec0ff */
[----:B------:R-:W3:Y:S01]  /*1700*/  LDCU UR11, c[0x0][0x388] ;  /* 0x00007100ff0b77ac */ /* 0x000ee20008000800 */
[----:B------:R-:W-:Y:S02]  /*1710*/  UIADD3 UR4, UPT, UPT, -UR4, URZ, URZ ;  /* 0x000000ff04047290 */ /* 0x000fe4000fffe1ff */
[----:B------:R-:W-:-:S12]  /*1720*/  ULOP3.LUT UR5, UR5, 0xfffffff8, URZ, 0xc0, !UPT ;  /* 0xfffffff805057892 */ /* 0x000fd8000f8ec0ff */
.L_x_121:
[----:B01----:R-:W-:-:S07]  /*1730*/  IMAD.MOV.U32 R6, RZ, RZ, RZ ;  /* 0x000000ffff067224 */ /* 0x003fce00078e00ff */
.L_x_120:
[----:B0-----:R-:W0:Y:S01]  /*1740*/  LDCU UR10, c[0x0][0x388] ;  /* 0x00007100ff0a77ac */ /* 0x001e220008000800 */
[----:B------:R-:W-:Y:S02]  /*1750*/  HFMA2 R0, -RZ, RZ, 0, 0 ;  /* 0x00000000ff007431 */ /* 0x000fe400000001ff */
[----:B------:R-:W-:Y:S01]  /*1760*/  IMAD.U32 R2, RZ, RZ, UR4 ;  /* 0x00000004ff027e24 */ /* 0x000fe2000f8e00ff */
[----:B------:R-:W-:Y:S01]  /*1770*/  CS2R R12, SRZ ;  /* 0x00000000000c7805 */ /* 0x000fe2000001ff00 */
[----:B0-----:R-:W-:-:S05]  /*1780*/  IMAD.U32 R5, RZ, RZ, UR10 ;  /* 0x0000000aff057e24 */ /* 0x001fca000f8e00ff */
[----:B------:R-:W-:-:S13]  /*1790*/  ISETP.GE.U32.AND P0, PT, R5, 0x4, PT ;  /* 0x000000040500780c */ /* 0x000fda0003f06070 */
[----:B------:R-:W-:Y:S05]  /*17a0*/  @!P0 BRA `(.L_x_112) ;  /* 0x0000000400cc8947 */ /* 0x000fea0003800000 */
[----:B------:R-:W0:Y:S01]  /*17b0*/  LDC.64 R14, c[0x0][0x398] ;  /* 0x0000e600ff0e7b82 */ /* 0x000e220000000a00 */
[----:B------:R-:W-:Y:S01]  /*17c0*/  IMAD.MOV.U32 R0, RZ, RZ, RZ ;  /* 0x000000ffff007224 */ /* 0x000fe200078e00ff */
[----:B------:R-:W-:Y:S01]  /*17d0*/  CS2R R12, SRZ ;  /* 0x00000000000c7805 */ /* 0x000fe2000001ff00 */
[----:B------:R-:W-:-:S07]  /*17e0*/  IMAD.U32 R2, RZ, RZ, UR4 ;  /* 0x00000004ff027e24 */ /* 0x000fce000f8e00ff */
.L_x_113:
[C---:B------:R-:W-:Y:S02]  /*17f0*/  IADD3 R25, PT, PT, R2.reuse, R3, RZ ;  /* 0x0000000302197210 */ /* 0x040fe40007ffe0ff */
[----:B---3--:R-:W-:Y:S02]  /*1800*/  MOV R5, UR11 ;  /* 0x0000000b00057c02 */ /* 0x008fe40008000f00 */
[C---:B--2---:R-:W-:Y:S01]  /*1810*/  ISETP.GE.AND P6, PT, R25.reuse, UR7, PT ;  /* 0x0000000719007c0c */ /* 0x044fe2000bfc6270 */
[C---:B------:R-:W-:Y:S02]  /*1820*/  VIADD R23, R25.reuse, 0x1 ;  /* 0x0000000119177836 */ /* 0x040fe40000000000 */
[C---:B------:R-:W-:Y:S01]  /*1830*/  VIADD R17, R25.reuse, 0x2 ;  /* 0x0000000219117836 */ /* 0x040fe20000000000 */
[C---:B------:R-:W-:Y:S01]  /*1840*/  ISETP.LT.OR P6, PT, R25.reuse, RZ, P6 ;  /* 0x000000ff1900720c */ /* 0x040fe200037c1670 */
[----:B------:R-:W-:Y:S01]  /*1850*/  VIADD R7, R25, 0x3 ;  /* 0x0000000319077836 */ /* 0x000fe20000000000 */
[----:B------:R-:W-:Y:S01]  /*1860*/  ISETP.GE.AND P5, PT, R23, UR7, PT ;  /* 0x0000000717007c0c */ /* 0x000fe2000bfa6270 */
[----:B------:R-:W-:Y:S01]  /*1870*/  IMAD.IADD R19, R2, 0x1, R5 ;  /* 0x0000000102137824 */ /* 0x000fe200078e0205 */
[----:B------:R-:W-:-:S02]  /*1880*/  ISETP.GE.AND P4, PT, R17, UR7, PT ;  /* 0x0000000711007c0c */ /* 0x000fc4000bf86270 */
[----:B------:R-:W-:Y:S01]  /*1890*/  ISETP.LT.OR P5, PT, R23, RZ, P5 ;  /* 0x000000ff1700720c */ /* 0x000fe20002fa1670 */
[----:B0-----:R-:W-:Y:S01]  /*18a0*/  IMAD.WIDE R18, R19, 0x4, R14 ;  /* 0x0000000413127825 */ /* 0x001fe200078e020e */
[----:B------:R-:W-:Y:S02]  /*18b0*/  ISETP.LT.OR P4, PT, R17, RZ, P4 ;  /* 0x000000ff1100720c */ /* 0x000fe40002781670 */
[----:B------:R-:W-:-:S03]  /*18c0*/  ISETP.GE.AND P3, PT, R7, UR7, PT ;  /* 0x0000000707007c0c */ /* 0x000fc6000bf66270 */
[----:B------:R-:W0:Y:S01]  /*18d0*/  @!P6 LDC R9, c[0x0][0x384] ;  /* 0x0000e100ff09eb82 */ /* 0x000e220000000800 */
[----:B------:R-:W-:Y:S01]  /*18e0*/  ISETP.LT.OR P3, PT, R7, RZ, P3 ;  /* 0x000000ff0700720c */ /* 0x000fe20001f61670 */
[----:B------:R-:W2:Y:S06]  /*18f0*/  @!P6 LDG.E R29, desc[UR8][R18.64] ;  /* 0x00000008121de981 */ /* 0x000eac000c1e1900 */
[----:B------:R-:W1:Y:S08]  /*1900*/  @!P6 LDC.64 R26, c[0x0][0x3a0] ;  /* 0x0000e800ff1aeb82 */ /* 0x000e700000000a00 */
[----:B------:R-:W3:Y:S08]  /*1910*/  @!P5 LDC R8, c[0x0][0x384] ;  /* 0x0000e100ff08db82 */ /* 0x000ef00000000800 */
[----:B------:R-:W4:Y:S01]  /*1920*/  @!P5 LDC.64 R10, c[0x0][0x3a0] ;  /* 0x0000e800ff0adb82 */ /* 0x000f220000000a00 */
[----:B0-----:R-:W-:-:S07]  /*1930*/  @!P6 IMAD R9, R25, R9, R6 ;  /* 0x000000091909e224 */ /* 0x001fce00078e0206 */
[----:B------:R-:W0:Y:S01]  /*1940*/  @!P4 LDC R16, c[0x0][0x384] ;  /* 0x0000e100ff10cb82 */ /* 0x000e220000000800 */
[----:B-1----:R-:W-:-:S05]  /*1950*/  @!P6 IMAD.WIDE.U32 R26, R9, 0x4, R26 ;  /* 0x00000004091ae825 */ /* 0x002fca00078e001a */
[----:B------:R-:W5:Y:S02]  /*1960*/  @!P6 LDG.E R28, desc[UR8][R26.64] ;  /* 0x000000081a1ce981 */ /* 0x000f64000c1e1900 */
[----:B------:R-:W1:Y:S01]  /*1970*/  @!P4 LDC.64 R20, c[0x0][0x3a0] ;  /* 0x0000e800ff14cb82 */ /* 0x000e620000000a00 */
[----:B---3--:R-:W-:Y:S02]  /*1980*/  @!P5 IMAD R23, R23, R8, R6 ;  /* 0x000000081717d224 */ /* 0x008fe400078e0206 */
[----:B------:R-:W3:Y:S05]  /*1990*/  @!P5 LDG.E R8, desc[UR8][R18.64+0x4] ;  /* 0x000004081208d981 */ /* 0x000eea000c1e1900 */
[----:B------:R-:W1:Y:S01]  /*19a0*/  @!P3 LDC R9, c[0x0][0x384] ;  /* 0x0000e100ff09bb82 */ /* 0x000e620000000800 */
[----:B----4-:R-:W-:Y:S01]  /*19b0*/  @!P5 IMAD.WIDE.U32 R10, R23, 0x4, R10 ;  /* 0x00000004170ad825 */ /* 0x010fe200078e000a */
[----:B------:R-:W4:Y:S04]  /*19c0*/  @!P4 LDG.E R27, desc[UR8][R18.64+0x8] ;  /* 0x00000808121bc981 */ /* 0x000f28000c1e1900 */
[----:B------:R5:W4:Y:S02]  /*19d0*/  @!P5 LDG.E R24, desc[UR8][R10.64] ;  /* 0x000000080a18d981 */ /* 0x000b24000c1e1900 */
[----:B------:R-:W1:Y:S01]  /*19e0*/  @!P3 LDC.64 R22, c[0x0][0x3a0] ;  /* 0x0000e800ff16bb82 */ /* 0x000e620000000a00 */
[----:B0-----:R-:W-:-:S04]  /*19f0*/  @!P4 IMAD R17, R17, R16, R6 ;  /* 0x000000101111c224 */ /* 0x001fc800078e0206 */
[----:B-1----:R-:W-:-:S06]  /*1a00*/  @!P4 IMAD.WIDE.U32 R20, R17, 0x4, R20 ;  /* 0x000000041114c825 */ /* 0x002fcc00078e0014 */
[----:B------:R-:W4:Y:S01]  /*1a10*/  @!P4 LDG.E R20, desc[UR8][R20.64] ;  /* 0x000000081414c981 */ /* 0x000f22000c1e1900 */
[----:B------:R-:W-:-:S04]  /*1a20*/  @!P3 IMAD R9, R7, R9, R6 ;  /* 0x000000090709b224 */ /* 0x000fc800078e0206 */
[----:B------:R-:W-:Y:S02]  /*1a30*/  @!P3 IMAD.WIDE.U32 R22, R9, 0x4, R22 ;  /* 0x000000040916b825 */ /* 0x000fe400078e0016 */
[----:B------:R-:W4:Y:S04]  /*1a40*/  @!P3 LDG.E R9, desc[UR8][R18.64+0xc] ;  /* 0x00000c081209b981 */ /* 0x000f28000c1e1900 */
[----:B------:R0:W4:Y:S01]  /*1a50*/  @!P3 LDG.E R26, desc[UR8][R22.64] ;  /* 0x00000008161ab981 */ /* 0x000122000c1e1900 */
[----:B------:R-:W-:-:S05]  /*1a60*/  VIADD R7, R25, 0x4 ;  /* 0x0000000419077836 */ /* 0x000fca0000000000 */
[----:B------:R-:W-:-:S04]  /*1a70*/  ISETP.GE.AND P2, PT, R7, UR7, PT ;  /* 0x0000000707007c0c */ /* 0x000fc8000bf46270 */
[----:B------:R-:W-:Y:S01]  /*1a80*/  ISETP.LT.OR P2, PT, R7, RZ, P2 ;  /* 0x000000ff0700720c */ /* 0x000fe20001741670 */
[----:B--2---:R-:W-:Y:S08]  /*1a90*/  @!P6 F2F.F64.F32 R16, R29 ;  /* 0x0000001d0010e310 */ /* 0x004ff00000201800 */
[----:B-----5:R-:W1:Y:S02]  /*1aa0*/  @!P6 F2F.F64.F32 R10, R28 ;  /* 0x0000001c000ae310 */ /* 0x020e640000201800 */
[----:B-1----:R-:W-:-:S06]  /*1ab0*/  @!P6 DFMA R12, R16, R10, R12 ;  /* 0x0000000a100ce22b */ /* 0x002fcc000000000c */
[----:B---3--:R-:W-:Y:S08]  /*1ac0*/  @!P5 F2F.F64.F32 R16, R8 ;  /* 0x000000080010d310 */ /* 0x008ff00000201800 */
[----:B----4-:R1:W2:Y:S08]  /*1ad0*/  @!P5 F2F.F64.F32 R10, R24 ;  /* 0x00000018000ad310 */ /* 0x0102b00000201800 */
[----:B0-----:R-:W-:Y:S01]  /*1ae0*/  @!P4 F2F.F64.F32 R22, R27 ;  /* 0x0000001b0016c310 */ /* 0x001fe20000201800 */
[----:B-1----:R-:W0:Y:S07]  /*1af0*/  @!P2 LDC R24, c[0x0][0x384] ;  /* 0x0000e100ff18ab82 */ /* 0x002e2e0000000800 */
[----:B------:R-:W1:Y:S01]  /*1b00*/  @!P4 F2F.F64.F32 R20, R20 ;  /* 0x000000140014c310 */ /* 0x000e620000201800 */
[----:B--2---:R-:W-:-:S07]  /*1b10*/  @!P5 DFMA R12, R16, R10, R12 ;  /* 0x0000000a100cd22b */ /* 0x004fce000000000c */
[----:B------:R-:W-:Y:S08]  /*1b20*/  @!P3 F2F.F64.F32 R10, R26 ;  /* 0x0000001a000ab310 */ /* 0x000ff00000201800 */
[----:B------:R-:W2:Y:S01]  /*1b30*/  @!P3 F2F.F64.F32 R16, R9 ;  /* 0x000000090010b310 */ /* 0x000ea20000201800 */
[----:B-1----:R-:W-:Y:S01]  /*1b40*/  @!P4 DFMA R12, R22, R20, R12 ;  /* 0x00000014160cc22b */ /* 0x002fe2000000000c */
[----:B------:R-:W-:Y:S01]  /*1b50*/  VIADD R23, R25, 0x5 ;  /* 0x0000000519177836 */ /* 0x000fe20000000000 */
[----:B------:R-:W1:Y:S04]  /*1b60*/  @!P2 LDC.64 R20, c[0x0][0x3a0] ;  /* 0x0000e800ff14ab82 */ /* 0x000e680000000a00 */
[----:B------:R-:W-:-:S02]  /*1b70*/  ISETP.GE.AND P1, PT, R23, UR7, PT ;  /* 0x0000000717007c0c */ /* 0x000fc4000bf26270 */
[----:B--2---:R-:W-:Y:S01]  /*1b80*/  @!P3 DFMA R12, R16, R10, R12 ;  /* 0x0000000a100cb22b */ /* 0x004fe2000000000c */
[----:B------:R-:W-:-:S04]  /*1b90*/  IADD3 R17, PT, PT, R25, 0x6, RZ ;  /* 0x0000000619117810 */ /* 0x000fc80007ffe0ff */
[----:B------:R-:W-:Y:S02]  /*1ba0*/  ISETP.GE.AND P0, PT, R17, UR7, PT ;  /* 0x0000000711007c0c */ /* 0x000fe4000bf06270 */
[----:B------:R-:W-:Y:S02]  /*1bb0*/  ISETP.LT.OR P1, PT, R23, RZ, P1 ;  /* 0x000000ff1700720c */ /* 0x000fe40000f21670 */
[----:B------:R-:W-:Y:S01]  /*1bc0*/  ISETP.LT.OR P0, PT, R17, RZ, P0 ;  /* 0x000000ff1100720c */ /* 0x000fe20000701670 */
[----:B------:R-:W-:Y:S02]  /*1bd0*/  VIADD R25, R25, 0x7 ;  /* 0x0000000719197836 */ /* 0x000fe40000000000 */
[----:B------:R-:W-:-:S03]  /*1be0*/  @!P6 FADD R0, R0, R29 ;  /* 0x0000001d0000e221 */ /* 0x000fc60000000000 */
[----:B------:R-:W-:-:S05]  /*1bf0*/  ISETP.GE.AND P6, PT, R25, UR7, PT ;  /* 0x0000000719007c0c */ /* 0x000fca000bfc6270 */
[----:B------:R-:W2:Y:S08]  /*1c00*/  @!P1 LDC R22, c[0x0][0x384] ;  /* 0x0000e100ff169b82 */ /* 0x000eb00000000800 */
[----:B------:R-:W3:Y:S01]  /*1c10*/  @!P0 LDC R16, c[0x0][0x384] ;  /* 0x0000e100ff108b82 */ /* 0x000ee20000000800 */
[----:B------:R-:W-:Y:S01]  /*1c20*/  ISETP.LT.OR P6, PT, R25, RZ, P6 ;  /* 0x000000ff1900720c */ /* 0x000fe200037c1670 */
[----:B0-----:R-:W-:-:S02]  /*1c30*/  @!P2 IMAD R29, R7, R24, R6 ;  /* 0x00000018071da224 */ /* 0x001fc400078e0206 */
[----:B------:R-:W4:Y:S04]  /*1c40*/  @!P2 LDG.E R7, desc[UR8][R18.64+0x10] ;  /* 0x000010081207a981 */ /* 0x000f28000c1e1900 */
[----:B------:R-:W0:Y:S01]  /*1c50*/  @!P1 LDC.64 R10, c[0x0][0x3a0] ;  /* 0x0000e800ff0a9b82 */ /* 0x000e220000000a00 */
[----:B-1----:R-:W-:-:S05]  /*1c60*/  @!P2 IMAD.WIDE.U32 R28, R29, 0x4, R20 ;  /* 0x000000041d1ca825 */ /* 0x002fca00078e0014 */
[----:B------:R1:W5:Y:S02]  /*1c70*/  @!P2 LDG.E R24, desc[UR8][R28.64] ;  /* 0x000000081c18a981 */ /* 0x000364000c1e1900 */
[----:B------:R-:W1:Y:S01]  /*1c80*/  @!P0 LDC.64 R20, c[0x0][0x3a0] ;  /* 0x0000e800ff148b82 */ /* 0x000e620000000a00 */
[----:B--2---:R-:W-:-:S07]  /*1c90*/  @!P1 IMAD R23, R23, R22, R6 ;  /* 0x0000001617179224 */ /* 0x004fce00078e0206 */
[----:B------:R-:W2:Y:S01]  /*1ca0*/  @!P6 LDC R26, c[0x0][0x384] ;  /* 0x0000e100ff1aeb82 */ /* 0x000ea20000000800 */
[----:B---3--:R-:W-:-:S07]  /*1cb0*/  @!P0 IMAD R22, R17, R16, R6 ;  /* 0x0000001011168224 */ /* 0x008fce00078e0206 */
[----:B------:R-:W3:Y:S01]  /*1cc0*/  @!P6 LDC.64 R16, c[0x0][0x3a0] ;  /* 0x0000e800ff10eb82 */ /* 0x000ee20000000a00 */
[----:B0-----:R-:W-:Y:S02]  /*1cd0*/  @!P1 IMAD.WIDE.U32 R10, R23, 0x4, R10 ;  /* 0x00000004170a9825 */ /* 0x001fe400078e000a */
[----:B------:R-:W5:Y:S04]  /*1ce0*/  @!P1 LDG.E R23, desc[UR8][R18.64+0x14] ;  /* 0x0000140812179981 */ /* 0x000f68000c1e1900 */
[----:B------:R-:W5:Y:S01]  /*1cf0*/  @!P1 LDG.E R10, desc[UR8][R10.64] ;  /* 0x000000080a0a9981 */ /* 0x000f62000c1e1900 */
[----:B-1----:R-:W-:-:S03]  /*1d00*/  @!P0 IMAD.WIDE.U32 R20, R22, 0x4, R20 ;  /* 0x0000000416148825 */ /* 0x002fc600078e0014 */
[----:B------:R0:W5:Y:S04]  /*1d10*/  @!P6 LDG.E R22, desc[UR8][R18.64+0x1c] ;  /* 0x00001c081216e981 */ /* 0x000168000c1e1900 */
[----:B------:R-:W5:Y:S01]  /*1d20*/  @!P0 LDG.E R20, desc[UR8][R20.64] ;  /* 0x0000000814148981 */ /* 0x000f62000c1e1900 */
[----:B--2---:R-:W-:-:S03]  /*1d30*/  @!P6 IMAD R29, R25, R26, R6 ;  /* 0x0000001a191de224 */ /* 0x004fc600078e0206 */
[----:B------:R-:W0:Y:S01]  /*1d40*/  @!P0 LDG.E R11, desc[UR8][R18.64+0x18] ;  /* 0x00001808120b8981 */ /* 0x000e22000c1e1900 */
[----:B---3--:R-:W-:-:S06]  /*1d50*/  @!P6 IMAD.WIDE.U32 R28, R29, 0x4, R16 ;  /* 0x000000041d1ce825 */ /* 0x008fcc00078e0010 */
[----:B------:R-:W2:Y:S01]  /*1d60*/  @!P6 LDG.E R28, desc[UR8][R28.64] ;  /* 0x000000081c1ce981 */ /* 0x000ea2000c1e1900 */
[----:B------:R-:W-:-:S04]  /*1d70*/  @!P5 FADD R0, R0, R8 ;  /* 0x000000080000d221 */ /* 0x000fc80000000000 */
[----:B------:R-:W-:Y:S01]  /*1d80*/  @!P4 FADD R0, R0, R27 ;  /* 0x0000001b0000c221 */ /* 0x000fe20000000000 */
[----:B------:R-:W-:-:S03]  /*1d90*/  VIADD R2, R2, 0x8 ;  /* 0x0000000802027836 */ /* 0x000fc60000000000 */
[----:B------:R-:W-:Y:S01]  /*1da0*/  @!P3 FADD R0, R0, R9 ;  /* 0x000000090000b221 */ /* 0x000fe20000000000 */
[----:B----4-:R-:W-:Y:S08]  /*1db0*/  @!P2 F2F.F64.F32 R16, R7 ;  /* 0x000000070010a310 */ /* 0x010ff00000201800 */
[----:B-----5:R-:W1:Y:S01]  /*1dc0*/  @!P2 F2F.F64.F32 R24, R24 ;  /* 0x000000180018a310 */ /* 0x020e620000201800 */
[----:B------:R-:W-:Y:S01]  /*1dd0*/  @!P2 FADD R0, R0, R7 ;  /* 0x000000070000a221 */ /* 0x000fe20000000000 */
[----:B-1----:R-:W-:-:S06]  /*1de0*/  @!P2 DFMA R12, R16, R24, R12 ;  /* 0x00000018100ca22b */ /* 0x002fcc000000000c */
[----:B------:R-:W-:Y:S08]  /*1df0*/  @!P1 F2F.F64.F32 R16, R23 ;  /* 0x0000001700109310 */ /* 0x000ff00000201800 */
[----:B------:R-:W1:Y:S01]  /*1e00*/  @!P1 F2F.F64.F32 R24, R10 ;  /* 0x0000000a00189310 */ /* 0x000e620000201800 */
[----:B------:R-:W-:-:S07]  /*1e10*/  IMAD.IADD R7, R2, 0x1, R5 ;  /* 0x0000000102077824 */ /* 0x000fce00078e0205 */
[----:B0-----:R-:W-:Y:S08]  /*1e20*/  @!P0 F2F.F64.F32 R18, R11 ;  /* 0x0000000b00128310 */ /* 0x001ff00000201800 */
[----:B------:R-:W0:Y:S01]  /*1e30*/  @!P0 F2F.F64.F32 R20, R20 ;  /* 0x0000001400148310 */ /* 0x000e220000201800 */
[----:B-1----:R-:W-:Y:S01]  /*1e40*/  @!P1 DFMA R12, R16, R24, R12 ;  /* 0x00000018100c922b */ /* 0x002fe2000000000c */
[----:B------:R-:W-:Y:S01]  /*1e50*/  @!P1 FADD R0, R0, R23 ;  /* 0x0000001700009221 */ /* 0x000fe20000000000 */
[----:B------:R-:W-:-:S05]  /*1e60*/  ISETP.NE.AND P1, PT, R7, UR5, PT ;  /* 0x0000000507007c0c */ /* 0x000fca000bf25270 */
[----:B------:R-:W-:Y:S08]  /*1e70*/  @!P6 F2F.F64.F32 R16, R22 ;  /* 0x000000160010e310 */ /* 0x000ff00000201800 */
[----:B--2---:R-:W1:Y:S01]  /*1e80*/  @!P6 F2F.F64.F32 R28, R28 ;  /* 0x0000001c001ce310 */ /* 0x004e620000201800 */
[----:B0-----:R-:W-:Y:S01]  /*1e90*/  @!P0 DFMA R12, R18, R20, R12 ;  /* 0x00000014120c822b */ /* 0x001fe2000000000c */
[----:B------:R-:W-:-:S04]  /*1ea0*/  @!P0 FADD R0, R0, R11 ;  /* 0x0000000b00008221 */ /* 0x000fc80000000000 */
[----:B------:R-:W-:-:S03]  /*1eb0*/  @!P6 FADD R0, R0, R22 ;  /* 0x000000160000e221 */ /* 0x000fc60000000000 */
[----:B-1----:R-:W-:Y:S01]  /*1ec0*/  @!P6 DFMA R12, R16, R28, R12 ;  /* 0x0000001c100ce22b */ /* 0x002fe2000000000c */
[----:B------:R-:W-:Y:S10]  /*1ed0*/  @P1 BRA `(.L_x_113) ;  /* 0xfffffff800441947 */ /* 0x000ff4000383ffff */
.L_x_112:
[----:B------:R-:W-:-:S09]  /*1ee0*/  UISETP.GE.U32.AND UP0, UPT, UR6, 0x3, UPT ;  /* 0x000000030600788c */ /* 0x000fd2000bf06070 */
[----:B------:R-:W-:Y:S05]  /*1ef0*/  BRA.U !UP0, `(.L_x_114) ;  /* 0x0000000108e47547 */ /* 0x000fea000b800000 */
[----:B------:R-:W0:Y:S01]  /*1f00*/  LDCU UR10, c[0x0][0x380] ;  /* 0x00007000ff0a77ac */ /* 0x000e220008000800 */
[C---:B------:R-:W-:Y:S01]  /*1f10*/  IADD3 R23, PT, PT, R2.reuse, R3, RZ ;  /* 0x0000000302177210 */ /* 0x040fe20007ffe0ff */
[----:B------:R-:W1:Y:S01]  /*1f20*/  LDC.64 R10, c[0x0][0x398] ;  /* 0x0000e600ff0a7b82 */ /* 0x000e620000000a00 */
[----:B------:R-:W-:-:S03]  /*1f30*/  IADD3 R19, PT, PT, R2, R5, RZ ;  /* 0x0000000502137210 */ /* 0x000fc60007ffe0ff */
[C---:B------:R-:W-:Y:S02]  /*1f40*/  VIADD R7, R23.reuse, 0x1 ;  /* 0x0000000117077836 */ /* 0x040fe40000000000 */
[C---:B------:R-:W-:Y:S02]  /*1f50*/  VIADD R21, R23.reuse, 0x2 ;  /* 0x0000000217157836 */ /* 0x040fe40000000000 */
[C---:B------:R-:W-:Y:S01]  /*1f60*/  VIADD R17, R23.reuse, 0x3 ;  /* 0x0000000317117836 */ /* 0x040fe20000000000 */
[----:B0-----:R-:W-:Y:S02]  /*1f70*/  ISETP.GE.AND P0, PT, R23, UR10, PT ;  /* 0x0000000a17007c0c */ /* 0x001fe4000bf06270 */
[----:B------:R-:W-:Y:S02]  /*1f80*/  ISETP.GE.AND P1, PT, R7, UR10, PT ;  /* 0x0000000a07007c0c */ /* 0x000fe4000bf26270 */
[----:B------:R-:W-:Y:S02]  /*1f90*/  ISETP.LT.OR P0, PT, R23, RZ, P0 ;  /* 0x000000ff1700720c */ /* 0x000fe40000701670 */
[----:B------:R-:W-:-:S02]  /*1fa0*/  ISETP.LT.OR P1, PT, R7, RZ, P1 ;  /* 0x000000ff0700720c */ /* 0x000fc40000f21670 */
[----:B------:R-:W-:Y:S01]  /*1fb0*/  ISETP.GE.AND P2, PT, R21, UR10, PT ;  /* 0x0000000a15007c0c */ /* 0x000fe2000bf46270 */
[----:B-1----:R-:W-:Y:S01]  /*1fc0*/  IMAD.WIDE R10, R19, 0x4, R10 ;  /* 0x00000004130a7825 */ /* 0x002fe200078e020a */
[----:B------:R-:W-:Y:S02]  /*1fd0*/  ISETP.GE.AND P3, PT, R17, UR10, PT ;  /* 0x0000000a11007c0c */ /* 0x000fe4000bf66270 */
[----:B------:R-:W-:Y:S02]  /*1fe0*/  ISETP.LT.OR P2, PT, R21, RZ, P2 ;  /* 0x000000ff1500720c */ /* 0x000fe40001741670 */
[----:B------:R-:W-:-:S03]  /*1ff0*/  ISETP.LT.OR P3, PT, R17, RZ, P3 ;  /* 0x000000ff1100720c */ /* 0x000fc60001f61670 */
[----:B------:R-:W0:Y:S08]  /*2000*/  @!P0 LDC R16, c[0x0][0x384] ;  /* 0x0000e100ff108b82 */ /* 0x000e300000000800 */
[----:B------:R-:W1:Y:S01]  /*2010*/  @!P0 LDC.64 R8, c[0x0][0x3a0] ;  /* 0x0000e800ff088b82 */ /* 0x000e620000000a00 */
[----:B------:R-:W4:Y:S04]  /*2020*/  @!P2 LDG.E R25, desc[UR8][R10.64+0x8] ;  /* 0x000008080a19a981 */ /* 0x000f28000c1e1900 */
[----:B------:R-:W5:Y:S03]  /*2030*/  @!P3 LDG.E R27, desc[UR8][R10.64+0xc] ;  /* 0x00000c080a1bb981 */ /* 0x000f66000c1e1900 */
[----:B------:R-:W2:Y:S08]  /*2040*/  @!P1 LDC R18, c[0x0][0x384] ;  /* 0x0000e100ff129b82 */ /* 0x000eb00000000800 */
[----:B------:R-:W3:Y:S01]  /*2050*/  @!P1 LDC.64 R14, c[0x0][0x3a0] ;  /* 0x0000e800ff0e9b82 */ /* 0x000ee20000000a00 */
[----:B0-----:R-:W-:-:S07]  /*2060*/  @!P0 IMAD R23, R23, R16, R6 ;  /* 0x0000001017178224 */ /* 0x001fce00078e0206 */
[----:B------:R-:W0:Y:S01]  /*2070*/  @!P2 LDC R22, c[0x0][0x384] ;  /* 0x0000e100ff16ab82 */ /* 0x000e220000000800 */
[----:B-1----:R-:W-:Y:S02]  /*2080*/  @!P0 IMAD.WIDE.U32 R8, R23, 0x4, R8 ;  /* 0x0000000417088825 */ /* 0x002fe400078e0008 */
[----:B------:R-:W5:Y:S04]  /*2090*/  @!P1 LDG.E R23, desc[UR8][R10.64+0x4] ;  /* 0x000004080a179981 */ /* 0x000f68000c1e1900 */
[----:B------:R1:W5:Y:S01]  /*20a0*/  @!P0 LDG.E R16, desc[UR8][R8.64] ;  /* 0x0000000808108981 */ /* 0x000362000c1e1900 */
[----:B------:R-:W0:Y:S01]  /*20b0*/  @!P2 LDC.64 R28, c[0x0][0x3a0] ;  /* 0x0000e800ff1cab82 */ /* 0x000e220000000a00 */
[----:B--2---:R-:W-:Y:S02]  /*20c0*/  @!P1 IMAD R19, R7, R18, R6 ;  /* 0x0000001207139224 */ /* 0x004fe400078e0206 */
[----:B------:R-:W2:Y:S05]  /*20d0*/  @!P0 LDG.E R7, desc[UR8][R10.64] ;  /* 0x000000080a078981 */ /* 0x000eaa000c1e1900 */
[----:B------:R-:W0:Y:S01]  /*20e0*/  @!P3 LDC R20, c[0x0][0x384] ;  /* 0x0000e100ff14bb82 */ /* 0x000e220000000800 */
[----:B---3--:R-:W-:-:S06]  /*20f0*/  @!P1 IMAD.WIDE.U32 R18, R19, 0x4, R14 ;  /* 0x0000000413129825 */ /* 0x008fcc00078e000e */
[----:B------:R-:W3:Y:S01]  /*2100*/  @!P1 LDG.E R18, desc[UR8][R18.64] ;  /* 0x0000000812129981 */ /* 0x000ee2000c1e1900 */
[----:B-1----:R-:W1:Y:S01]  /*2110*/  @!P3 LDC.64 R8, c[0x0][0x3a0] ;  /* 0x0000e800ff08bb82 */ /* 0x002e620000000a00 */
[----:B0-----:R-:W-:-:S04]  /*2120*/  @!P2 IMAD R21, R21, R22, R6 ;  /* 0x000000161515a224 */ /* 0x001fc800078e0206 */
[----:B------:R-:W-:-:S05]  /*2130*/  @!P2 IMAD.WIDE.U32 R28, R21, 0x4, R28 ;  /* 0x00000004151ca825 */ /* 0x000fca00078e001c */
[----:B------:R-:W3:Y:S01]  /*2140*/  @!P2 LDG.E R24, desc[UR8][R28.64] ;  /* 0x000000081c18a981 */ /* 0x000ee2000c1e1900 */
[----:B------:R-:W-:-:S04]  /*2150*/  @!P3 IMAD R15, R17, R20, R6 ;  /* 0x00000014110fb224 */ /* 0x000fc800078e0206 */
[----:B-1----:R-:W-:-:S05]  /*2160*/  @!P3 IMAD.WIDE.U32 R14, R15, 0x4, R8 ;  /* 0x000000040f0eb825 */ /* 0x002fca00078e0008 */
[----:B------:R4:W3:Y:S01]  /*2170*/  @!P3 LDG.E R22, desc[UR8][R14.64] ;  /* 0x000000080e16b981 */ /* 0x0008e2000c1e1900 */
[----:B------:R-:W-:Y:S01]  /*2180*/  VIADD R2, R2, 0x4 ;  /* 0x0000000402027836 */ /* 0x000fe20000000000 */
[----:B----4-:R-:W-:Y:S08]  /*2190*/  @!P2 F2F.F64.F32 R14, R25 ;  /* 0x00000019000ea310 */ /* 0x010ff00000201800 */
[----:B-----5:R-:W-:Y:S08]  /*21a0*/  @!P0 F2F.F64.F32 R16, R16 ;  /* 0x0000001000108310 */ /* 0x020ff00000201800 */
[----:B--2---:R-:W0:Y:S08]  /*21b0*/  @!P0 F2F.F64.F32 R8, R7 ;  /* 0x0000000700088310 */ /* 0x004e300000201800 */
[----:B------:R-:W-:Y:S08]  /*21c0*/  @!P1 F2F.F64.F32 R10, R23 ;  /* 0x00000017000a9310 */ /* 0x000ff00000201800 */
[----:B---3--:R-:W1:Y:S01]  /*21d0*/  @!P1 F2F.F64.F32 R18, R18 ;  /* 0x0000001200129310 */ /* 0x008e620000201800 */
[----:B0-----:R-:W-:-:S07]  /*21e0*/  @!P0 DFMA R12, R8, R16, R12 ;  /* 0x00000010080c822b */ /* 0x001fce000000000c */
[----:B------:R-:W0:Y:S01]  /*21f0*/  @!P2 F2F.F64.F32 R8, R24 ;  /* 0x000000180008a310 */ /* 0x000e220000201800 */
[----:B------:R-:W-:Y:S01]  /*2200*/  @!P0 FADD R0, R0, R7 ;  /* 0x0000000700008221 */ /* 0x000fe20000000000 */
[----:B-1----:R-:W-:-:S06]  /*2210*/  @!P1 DFMA R12, R10, R18, R12 ;  /* 0x000000120a0c922b */ /* 0x002fcc000000000c */
[----:B------:R-:W-:Y:S08]  /*2220*/  @!P3 F2F.F64.F32 R20, R27 ;  /* 0x0000001b0014b310 */ /* 0x000ff00000201800 */
[----:B------:R-:W1:Y:S01]  /*2230*/  @!P3 F2F.F64.F32 R10, R22 ;  /* 0x00000016000ab310 */ /* 0x000e620000201800 */
[----:B0-----:R-:W-:Y:S01]  /*2240*/  @!P2 DFMA R12, R14, R8, R12 ;  /* 0x000000080e0ca22b */ /* 0x001fe2000000000c */
[----:B------:R-:W-:-:S04]  /*2250*/  @!P1 FADD R0, R0, R23 ;  /* 0x0000001700009221 */ /* 0x000fc80000000000 */
[----:B------:R-:W-:-:S04]  /*2260*/  @!P2 FADD R0, R0, R25 ;  /* 0x000000190000a221 */ /* 0x000fc80000000000 */
[----:B------:R-:W-:Y:S01]  /*2270*/  @!P3 FADD R0, R0, R27 ;  /* 0x0000001b0000b221 */ /* 0x000fe20000000000 */
[----:B-1----:R-:W-:-:S11]  /*2280*/  @!P3 DFMA R12, R20, R10, R12 ;  /* 0x0000000a140cb22b */ /* 0x002fd6000000000c */
.L_x_114:
[----:B------:R-:W-:-:S13]  /*2290*/  LOP3.LUT P0, RZ, R5, 0x1, RZ, 0xc0, !PT ;  /* 0x0000000105ff7812 */ /* 0x000fda000780c0ff */
[----:B------:R-:W-:Y:S05]  /*22a0*/  @!P0 BRA `(.L_x_115) ;  /* 0x00000000007c8947 */ /* 0x000fea0003800000 */
[----:B------:R-:W0:Y:S01]  /*22b0*/  LDCU UR10, c[0x0][0x380] ;  /* 0x00007000ff0a77ac */ /* 0x000e220008000800 */
[C---:B------:R-:W-:Y:S01]  /*22c0*/  IMAD.IADD R17, R2.reuse, 0x1, R3 ;  /* 0x0000000102117824 */ /* 0x040fe200078e0203 */
[----:B------:R-:W1:Y:S01]  /*22d0*/  LDC.64 R14, c[0x0][0x398] ;  /* 0x0000e600ff0e7b82 */ /* 0x000e620000000a00 */
[----:B------:R-:W-:Y:S02]  /*22e0*/  IADD3 R7, PT, PT, R2, R5, RZ ;  /* 0x0000000502077210 */ /* 0x000fe40007ffe0ff */
[C---:B------:R-:W-:Y:S01]  /*22f0*/  VIADD R21, R17.reuse, 0x1 ;  /* 0x0000000111157836 */ /* 0x040fe20000000000 */
[----:B0-----:R-:W-:-:S04]  /*2300*/  ISETP.GE.AND P0, PT, R17, UR10, PT ;  /* 0x0000000a11007c0c */ /* 0x001fc8000bf06270 */
[----:B------:R-:W-:Y:S02]  /*2310*/  ISETP.GE.AND P1, PT, R21, UR10, PT ;  /* 0x0000000a15007c0c */ /* 0x000fe4000bf26270 */
[----:B------:R-:W-:Y:S02]  /*2320*/  ISETP.LT.OR P0, PT, R17, RZ, P0 ;  /* 0x000000ff1100720c */ /* 0x000fe40000701670 */
[----:B------:R-:W-:Y:S01]  /*2330*/  ISETP.LT.OR P1, PT, R21, RZ, P1 ;  /* 0x000000ff1500720c */ /* 0x000fe20000f21670 */
[----:B-1----:R-:W-:-:S10]  /*2340*/  IMAD.WIDE R14, R7, 0x4, R14 ;  /* 0x00000004070e7825 */ /* 0x002fd400078e020e */
[----:B------:R-:W0:Y:S01]  /*2350*/  @!P0 LDC R16, c[0x0][0x384] ;  /* 0x0000e100ff108b82 */ /* 0x000e220000000800 */
[----:B------:R-:W4:Y:S04]  /*2360*/  @!P0 LDG.E R7, desc[UR8][R14.64] ;  /* 0x000000080e078981 */ /* 0x000f28000c1e1900 */
[----:B------:R-:W5:Y:S03]  /*2370*/  @!P1 LDG.E R25, desc[UR8][R14.64+0x4] ;  /* 0x000004080e199981 */ /* 0x000f66000c1e1900 */
[----:B------:R-:W1:Y:S08]  /*2380*/  @!P0 LDC.64 R10, c[0x0][0x3a0] ;  /* 0x0000e800ff0a8b82 */ /* 0x000e700000000a00 */
[----:B------:R-:W2:Y:S08]  /*2390*/  @!P1 LDC R18, c[0x0][0x384] ;  /* 0x0000e100ff129b82 */ /* 0x000eb00000000800 */
[----:B------:R-:W3:Y:S01]  /*23a0*/  @!P1 LDC.64 R8, c[0x0][0x3a0] ;  /* 0x0000e800ff089b82 */ /* 0x000ee20000000a00 */
[----:B0-----:R-:W-:-:S04]  /*23b0*/  @!P0 IMAD R17, R17, R16, R6 ;  /* 0x0000001011118224 */ /* 0x001fc800078e0206 */
[----:B-1----:R-:W-:-:S06]  /*23c0*/  @!P0 IMAD.WIDE.U32 R16, R17, 0x4, R10 ;  /* 0x0000000411108825 */ /* 0x002fcc00078e000a */
[----:B------:R-:W5:Y:S01]  /*23d0*/  @!P0 LDG.E R16, desc[UR8][R16.64] ;  /* 0x0000000810108981 */ /* 0x000f62000c1e1900 */
[----:B--2---:R-:W-:-:S04]  /*23e0*/  @!P1 IMAD R21, R21, R18, R6 ;  /* 0x0000001215159224 */ /* 0x004fc800078e0206 */
[----:B---3--:R-:W-:-:S06]  /*23f0*/  @!P1 IMAD.WIDE.U32 R20, R21, 0x4, R8 ;  /* 0x0000000415149825 */ /* 0x008fcc00078e0008 */
[----:B------:R-:W2:Y:S01]  /*2400*/  @!P1 LDG.E R20, desc[UR8][R20.64] ;  /* 0x0000000814149981 */ /* 0x000ea2000c1e1900 */
[----:B------:R-:W-:Y:S01]  /*2410*/  VIADD R2, R2, 0x2 ;  /* 0x0000000202027836 */ /* 0x000fe20000000000 */
[----:B----4-:R-:W-:Y:S08]  /*2420*/  @!P0 F2F.F64.F32 R8, R7 ;  /* 0x0000000700088310 */ /* 0x010ff00000201800 */
[----:B-----5:R-:W-:Y:S01]  /*2430*/  @!P1 F2F.F64.F32 R10, R25 ;  /* 0x00000019000a9310 */ /* 0x020fe20000201800 */
[----:B------:R-:W-:-:S07]  /*2440*/  @!P0 FADD R0, R0, R7 ;  /* 0x0000000700008221 */ /* 0x000fce0000000000 */
[----:B------:R-:W0:Y:S08]  /*2450*/  @!P0 F2F.F64.F32 R18, R16 ;  /* 0x0000001000128310 */ /* 0x000e300000201800 */
[----:B--2---:R-:W1:Y:S01]  /*2460*/  @!P1 F2F.F64.F32 R22, R20 ;  /* 0x0000001400169310 */ /* 0x004e620000201800 */
[----:B0-----:R-:W-:Y:S01]  /*2470*/  @!P0 DFMA R12, R8, R18, R12 ;  /* 0x00000012080c822b */ /* 0x001fe2000000000c */
[----:B------:R-:W-:-:S07]  /*2480*/  @!P1 FADD R0, R0, R25 ;  /* 0x0000001900009221 */ /* 0x000fce0000000000 */
[----:B-1----:R-:W-:-:S11]  /*2490*/  @!P1 DFMA R12, R10, R22, R12 ;  /* 0x000000160a0c922b */ /* 0x002fd6000000000c */
.L_x_115:
[----:B------:R-:W0:Y:S01]  /*24a0*/  LDCU UR10, c[0x0][0x380] ;  /* 0x00007000ff0a77ac */ /* 0x000e220008000800 */
[----:B------:R-:W-:Y:S01]  /*24b0*/  IMAD.IADD R7, R2, 0x1, R3 ;  /* 0x0000000102077824 */ /* 0x000fe200078e0203 */
[----:B------:R-:W-:Y:S04]  /*24c0*/  BSSY.RECONVERGENT B0, `(.L_x_116) ;  /* 0x0000011000007945 */ /* 0x000fe80003800200 */
[----:B0-----:R-:W-:-:S04]  /*24d0*/  ISETP.GE.AND P0, PT, R7, UR10, PT ;  /* 0x0000000a07007c0c */ /* 0x001fc8000bf06270 */
[----:B------:R-:W-:-:S13]  /*24e0*/  ISETP.LT.OR P0, PT, R7, RZ, P0 ;  /* 0x000000ff0700720c */ /* 0x000fda0000701670 */
[----:B------:R-:W-:Y:S05]  /*24f0*/  @P0 BRA `(.L_x_117) ;  /* 0x0000000000340947 */ /* 0x000fea0003800000 */
[----:B------:R-:W0:Y:S01]  /*2500*/  LDC.64 R8, c[0x0][0x398] ;  /* 0x0000e600ff087b82 */ /* 0x000e220000000a00 */
[----:B------:R-:W1:Y:S01]  /*2510*/  LDCU UR10, c[0x0][0x384] ;  /* 0x00007080ff0a77ac */ /* 0x000e620008000800 */
[----:B------:R-:W-:-:S06]  /*2520*/  IMAD.IADD R5, R2, 0x1, R5 ;  /* 0x0000000102057824 */ /* 0x000fcc00078e0205 */
[----:B------:R-:W4:Y:S01]  /*2530*/  LDC.64 R14, c[0x0][0x3a0] ;  /* 0x0000e800ff0e7b82 */ /* 0x000f220000000a00 */
[----:B-1----:R-:W-:Y:S02]  /*2540*/  IMAD R7, R7, UR10, R6 ;  /* 0x0000000a07077c24 */ /* 0x002fe4000f8e0206 */
[----:B0-----:R-:W-:-:S06]  /*2550*/  IMAD.WIDE R8, R5, 0x4, R8 ;  /* 0x0000000405087825 */ /* 0x001fcc00078e0208 */
[----:B------:R-:W5:Y:S01]  /*2560*/  LDG.E R9, desc[UR8][R8.64] ;  /* 0x0000000808097981 */ /* 0x000f62000c1e1900 */
[----:B----4-:R-:W-:-:S06]  /*2570*/  IMAD.WIDE.U32 R14, R7, 0x4, R14 ;  /* 0x00000004070e7825 */ /* 0x010fcc00078e000e */
[----:B------:R-:W4:Y:S01]  /*2580*/  LDG.E R14, desc[UR8][R14.64] ;  /* 0x000000080e0e7981 */ /* 0x000f22000c1e1900 */
[----:B-----5:R-:W-:Y:S08]  /*2590*/  F2F.F64.F32 R10, R9 ;  /* 0x00000009000a7310 */ /* 0x020ff00000201800 */
[----:B----4-:R-:W0:Y:S01]  /*25a0*/  F2F.F64.F32 R16, R14 ;  /* 0x0000000e00107310 */ /* 0x010e220000201800 */
[----:B------:R-:W-:Y:S01]  /*25b0*/  FADD R0, R0, R9 ;  /* 0x0000000900007221 */ /* 0x000fe20000000000 */
[----:B0-----:R-:W-:-:S11]  /*25c0*/  DFMA R12, R10, R16, R12 ;  /* 0x000000100a0c722b */ /* 0x001fd6000000000c */
.L_x_117:
[----:B--23--:R-:W-:Y:S05]  /*25d0*/  BSYNC.RECONVERGENT B0 ;  /* 0x0000000000007941 */ /* 0x00cfea0003800200 */
.L_x_116:
[----:B------:R-:W0:Y:S01]  /*25e0*/  F2F.F64.F32 R10, R0 ;  /* 0x00000000000a7310 */ /* 0x000e220000201800 */
[----:B------:R-:W-:Y:S01]  /*25f0*/  MOV R8, 0x1 ;  /* 0x0000000100087802 */ /* 0x000fe20000000f00 */
[----:B------:R-:W-:Y:S01]  /*2600*/  DMUL R16, R12, 90 ;  /* 0x405680000c107828 */ /* 0x000fe20000000000 */
[----:B------:R-:W-:Y:S09]  /*2610*/  BSSY.RECONVERGENT B0, `(.L_x_118) ;  /* 0x0000012000007945 */ /* 0x000ff20003800200 */
[----:B------:R-:W-:Y:S01]  /*2620*/  FSETP.GEU.AND P1, PT, |R17|, 6.5827683646048100446e-37, PT ;  /* 0x036000001100780b */ /* 0x000fe20003f2e200 */
        /* <DEDUP_REMOVED lines=12> */
[----:B------:R-:W-:Y:S01]  /*26f0*/  IMAD.MOV.U32 R8, RZ, RZ, R16 ;  /* 0x000000ffff087224 */ /* 0x000fe200078e0010 */
[----:B------:R-:W-:Y:S01]  /*2700*/  MOV R22, 0x2730 ;  /* 0x0000273000167802 */ /* 0x000fe20000000f00 */
[----:B------:R-:W-:-:S07]  /*2710*/  IMAD.MOV.U32 R9, RZ, RZ, R17 ;  /* 0x000000ffff097224 */ /* 0x000fce00078e0011 */
[----:B------:R-:W-:Y:S05]  /*2720*/  CALL.REL.NOINC `($__internal_1_$__cuda_sm20_div_rn_f64_full) ;  /* 0x0000000000407944 */ /* 0x000fea0003c00000 */
.L_x_119:
[----:B------:R-:W-:Y:S05]  /*2730*/  BSYNC.RECONVERGENT B0 ;  /* 0x0000000000007941 */ /* 0x000fea0003800200 */
.L_x_118:
[----:B------:R-:W0:Y:S01]  /*2740*/  LDC.64 R10, c[0x0][0x3a8] ;  /* 0x0000ea00ff0a7b82 */ /* 0x000e220000000a00 */
[----:B------:R-:W1:Y:S01]  /*2750*/  LDCU UR10, c[0x0][0x384] ;  /* 0x00007080ff0a77ac */ /* 0x000e620008000800 */
[----:B------:R-:W-:-:S10]  /*2760*/  DADD R8, R8, 0.5 ;  /* 0x3fe0000008087429 */ /* 0x000fd40000000000 */
[----:B------:R-:W2:Y:S01]  /*2770*/  F2I.F64.TRUNC R9, R8 ;  /* 0x0000000800097311 */ /* 0x000ea2000030d100 */
[----:B-1----:R-:W-:Y:S02]  /*2780*/  IMAD R5, R3, UR10, R6 ;  /* 0x0000000a03057c24 */ /* 0x002fe4000f8e0206 */
[----:B------:R-:W-:Y:S02]  /*2790*/  VIADD R6, R6, 0x1 ;  /* 0x0000000106067836 */ /* 0x000fe40000000000 */
[----:B0-----:R-:W-:-:S03]  /*27a0*/  IMAD.WIDE R10, R5, 0x2, R10 ;  /* 0x00000002050a7825 */ /* 0x001fc600078e020a */
[----:B------:R-:W-:Y:S02]  /*27b0*/  ISETP.NE.AND P0, PT, R6, UR10, PT ;  /* 0x0000000a06007c0c */ /* 0x000fe4000bf05270 */
[----:B--2---:R0:W-:Y:S11]  /*27c0*/  STG.E.U16 desc[UR8][R10.64], R9 ;  /* 0x000000090a007986 */ /* 0x0041f6000c101508 */
[----:B------:R-:W-:Y:S05]  /*27d0*/  @P0 BRA `(.L_x_120) ;  /* 0xffffffec00d80947 */ /* 0x000fea000383ffff */
[----:B------:R-:W1:Y:S01]  /*27e0*/  LDCU UR10, c[0x0][0x380] ;  /* 0x00007000ff0a77ac */ /* 0x000e620008000800 */
[----:B------:R-:W-:-:S04]  /*27f0*/  IADD3 R3, PT, PT, R4, R3, RZ ;  /* 0x0000000304037210 */ /* 0x000fc80007ffe0ff */
[----:B-1----:R-:W-:-:S13]  /*2800*/  ISETP.GE.AND P0, PT, R3, UR10, PT ;  /* 0x0000000a03007c0c */ /* 0x002fda000bf06270 */
[----:B------:R-:W-:Y:S05]  /*2810*/  @!P0 BRA `(.L_x_121) ;  /* 0xffffffec00c48947 */ /* 0x000fea000383ffff */
[----:B------:R-:W-:Y:S05]  /*2820*/  EXIT ;  /* 0x000000000000794d */ /* 0x000fea0003800000 */
        .weak           $__internal_1_$__cuda_sm20_div_rn_f64_full
        .type           $__internal_1_$__cuda_sm20_div_rn_f64_full,@function
        .size           $__internal_1_$__cuda_sm20_div_rn_f64_full,(.L_x_249 - $__internal_1_$__cuda_sm20_div_rn_f64_full)
$__internal_1_$__cuda_sm20_div_rn_f64_full:
[C---:B------:R-:W-:Y:S01]  /*2830*/  FSETP.GEU.AND P0, PT, |R11|.reuse, 1.469367938527859385e-39, PT ;  /* 0x001000000b00780b */ /* 0x040fe20003f0e200 */
[----:B------:R-:W-:Y:S01]  /*2840*/  IMAD.MOV.U32 R16, RZ, RZ, 0x1 ;  /* 0x00000001ff107424 */ /* 0x000fe200078e00ff */
[----:B------:R-:W-:Y:S01]  /*2850*/  LOP3.LUT R12, R11, 0x800fffff, RZ, 0xc0, !PT ;  /* 0x800fffff0b0c7812 */ /* 0x000fe200078ec0ff */
[----:B------:R-:W-:Y:S01]  /*2860*/  IMAD.MOV.U32 R0, RZ, RZ, 0x1ca00000 ;  /* 0x1ca00000ff007424 */ /* 0x000fe200078e00ff */
[C---:B------:R-:W-:Y:S01]  /*2870*/  FSETP.GEU.AND P2, PT, |R9|.reuse, 1.469367938527859385e-39, PT ;  /* 0x001000000900780b */ /* 0x040fe20003f4e200 */
[----:B------:R-:W-:Y:S01]  /*2880*/  BSSY.RECONVERGENT B2, `(.L_x_122) ;  /* 0x0000052000027945 */ /* 0x000fe20003800200 */
[----:B------:R-:W-:Y:S01]  /*2890*/  LOP3.LUT R13, R12, 0x3ff00000, RZ, 0xfc, !PT ;  /* 0x3ff000000c0d7812 */ /* 0x000fe200078efcff */
[----:B------:R-:W-:Y:S01]  /*28a0*/  IMAD.MOV.U32 R12, RZ, RZ, R10 ;  /* 0x000000ffff0c7224 */ /* 0x000fe200078e000a */
[----:B------:R-:W-:Y:S02]  /*28b0*/  LOP3.LUT R2, R9, 0x7ff00000, RZ, 0xc0, !PT ;  /* 0x7ff0000009027812 */ /* 0x000fe400078ec0ff */
[----:B------:R-:W-:-:S03]  /*28c0*/  LOP3.LUT R7, R11, 0x7ff00000, RZ, 0xc0, !PT ;  /* 0x7ff000000b077812 */ /* 0x000fc600078ec0ff */
[----:B------:R-:W-:Y:S01]  /*28d0*/  @!P0 DMUL R12, R10, 8.98846567431157953865e+307 ;  /* 0x7fe000000a0c8828 */ /* 0x000fe20000000000 */
[C---:B------:R-:W-:Y:S01]  /*28e0*/  ISETP.GE.U32.AND P1, PT, R2.reuse, R7, PT ;  /* 0x000000070200720c */ /* 0x040fe20003f26070 */
[----:B------:R-:W-:Y:S02]  /*28f0*/  IMAD.MOV.U32 R23, RZ, RZ, R2 ;  /* 0x000000ffff177224 */ /* 0x000fe400078e0002 */
[----:B------:R-:W-:Y:S02]  /*2900*/  @!P2 LOP3.LUT R19, R11, 0x7ff00000, RZ, 0xc0, !PT ;  /* 0x7ff000000b13a812 */ /* 0x000fe400078ec0ff */
[----:B------:R-:W0:Y:S02]  /*2910*/  MUFU.RCP64H R17, R13 ;  /* 0x0000000d00117308 */ /* 0x000e240000001800 */
[----:B------:R-:W-:Y:S02]  /*2920*/  @!P2 ISETP.GE.U32.AND P3, PT, R2, R19, PT ;  /* 0x000000130200a20c */ /* 0x000fe40003f66070 */
[----:B------:R-:W-:-:S02]  /*2930*/  @!P0 LOP3.LUT R7, R13, 0x7ff00000, RZ, 0xc0, !PT ;  /* 0x7ff000000d078812 */ /* 0x000fc400078ec0ff */
[----:B------:R-:W-:Y:S02]  /*2940*/  @!P2 SEL R19, R0, 0x63400000, !P3 ;  /* 0x634000000013a807 */ /* 0x000fe40005800000 */
[----:B------:R-:W-:Y:S02]  /*2950*/  IADD3 R25, PT, PT, R7, -0x1, RZ ;  /* 0xffffffff07197810 */ /* 0x000fe40007ffe0ff */
[----:B------:R-:W-:-:S04]  /*2960*/  @!P2 LOP3.LUT R20, R19, 0x80000000, R9, 0xf8, !PT ;  /* 0x800000001314a812 */ /* 0x000fc800078ef809 */
[----:B------:R-:W-:Y:S01]  /*2970*/  @!P2 LOP3.LUT R21, R20, 0x100000, RZ, 0xfc, !PT ;  /* 0x001000001415a812 */ /* 0x000fe200078efcff */
[----:B------:R-:W-:Y:S01]  /*2980*/  @!P2 IMAD.MOV.U32 R20, RZ, RZ, RZ ;  /* 0x000000ffff14a224 */ /* 0x000fe200078e00ff */
[----:B0-----:R-:W-:-:S08]  /*2990*/  DFMA R14, R16, -R12, 1 ;  /* 0x3ff00000100e742b */ /* 0x001fd0000000080c */
[----:B------:R-:W-:-:S08]  /*29a0*/  DFMA R14, R14, R14, R14 ;  /* 0x0000000e0e0e722b */ /* 0x000fd0000000000e */
[----:B------:R-:W-:Y:S01]  /*29b0*/  DFMA R16, R16, R14, R16 ;  /* 0x0000000e1010722b */ /* 0x000fe20000000010 */
[----:B------:R-:W-:Y:S02]  /*29c0*/  SEL R15, R0, 0x63400000, !P1 ;  /* 0x63400000000f7807 */ /* 0x000fe40004800000 */
[----:B------:R-:W-:Y:S02]  /*29d0*/  MOV R14, R8 ;  /* 0x00000008000e7202 */ /* 0x000fe40000000f00 */
[----:B------:R-:W-:-:S03]  /*29e0*/  LOP3.LUT R15, R15, 0x800fffff, R9, 0xf8, !PT ;  /* 0x800fffff0f0f7812 */ /* 0x000fc600078ef809 */
[----:B------:R-:W-:-:S03]  /*29f0*/  DFMA R18, R16, -R12, 1 ;  /* 0x3ff000001012742b */ /* 0x000fc6000000080c */
[----:B------:R-:W-:-:S05]  /*2a00*/  @!P2 DFMA R14, R14, 2, -R20 ;  /* 0x400000000e0ea82b */ /* 0x000fca0000000814 */
[----:B------:R-:W-:-:S05]  /*2a10*/  DFMA R18, R16, R18, R16 ;  /* 0x000000121012722b */ /* 0x000fca0000000010 */
[----:B------:R-:W-:-:S03]  /*2a20*/  @!P2 LOP3.LUT R23, R15, 0x7ff00000, RZ, 0xc0, !PT ;  /* 0x7ff000000f17a812 */ /* 0x000fc600078ec0ff */
[----:B------:R-:W-:Y:S02]  /*2a30*/  DMUL R16, R18, R14 ;  /* 0x0000000e12107228 */ /* 0x000fe40000000000 */
[----:B------:R-:W-:-:S05]  /*2a40*/  VIADD R24, R23, 0xffffffff ;  /* 0xffffffff17187836 */ /* 0x000fca0000000000 */
[----:B------:R-:W-:Y:S01]  /*2a50*/  ISETP.GT.U32.AND P0, PT, R24, 0x7feffffe, PT ;  /* 0x7feffffe1800780c */ /* 0x000fe20003f04070 */
[----:B------:R-:W-:-:S03]  /*2a60*/  DFMA R20, R16, -R12, R14 ;  /* 0x8000000c1014722b */ /* 0x000fc6000000000e */
[----:B------:R-:W-:-:S05]  /*2a70*/  ISETP.GT.U32.OR P0, PT, R25, 0x7feffffe, P0 ;  /* 0x7feffffe1900780c */ /* 0x000fca0000704470 */
[----:B------:R-:W-:-:S08]  /*2a80*/  DFMA R20, R18, R20, R16 ;  /* 0x000000141214722b */ /* 0x000fd00000000010 */
[----:B------:R-:W-:Y:S05]  /*2a90*/  @P0 BRA `(.L_x_123) ;  /* 0x00000000006c0947 */ /* 0x000fea0003800000 */
[----:B------:R-:W-:Y:S02]  /*2aa0*/  LOP3.LUT R9, R11, 0x7ff00000, RZ, 0xc0, !PT ;  /* 0x7ff000000b097812 */ /* 0x000fe400078ec0ff */
[----:B------:R-:W-:Y:S02]  /*2ab0*/  MOV R8, RZ ;  /* 0x000000ff00087202 */ /* 0x000fe40000000f00 */
[CC--:B------:R-:W-:Y:S02]  /*2ac0*/  VIADDMNMX R7, R2.reuse, -R9.reuse, 0xb9600000, !PT ;  /* 0xb960000002077446 */ /* 0x0c0fe40007800909 */
[----:B------:R-:W-:Y:S02]  /*2ad0*/  ISETP.GE.U32.AND P0, PT, R2, R9, PT ;  /* 0x000000090200720c */ /* 0x000fe40003f06070 */
[----:B------:R-:W-:Y:S02]  /*2ae0*/  VIMNMX R7, PT, PT, R7, 0x46a00000, PT ;  /* 0x46a0000007077848 */ /* 0x000fe40003fe0100 */
[----:B------:R-:W-:-:S05]  /*2af0*/  SEL R0, R0, 0x63400000, !P0 ;  /* 0x6340000000007807 */ /* 0x000fca0004000000 */
[----:B------:R-:W-:-:S04]  /*2b00*/  IMAD.IADD R0, R7, 0x1, -R0 ;  /* 0x0000000107007824 */ /* 0x000fc800078e0a00 */
[----:B------:R-:W-:-:S06]  /*2b10*/  VIADD R9, R0, 0x7fe00000 ;  /* 0x7fe0000000097836 */ /* 0x000fcc0000000000 */
[----:B------:R-:W-:-:S10]  /*2b20*/  DMUL R16, R20, R8 ;  /* 0x0000000814107228 */ /* 0x000fd40000000000 */
[----:B------:R-:W-:-:S13]  /*2b30*/  FSETP.GTU.AND P0, PT, |R17|, 1.469367938527859385e-39, PT ;  /* 0x001000001100780b */ /* 0x000fda0003f0c200 */
[----:B------:R-:W-:Y:S05]  /*2b40*/  @P0 BRA `(.L_x_124) ;  /* 0x0000000000940947 */ /* 0x000fea0003800000 */
[----:B------:R-:W-:Y:S01]  /*2b50*/  DFMA R12, R20, -R12, R14 ;  /* 0x8000000c140c722b */ /* 0x000fe2000000000e */
[----:B------:R-:W-:-:S09]  /*2b60*/  IMAD.MOV.U32 R8, RZ, RZ, RZ ;  /* 0x000000ffff087224 */ /* 0x000fd200078e00ff */
[C---:B------:R-:W-:Y:S02]  /*2b70*/  FSETP.NEU.AND P0, PT, R13.reuse, RZ, PT ;  /* 0x000000ff0d00720b */ /* 0x040fe40003f0d000 */
[----:B------:R-:W-:-:S04]  /*2b80*/  LOP3.LUT R7, R13, 0x80000000, R11, 0x48, !PT ;  /* 0x800000000d077812 */ /* 0x000fc800078e480b */
[----:B------:R-:W-:-:S07]  /*2b90*/  LOP3.LUT R9, R7, R9, RZ, 0xfc, !PT ;  /* 0x0000000907097212 */ /* 0x000fce00078efcff */
[----:B------:R-:W-:Y:S05]  /*2ba0*/  @!P0 BRA `(.L_x_124) ;  /* 0x00000000007c8947 */ /* 0x000fea0003800000 */
[----:B------:R-:W-:Y:S01]  /*2bb0*/  IMAD.MOV R11, RZ, RZ, -R0 ;  /* 0x000000ffff0b7224 */ /* 0x000fe200078e0a00 */
[----:B------:R-:W-:Y:S01]  /*2bc0*/  MOV R10, RZ ;  /* 0x000000ff000a7202 */ /* 0x000fe20000000f00 */
[----:B------:R-:W-:-:S05]  /*2bd0*/  DMUL.RP R8, R20, R8 ;  /* 0x0000000814087228 */ /* 0x000fca0000008000 */
[----:B------:R-:W-:-:S05]  /*2be0*/  DFMA R10, R16, -R10, R20 ;  /* 0x8000000a100a722b */ /* 0x000fca0000000014 */
[----:B------:R-:W-:Y:S02]  /*2bf0*/  LOP3.LUT R7, R9, R7, RZ, 0x3c, !PT ;  /* 0x0000000709077212 */ /* 0x000fe400078e3cff */
[----:B------:R-:W-:-:S04]  /*2c00*/  IADD3 R10, PT, PT, -R0, -0x43300000, RZ ;  /* 0xbcd00000000a7810 */ /* 0x000fc80007ffe1ff */
[----:B------:R-:W-:-:S04]  /*2c10*/  FSETP.NEU.AND P0, PT, |R11|, R10, PT ;  /* 0x0000000a0b00720b */ /* 0x000fc80003f0d200 */
[----:B------:R-:W-:Y:S02]  /*2c20*/  FSEL R16, R8, R16, !P0 ;  /* 0x0000001008107208 */ /* 0x000fe40004000000 */
[----:B------:R-:W-:Y:S01]  /*2c30*/  FSEL R17, R7, R17, !P0 ;  /* 0x0000001107117208 */ /* 0x000fe20004000000 */
[----:B------:R-:W-:Y:S06]  /*2c40*/  BRA `(.L_x_124) ;  /* 0x0000000000547947 */ /* 0x000fec0003800000 */
.L_x_123:
[----:B------:R-:W-:-:S14]  /*2c50*/  DSETP.NAN.AND P0, PT, R8, R8, PT ;  /* 0x000000080800722a */ /* 0x000fdc0003f08000 */
[----:B------:R-:W-:Y:S05]  /*2c60*/  @P0 BRA `(.L_x_125) ;  /* 0x0000000000440947 */ /* 0x000fea0003800000 */
[----:B------:R-:W-:-:S14]  /*2c70*/  DSETP.NAN.AND P0, PT, R10, R10, PT ;  /* 0x0000000a0a00722a */ /* 0x000fdc0003f08000 */
[----:B------:R-:W-:Y:S05]  /*2c80*/  @P0 BRA `(.L_x_126) ;  /* 0x0000000000300947 */ /* 0x000fea0003800000 */
[----:B------:R-:W-:Y:S01]  /*2c90*/  ISETP.NE.AND P0, PT, R23, R7, PT ;  /* 0x000000071700720c */ /* 0x000fe20003f05270 */
[----:B------:R-:W-:Y:S02]  /*2ca0*/  IMAD.MOV.U32 R16, RZ, RZ, 0x0 ;  /* 0x00000000ff107424 */ /* 0x000fe400078e00ff */
[----:B------:R-:W-:-:S10]  /*2cb0*/  IMAD.MOV.U32 R17, RZ, RZ, -0x80000 ;  /* 0xfff80000ff117424 */ /* 0x000fd400078e00ff */
[----:B------:R-:W-:Y:S05]  /*2cc0*/  @!P0 BRA `(.L_x_124) ;  /* 0x0000000000348947 */ /* 0x000fea0003800000 */
[----:B------:R-:W-:Y:S02]  /*2cd0*/  ISETP.NE.AND P0, PT, R23, 0x7ff00000, PT ;  /* 0x7ff000001700780c */ /* 0x000fe40003f05270 */
[----:B------:R-:W-:Y:S02]  /*2ce0*/  LOP3.LUT R17, R9, 0x80000000, R11, 0x48, !PT ;  /* 0x8000000009117812 */ /* 0x000fe400078e480b */
[----:B------:R-:W-:-:S13]  /*2cf0*/  ISETP.EQ.OR P0, PT, R7, RZ, !P0 ;  /* 0x000000ff0700720c */ /* 0x000fda0004702670 */
[----:B------:R-:W-:Y:S02]  /*2d00*/  @P0 LOP3.LUT R0, R17, 0x7ff00000, RZ, 0xfc, !PT ;  /* 0x7ff0000011000812 */ /* 0x000fe400078efcff */
[----:B------:R-:W-:Y:S01]  /*2d10*/  @!P0 MOV R16, RZ ;  /* 0x000000ff00108202 */ /* 0x000fe20000000f00 */
[----:B------:R-:W-:Y:S02]  /*2d20*/  @P0 IMAD.MOV.U32 R16, RZ, RZ, RZ ;  /* 0x000000ffff100224 */ /* 0x000fe400078e00ff */
[----:B------:R-:W-:Y:S01]  /*2d30*/  @P0 IMAD.MOV.U32 R17, RZ, RZ, R0 ;  /* 0x000000ffff110224 */ /* 0x000fe200078e0000 */
[----:B------:R-:W-:Y:S06]  /*2d40*/  BRA `(.L_x_124) ;  /* 0x0000000000147947 */ /* 0x000fec0003800000 */
.L_x_126:
[----:B------:R-:W-:Y:S02]  /*2d50*/  LOP3.LUT R17, R11, 0x80000, RZ, 0xfc, !PT ;  /* 0x000800000b117812 */ /* 0x000fe400078efcff */
[----:B------:R-:W-:Y:S01]  /*2d60*/  MOV R16, R10 ;  /* 0x0000000a00107202 */ /* 0x000fe20000000f00 */
[----:B------:R-:W-:Y:S06]  /*2d70*/  BRA `(.L_x_124) ;  /* 0x0000000000087947 */ /* 0x000fec0003800000 */
.L_x_125:
[----:B------:R-:W-:Y:S01]  /*2d80*/  LOP3.LUT R17, R9, 0x80000, RZ, 0xfc, !PT ;  /* 0x0008000009117812 */ /* 0x000fe200078efcff */
[----:B------:R-:W-:-:S07]  /*2d90*/  IMAD.MOV.U32 R16, RZ, RZ, R8 ;  /* 0x000000ffff107224 */ /* 0x000fce00078e0008 */
.L_x_124:
[----:B------:R-:W-:Y:S05]  /*2da0*/  BSYNC.RECONVERGENT B2 ;  /* 0x0000000000027941 */ /* 0x000fea0003800200 */
.L_x_122:
[----:B------:R-:W-:Y:S01]  /*2db0*/  IMAD.MOV.U32 R23, RZ, RZ, 0x0 ;  /* 0x00000000ff177424 */ /* 0x000fe200078e00ff */
[----:B------:R-:W-:Y:S01]  /*2dc0*/  MOV R9, R17 ;  /* 0x0000001100097202 */ /* 0x000fe20000000f00 */
[----:B------:R-:W-:Y:S02]  /*2dd0*/  IMAD.MOV.U32 R8, RZ, RZ, R16 ;  /* 0x000000ffff087224 */ /* 0x000fe400078e0010 */
[----:B------:R-:W-:Y:S05]  /*2de0*/  RET.REL.NODEC R22 `(_Z22gaussian_smooth_DeviceiiiPhPfS0_Ps) ;  /* 0xffffffd016847950 */ /* 0x000fea0003c3ffff */
.L_x_127:
        /* <DEDUP_REMOVED lines=9> */
.L_x_249:


//--------------------- .text._Z13derrivative_yiiPsS_ --------------------------
	.section	.text._Z13derrivative_yiiPsS_,"ax",@progbits
	.align	128
        .global         _Z13derrivative_yiiPsS_
        .type           _Z13derrivative_yiiPsS_,@function
        .size           _Z13derrivative_yiiPsS_,(.L_x_255 - _Z13derrivative_yiiPsS_)
        .other          _Z13derrivative_yiiPsS_,@"STO_CUDA_ENTRY STV_DEFAULT"
_Z13derrivative_yiiPsS_:
.text._Z13derrivative_yiiPsS_:
[----:B------:R-:W-:Y:S01]  /*0000*/  LDC R1, c[0x0][0x37c] ;  /* 0x0000df00ff017b82 */ /* 0x000fe20000000800 */
[----:B------:R-:W0:Y:S07]  /*0010*/  S2R R2, SR_TID.X ;  /* 0x0000000000027919 */ /* 0x000e2e0000002100 */
[----:B------:R-:W0:Y:S08]  /*0020*/  S2UR UR4, SR_CTAID.X ;  /* 0x00000000000479c3 */ /* 0x000e300000002500 */
[----:B------:R-:W0:Y:S01]  /*0030*/  LDC R5, c[0x0][0x360] ;  /* 0x0000d800ff057b82 */ /* 0x000e220000000800 */
[----:B------:R-:W1:Y:S07]  /*0040*/  LDCU UR5, c[0x0][0x370] ;  /* 0x00006e00ff0577ac */ /* 0x000e6e0008000800 */
[----:B------:R-:W2:Y:S01]  /*0050*/  LDC R3, c[0x0][0x384] ;  /* 0x0000e100ff037b82 */ /* 0x000ea20000000800 */
[----:B0-----:R-:W-:-:S02]  /*0060*/  IMAD R2, R5, UR4, R2 ;  /* 0x0000000405027c24 */ /* 0x001fc4000f8e0202 */
[----:B-1----:R-:W-:-:S03]  /*0070*/  IMAD R0, R5, UR5, RZ ;  /* 0x0000000505007c24 */ /* 0x002fc6000f8e02ff */
[----:B--2---:R-:W-:-:S13]  /*0080*/  ISETP.GE.AND P0, PT, R2, R3, PT ;  /* 0x000000030200720c */ /* 0x004fda0003f06270 */
[----:B------:R-:W-:Y:S05]  /*0090*/  @P0 EXIT ;  /* 0x000000000000094d */ /* 0x000fea0003800000 */
[----:B------:R-:W0:Y:S01]  /*00a0*/  LDC R8, c[0x0][0x380] ;  /* 0x0000e000ff087b82 */ /* 0x000e220000000800 */
[----:B------:R-:W1:Y:S07]  /*00b0*/  LDCU.64 UR4, c[0x0][0x358] ;  /* 0x00006b00ff0477ac */ /* 0x000e6e0008000a00 */
[----:B------:R-:W2:Y:S08]  /*00c0*/  LDC.64 R6, c[0x0][0x390] ;  /* 0x0000e400ff067b82 */ /* 0x000eb00000000a00 */
[----:B------:R-:W3:Y:S01]  /*00d0*/  LDC.64 R4, c[0x0][0x388] ;  /* 0x0000e200ff047b82 */ /* 0x000ee20000000a00 */
[----:B0-----:R-:W-:-:S13]  /*00e0*/  ISETP.GT.AND P0, PT, R8, 0x2, PT ;  /* 0x000000020800780c */ /* 0x001fda0003f04270 */
[----:B-12---:R-:W-:Y:S05]  /*00f0*/  @P0 BRA `(.L_x_128) ;  /* 0x0000000000540947 */ /* 0x006fea0003800000 */
.L_x_129:
[C---:B------:R-:W-:Y:S01]  /*0100*/  IMAD.WIDE R12, R2.reuse, 0x2, R6 ;  /* 0x00000002020c7825 */ /* 0x040fe200078e0206 */
[----:B------:R-:W-:-:S04]  /*0110*/  IADD3 R11, PT, PT, R2, R3, RZ ;  /* 0x00000003020b7210 */ /* 0x000fc80007ffe0ff */
[----:B0-----:R-:W2:Y:S01]  /*0120*/  LDG.E.U16 R8, desc[UR4][R12.64] ;  /* 0x000000040c087981 */ /* 0x001ea2000c1e1500 */
[----:B------:R-:W-:-:S05]  /*0130*/  IMAD.WIDE R10, R11, 0x2, R6 ;  /* 0x000000020b0a7825 */ /* 0x000fca00078e0206 */
[----:B------:R-:W4:Y:S01]  /*0140*/  LDG.E.U16 R14, desc[UR4][R10.64] ;  /* 0x000000040a0e7981 */ /* 0x000f22000c1e1500 */
[----:B--2---:R-:W-:-:S05]  /*0150*/  IMAD.MOV R8, RZ, RZ, -R8 ;  /* 0x000000ffff087224 */ /* 0x004fca00078e0a08 */
[----:B------:R-:W-:Y:S01]  /*0160*/  PRMT R17, R8, 0x7710, RZ ;  /* 0x0000771008117816 */ /* 0x000fe200000000ff */
[----:B---3--:R-:W-:-:S03]  /*0170*/  IMAD.WIDE R8, R2, 0x2, R4 ;  /* 0x0000000202087825 */ /* 0x008fc600078e0204 */
[----:B----4-:R-:W-:-:S05]  /*0180*/  IADD3 R17, PT, PT, R14, R17, RZ ;  /* 0x000000110e117210 */ /* 0x010fca0007ffe0ff */
[----:B------:R0:W-:Y:S04]  /*0190*/  STG.E.U16 desc[UR4][R8.64], R17 ;  /* 0x0000001108007986 */ /* 0x0001e8000c101504 */
[----:B------:R-:W2:Y:S04]  /*01a0*/  LDG.E.U16 R14, desc[UR4][R12.64] ;  /* 0x000000040c0e7981 */ /* 0x000ea8000c1e1500 */
[----:B------:R-:W3:Y:S01]  /*01b0*/  LDG.E.U16 R16, desc[UR4][R10.64] ;  /* 0x000000040a107981 */ /* 0x000ee2000c1e1500 */
[----:B------:R-:W-:-:S05]  /*01c0*/  IMAD.IADD R2, R0, 0x1, R2 ;  /* 0x0000000100027824 */ /* 0x000fca00078e0202 */
[----:B------:R-:W-:Y:S01]  /*01d0*/  ISETP.GE.AND P0, PT, R2, R3, PT ;  /* 0x000000030200720c */ /* 0x000fe20003f06270 */
[----:B--2---:R-:W-:-:S05]  /*01e0*/  IMAD.MOV R14, RZ, RZ, -R14 ;  /* 0x000000ffff0e7224 */ /* 0x004fca00078e0a0e */
[----:B------:R-:W-:Y:S01]  /*01f0*/  PRMT R19, R14, 0x7710, RZ ;  /* 0x000077100e137816 */ /* 0x000fe200000000ff */
[----:B------:R-:W-:-:S03]  /*0200*/  IMAD.WIDE R14, R3, 0x2, R8 ;  /* 0x00000002030e7825 */ /* 0x000fc600078e0208 */
[----:B---3--:R-:W-:-:S05]  /*0210*/  IADD3 R19, PT, PT, R16, R19, RZ ;  /* 0x0000001310137210 */ /* 0x008fca0007ffe0ff */
[----:B------:R0:W-:Y:S01]  /*0220*/  STG.E.U16 desc[UR4][R14.64], R19 ;  /* 0x000000130e007986 */ /* 0x0001e2000c101504 */
[----:B------:R-:W-:Y:S05]  /*0230*/  @!P0 BRA `(.L_x_129) ;  /* 0xfffffffc00b08947 */ /* 0x000fea000383ffff */
[----:B------:R-:W-:Y:S05]  /*0240*/  EXIT ;  /* 0x000000000000794d */ /* 0x000fea0003800000 */
.L_x_128:
[C---:B------:R-:W-:Y:S02]  /*0250*/  IADD3 R3, PT, PT, R8.reuse, 0x6, RZ ;  /* 0x0000000608037810 */ /* 0x040fe40007ffe0ff */
[----:B------:R-:W-:Y:S02]  /*0260*/  LOP3.LUT R6, R8, 0x3, RZ, 0xc0, !PT ;  /* 0x0000000308067812 */ /* 0x000fe400078ec0ff */
[----:B---3--:R-:W-:Y:S02]  /*0270*/  LOP3.LUT R4, R3, 0x7, RZ, 0xc0, !PT ;  /* 0x0000000703047812 */ /* 0x008fe400078ec0ff */
[----:B------:R-:W-:-:S03]  /*0280*/  ISETP.NE.AND P0, PT, R6, 0x3, PT ;  /* 0x000000030600780c */ /* 0x000fc60003f05270 */
[----:B------:R-:W-:Y:S01]  /*0290*/  VIADD R5, R4, 0xffffffff ;  /* 0xffffffff04057836 */ /* 0x000fe20000000000 */
[----:B------:R-:W-:-:S04]  /*02a0*/  IADD3 R4, PT, PT, R8, -0x2, RZ ;  /* 0xfffffffe08047810 */ /* 0x000fc80007ffe0ff */
[----:B------:R-:W-:Y:S02]  /*02b0*/  ISETP.GE.U32.AND P1, PT, R5, 0x3, PT ;  /* 0x000000030500780c */ /* 0x000fe40003f26070 */
[----:B------:R-:W-:-:S05]  /*02c0*/  LOP3.LUT R5, R4, 0xfffffff8, RZ, 0xc0, !PT ;  /* 0xfffffff804057812 */ /* 0x000fca00078ec0ff */
[----:B------:R-:W-:-:S07]  /*02d0*/  IMAD.MOV R5, RZ, RZ, -R5 ;  /* 0x000000ffff057224 */ /* 0x000fce00078e0a05 */
.L_x_134:
[----:B0-----:R-:W0:Y:S08]  /*02e0*/  LDC.64 R12, c[0x0][0x390] ;  /* 0x0000e400ff0c7b82 */ /* 0x001e300000000a00 */
[----:B-1----:R-:W1:Y:S08]  /*02f0*/  LDC.64 R14, c[0x0][0x380] ;  /* 0x0000e000ff0e7b82 */ /* 0x002e700000000a00 */
[----:B------:R-:W2:Y:S01]  /*0300*/  LDC.64 R16, c[0x0][0x388] ;  /* 0x0000e200ff107b82 */ /* 0x000ea20000000a00 */
[----:B0-----:R-:W-:-:S06]  /*0310*/  IMAD.WIDE R10, R2, 0x2, R12 ;  /* 0x00000002020a7825 */ /* 0x001fcc00078e020c */
[----:B------:R-:W3:Y:S01]  /*0320*/  LDG.E.U16 R10, desc[UR4][R10.64] ;  /* 0x000000040a0a7981 */ /* 0x000ee2000c1e1500 */
[----:B-1----:R-:W-:-:S05]  /*0330*/  IADD3 R8, PT, PT, R2, R15, RZ ;  /* 0x0000000f02087210 */ /* 0x002fca0007ffe0ff */
[----:B------:R-:W-:-:S06]  /*0340*/  IMAD.WIDE R6, R8, 0x2, R12 ;  /* 0x0000000208067825 */ /* 0x000fcc00078e020c */
[----:B------:R-:W4:Y:S01]  /*0350*/  LDG.E.U16 R6, desc[UR4][R6.64] ;  /* 0x0000000406067981 */ /* 0x000f22000c1e1500 */
[----:B--2---:R-:W-:-:S04]  /*0360*/  IMAD.WIDE R18, R2, 0x2, R16 ;  /* 0x0000000202127825 */ /* 0x004fc800078e0210 */
[----:B------:R-:W-:-:S05]  /*0370*/  VIADD R9, R14, 0xfffffffd ;  /* 0xfffffffd0e097836 */ /* 0x000fca0000000000 */
[----:B------:R-:W-:Y:S02]  /*0380*/  ISETP.GE.U32.AND P3, PT, R9, 0x7, PT ;  /* 0x000000070900780c */ /* 0x000fe40003f66070 */
[----:B------:R-:W-:Y:S01]  /*0390*/  LOP3.LUT P2, RZ, R4, 0x7, RZ, 0xc0, !PT ;  /* 0x0000000704ff7812 */ /* 0x000fe2000784c0ff */
[----:B---3--:R-:W-:-:S05]  /*03a0*/  IMAD.MOV R21, RZ, RZ, -R10 ;  /* 0x000000ffff157224 */ /* 0x008fca00078e0a0a */
[----:B------:R-:W-:-:S04]  /*03b0*/  PRMT R21, R21, 0x7710, RZ ;  /* 0x0000771015157816 */ /* 0x000fc800000000ff */
[----:B----4-:R-:W-:-:S05]  /*03c0*/  IADD3 R21, PT, PT, R6, R21, RZ ;  /* 0x0000001506157210 */ /* 0x010fca0007ffe0ff */
[----:B------:R0:W-:Y:S01]  /*03d0*/  STG.E.U16 desc[UR4][R18.64], R21 ;  /* 0x0000001512007986 */ /* 0x0001e2000c101504 */
[----:B------:R-:W-:Y:S01]  /*03e0*/  MOV R10, R2 ;  /* 0x00000002000a7202 */ /* 0x000fe20000000f00 */
[----:B------:R-:W-:Y:S06]  /*03f0*/  @!P3 BRA `(.L_x_130) ;  /* 0x00000004002cb947 */ /* 0x000fec0003800000 */
[--C-:B------:R-:W-:Y:S01]  /*0400*/  IMAD R6, R15, 0x2, R2.reuse ;  /* 0x000000020f067824 */ /* 0x100fe200078e0202 */
[----:B------:R-:W-:Y:S01]  /*0410*/  MOV R7, R5 ;  /* 0x0000000500077202 */ /* 0x000fe20000000f00 */
[----:B------:R-:W-:-:S07]  /*0420*/  IMAD.MOV.U32 R10, RZ, RZ, R2 ;  /* 0x000000ffff0a7224 */ /* 0x000fce00078e0002 */
.L_x_131:
[----:B0-2---:R-:W-:-:S05]  /*0430*/  IMAD.WIDE R18, R10, 0x2, R12 ;  /* 0x000000020a127825 */ /* 0x005fca00078e020c */
[----:B------:R-:W2:Y:S01]  /*0440*/  LDG.E.U16 R11, desc[UR4][R18.64] ;  /* 0x00000004120b7981 */ /* 0x000ea2000c1e1500 */
[----:B------:R-:W-:-:S05]  /*0450*/  IMAD.WIDE R22, R6, 0x2, R12 ;  /* 0x0000000206167825 */ /* 0x000fca00078e020c */
[----:B------:R-:W3:Y:S01]  /*0460*/  LDG.E.U16 R9, desc[UR4][R22.64] ;  /* 0x0000000416097981 */ /* 0x000ee2000c1e1500 */
[----:B------:R-:W-:-:S04]  /*0470*/  IMAD.WIDE R20, R8, 0x2, R16 ;  /* 0x0000000208147825 */ /* 0x000fc800078e0210 */
[----:B------:R-:W-:Y:S01]  /*0480*/  IMAD.WIDE R28, R15, 0x2, R18 ;  /* 0x000000020f1c7825 */ /* 0x000fe200078e0212 */
[----:B--2---:R-:W-:-:S04]  /*0490*/  IADD3 R11, PT, PT, RZ, -R11, RZ ;  /* 0x8000000bff0b7210 */ /* 0x004fc80007ffe0ff */
[----:B------:R-:W-:-:S04]  /*04a0*/  PRMT R24, R11, 0x7710, RZ ;  /* 0x000077100b187816 */ /* 0x000fc800000000ff */
[----:B---3--:R-:W-:-:S05]  /*04b0*/  IADD3 R9, PT, PT, R9, R24, RZ ;  /* 0x0000001809097210 */ /* 0x008fca0007ffe0ff */
[----:B------:R0:W-:Y:S04]  /*04c0*/  STG.E.U16 desc[UR4][R20.64], R9 ;  /* 0x0000000914007986 */ /* 0x0001e8000c101504 */
[----:B------:R-:W2:Y:S01]  /*04d0*/  LDG.E.U16 R28, desc[UR4][R28.64] ;  /* 0x000000041c1c7981 */ /* 0x000ea2000c1e1500 */
[----:B------:R-:W-:-:S05]  /*04e0*/  IMAD.WIDE R24, R15, 0x2, R22 ;  /* 0x000000020f187825 */ /* 0x000fca00078e0216 */
[----:B------:R-:W3:Y:S01]  /*04f0*/  LDG.E.U16 R11, desc[UR4][R24.64] ;  /* 0x00000004180b7981 */ /* 0x000ee2000c1e1500 */
[----:B------:R-:W-:-:S04]  /*0500*/  IMAD.WIDE R18, R15, 0x2, R20 ;  /* 0x000000020f127825 */ /* 0x000fc800078e0214 */
[----:B--2---:R-:W-:-:S05]  /*0510*/  IMAD.MOV R26, RZ, RZ, -R28 ;  /* 0x000000ffff1a7224 */ /* 0x004fca00078e0a1c */
[----:B------:R-:W-:-:S04]  /*0520*/  PRMT R26, R26, 0x7710, RZ ;  /* 0x000077101a1a7816 */ /* 0x000fc800000000ff */
[----:B---3--:R-:W-:-:S05]  /*0530*/  IADD3 R11, PT, PT, R11, R26, RZ ;  /* 0x0000001a0b0b7210 */ /* 0x008fca0007ffe0ff */
[----:B------:R1:W-:Y:S04]  /*0540*/  STG.E.U16 desc[UR4][R18.64], R11 ;  /* 0x0000000b12007986 */ /* 0x0003e8000c101504 */
[----:B------:R-:W2:Y:S01]  /*0550*/  LDG.E.U16 R22, desc[UR4][R22.64] ;  /* 0x0000000416167981 */ /* 0x000ea2000c1e1500 */
[----:B------:R-:W-:-:S05]  /*0560*/  IMAD.WIDE R26, R15, 0x2, R24 ;  /* 0x000000020f1a7825 */ /* 0x000fca00078e0218 */
[----:B0-----:R-:W3:Y:S01]  /*0570*/  LDG.E.U16 R9, desc[UR4][R26.64] ;  /* 0x000000041a097981 */ /* 0x001ee2000c1e1500 */
[----:B------:R-:W-:Y:S01]  /*0580*/  IMAD.WIDE R20, R15, 0x2, R18 ;  /* 0x000000020f147825 */ /* 0x000fe200078e0212 */
[----:B--2---:R-:W-:-:S04]  /*0590*/  IADD3 R28, PT, PT, RZ, -R22, RZ ;  /* 0x80000016ff1c7210 */ /* 0x004fc80007ffe0ff */
[----:B------:R-:W-:-:S05]  /*05a0*/  PRMT R28, R28, 0x7710, RZ ;  /* 0x000077101c1c7816 */ /* 0x000fca00000000ff */
[----:B---3--:R-:W-:-:S05]  /*05b0*/  IMAD.IADD R9, R9, 0x1, R28 ;  /* 0x0000000109097824 */ /* 0x008fca00078e021c */
[----:B------:R0:W-:Y:S01]  /*05c0*/  STG.E.U16 desc[UR4][R20.64], R9 ;  /* 0x0000000914007986 */ /* 0x0001e2000c101504 */
[----:B------:R-:W-:-:S03]  /*05d0*/  IMAD.WIDE R28, R15, 0x2, R26 ;  /* 0x000000020f1c7825 */ /* 0x000fc600078e021a */
[----:B------:R-:W2:Y:S04]  /*05e0*/  LDG.E.U16 R24, desc[UR4][R24.64] ;  /* 0x0000000418187981 */ /* 0x000ea8000c1e1500 */
[----:B-1----:R-:W3:Y:S01]  /*05f0*/  LDG.E.U16 R11, desc[UR4][R28.64] ;  /* 0x000000041c0b7981 */ /* 0x002ee2000c1e1500 */
[----:B------:R-:W-:Y:S01]  /*0600*/  IMAD.WIDE R22, R15, 0x2, R20 ;  /* 0x000000020f167825 */ /* 0x000fe200078e0214 */
[----:B--2---:R-:W-:-:S04]  /*0610*/  IADD3 R18, PT, PT, RZ, -R24, RZ ;  /* 0x80000018ff127210 */ /* 0x004fc80007ffe0ff */
[----:B------:R-:W-:-:S04]  /*0620*/  PRMT R18, R18, 0x7710, RZ ;  /* 0x0000771012127816 */ /* 0x000fc800000000ff */
[----:B---3--:R-:W-:-:S05]  /*0630*/  IADD3 R11, PT, PT, R11, R18, RZ ;  /* 0x000000120b0b7210 */ /* 0x008fca0007ffe0ff */
[----:B------:R1:W-:Y:S04]  /*0640*/  STG.E.U16 desc[UR4][R22.64], R11 ;  /* 0x0000000b16007986 */ /* 0x0003e8000c101504 */
[----:B------:R-:W2:Y:S01]  /*0650*/  LDG.E.U16 R26, desc[UR4][R26.64] ;  /* 0x000000041a1a7981 */ /* 0x000ea2000c1e1500 */
[----:B------:R-:W-:-:S05]  /*0660*/  IMAD.WIDE R18, R15, 0x2, R28 ;  /* 0x000000020f127825 */ /* 0x000fca00078e021c */
[----:B0-----:R-:W3:Y:S01]  /*0670*/  LDG.E.U16 R9, desc[UR4][R18.64] ;  /* 0x0000000412097981 */ /* 0x001ee2000c1e1500 */
[----:B------:R-:W-:-:S04]  /*0680*/  IMAD.WIDE R24, R15, 0x2, R22 ;  /* 0x000000020f187825 */ /* 0x000fc800078e0216 */
[----:B--2---:R-:W-:-:S05]  /*0690*/  IMAD.MOV R20, RZ, RZ, -R26 ;  /* 0x000000ffff147224 */ /* 0x004fca00078e0a1a */
[----:B------:R-:W-:-:S04]  /*06a0*/  PRMT R20, R20, 0x7710, RZ ;  /* 0x0000771014147816 */ /* 0x000fc800000000ff */
[----:B---3--:R-:W-:-:S05]  /*06b0*/  IADD3 R9, PT, PT, R9, R20, RZ ;  /* 0x0000001409097210 */ /* 0x008fca0007ffe0ff */
[----:B------:R0:W-:Y:S04]  /*06c0*/  STG.E.U16 desc[UR4][R24.64], R9 ;  /* 0x0000000918007986 */ /* 0x0001e8000c101504 */
[----:B------:R-:W2:Y:S01]  /*06d0*/  LDG.E.U16 R28, desc[UR4][R28.64] ;  /* 0x000000041c1c7981 */ /* 0x000ea2000c1e1500 */
[----:B------:R-:W-:-:S05]  /*06e0*/  IMAD.WIDE R20, R15, 0x2, R18 ;  /* 0x000000020f147825 */ /* 0x000fca00078e0212 */
[----:B-1----:R-:W3:Y:S01]  /*06f0*/  LDG.E.U16 R11, desc[UR4][R20.64] ;  /* 0x00000004140b7981 */ /* 0x002ee2000c1e1500 */
[----:B------:R-:W-:Y:S01]  /*0700*/  IMAD.WIDE R22, R15, 0x2, R24 ;  /* 0x000000020f167825 */ /* 0x000fe200078e0218 */
[----:B--2---:R-:W-:-:S04]  /*0710*/  IADD3 R26, PT, PT, RZ, -R28, RZ ;  /* 0x8000001cff1a7210 */ /* 0x004fc80007ffe0ff */
[----:B------:R-:W-:-:S05]  /*0720*/  PRMT R26, R26, 0x7710, RZ ;  /* 0x000077101a1a7816 */ /* 0x000fca00000000ff */
[----:B---3--:R-:W-:-:S05]  /*0730*/  IMAD.IADD R11, R11, 0x1, R26 ;  /* 0x000000010b0b7824 */ /* 0x008fca00078e021a */
[----:B------:R1:W-:Y:S01]  /*0740*/  STG.E.U16 desc[UR4][R22.64], R11 ;  /* 0x0000000b16007986 */ /* 0x0003e2000c101504 */
[----:B------:R-:W-:-:S03]  /*0750*/  IMAD.WIDE R26, R15, 0x2, R20 ;  /* 0x000000020f1a7825 */ /* 0x000fc600078e0214 */
[----:B------:R-:W2:Y:S04]  /*0760*/  LDG.E.U16 R18, desc[UR4][R18.64] ;  /* 0x0000000412127981 */ /* 0x000ea8000c1e1500 */
[----:B0-----:R-:W3:Y:S01]  /*0770*/  LDG.E.U16 R9, desc[UR4][R26.64] ;  /* 0x000000041a097981 */ /* 0x001ee2000c1e1500 */
[----:B------:R-:W-:Y:S01]  /*0780*/  IMAD.WIDE R24, R15, 0x2, R22 ;  /* 0x000000020f187825 */ /* 0x000fe200078e0216 */
[----:B--2---:R-:W-:-:S04]  /*0790*/  IADD3 R28, PT, PT, RZ, -R18, RZ ;  /* 0x80000012ff1c7210 */ /* 0x004fc80007ffe0ff */
[----:B------:R-:W-:-:S04]  /*07a0*/  PRMT R28, R28, 0x7710, RZ ;  /* 0x000077101c1c7816 */ /* 0x000fc800000000ff */
[----:B---3--:R-:W-:Y:S01]  /*07b0*/  IADD3 R9, PT, PT, R9, R28, RZ ;  /* 0x0000001c09097210 */ /* 0x008fe20007ffe0ff */
[----:B------:R-:W-:-:S04]  /*07c0*/  IMAD.WIDE R28, R15, 0x2, R26 ;  /* 0x000000020f1c7825 */ /* 0x000fc800078e021a */
[----:B------:R2:W-:Y:S04]  /*07d0*/  STG.E.U16 desc[UR4][R24.64], R9 ;  /* 0x0000000918007986 */ /* 0x0005e8000c101504 */
[----:B------:R-:W1:Y:S04]  /*07e0*/  LDG.E.U16 R20, desc[UR4][R20.64] ;  /* 0x0000000414147981 */ /* 0x000e68000c1e1500 */
[----:B------:R-:W3:Y:S01]  /*07f0*/  LDG.E.U16 R28, desc[UR4][R28.64] ;  /* 0x000000041c1c7981 */ /* 0x000ee2000c1e1500 */
[----:B------:R-:W-:Y:S01]  /*0800*/  IMAD.WIDE R18, R15, 0x2, R24 ;  /* 0x000000020f127825 */ /* 0x000fe200078e0218 */
[----:B------:R-:W-:-:S02]  /*0810*/  IADD3 R7, PT, PT, R7, 0x8, RZ ;  /* 0x0000000807077810 */ /* 0x000fc40007ffe0ff */
[C---:B------:R-:W-:Y:S01]  /*0820*/  LEA R10, R15.reuse, R10, 0x3 ;  /* 0x0000000a0f0a7211 */ /* 0x040fe200078e18ff */
[----:B------:R-:W-:Y:S01]  /*0830*/  IMAD R6, R15, 0x8, R6 ;  /* 0x000000080f067824 */ /* 0x000fe200078e0206 */
[----:B------:R-:W-:Y:S02]  /*0840*/  ISETP.NE.AND P3, PT, R7, RZ, PT ;  /* 0x000000ff0700720c */ /* 0x000fe40003f65270 */
[----:B------:R-:W-:Y:S01]  /*0850*/  LEA R8, R15, R8, 0x3 ;  /* 0x000000080f087211 */ /* 0x000fe200078e18ff */
[----:B-1----:R-:W-:-:S05]  /*0860*/  IMAD.MOV R11, RZ, RZ, -R20 ;  /* 0x000000ffff0b7224 */ /* 0x002fca00078e0a14 */
[----:B------:R-:W-:-:S04]  /*0870*/  PRMT R11, R11, 0x7710, RZ ;  /* 0x000077100b0b7816 */ /* 0x000fc800000000ff */
[----:B---3--:R-:W-:-:S05]  /*0880*/  IADD3 R11, PT, PT, R28, R11, RZ ;  /* 0x0000000b1c0b7210 */ /* 0x008fca0007ffe0ff */
[----:B------:R2:W-:Y:S01]  /*0890*/  STG.E.U16 desc[UR4][R18.64], R11 ;  /* 0x0000000b12007986 */ /* 0x0005e2000c101504 */
[----:B------:R-:W-:Y:S05]  /*08a0*/  @P3 BRA `(.L_x_131) ;  /* 0xfffffff800e03947 */ /* 0x000fea000383ffff */
.L_x_130:
[----:B------:R-:W-:Y:S05]  /*08b0*/  @!P2 BRA `(.L_x_132) ;  /* 0x00000004002ca947 */ /* 0x000fea0003800000 */
[----:B------:R-:W-:Y:S01]  /*08c0*/  LOP3.LUT P2, RZ, R3, 0x3, RZ, 0xc0, !PT ;  /* 0x0000000303ff7812 */ /* 0x000fe2000784c0ff */
[----:B------:R-:W-:-:S12]  /*08d0*/  @!P1 BRA `(.L_x_133) ;  /* 0x0000000000949947 */ /* 0x000fd80003800000 */
[----:B0-----:R-:W-:-:S04]  /*08e0*/  IMAD.WIDE R20, R10, 0x2, R12 ;  /* 0x000000020a147825 */ /* 0x001fc800078e020c */
[----:B--2---:R-:W-:Y:S02]  /*08f0*/  IMAD.IADD R9, R8, 0x1, R15 ;  /* 0x0000000108097824 */ /* 0x004fe400078e020f */
[----:B------:R-:W2:Y:S02]  /*0900*/  LDG.E.U16 R20, desc[UR4][R20.64] ;  /* 0x0000000414147981 */ /* 0x000ea4000c1e1500 */
        /* <DEDUP_REMOVED lines=12> */
[----:B------:R-:W-:-:S04]  /*09d0*/  IMAD.WIDE R22, R15, 0x2, R6 ;  /* 0x000000020f167825 */ /* 0x000fc800078e0206 */
[----:B--2---:R-:W-:-:S05]  /*09e0*/  IMAD.MOV R29, RZ, RZ, -R24 ;  /* 0x000000ffff1d7224 */ /* 0x004fca00078e0a18 */
[----:B------:R-:W-:-:S04]  /*09f0*/  PRMT R29, R29, 0x7710, RZ ;  /* 0x000077101d1d7816 */ /* 0x000fc800000000ff */
[----:B---3--:R-:W-:-:S05]  /*0a00*/  IADD3 R29, PT, PT, R8, R29, RZ ;  /* 0x0000001d081d7210 */ /* 0x008fca0007ffe0ff */
[----:B------:R1:W-:Y:S04]  /*0a10*/  STG.E.U16 desc[UR4][R20.64], R29 ;  /* 0x0000001d14007986 */ /* 0x0003e8000c101504 */
[----:B------:R-:W2:Y:S04]  /*0a20*/  LDG.E.U16 R10, desc[UR4][R10.64] ;  /* 0x000000040a0a7981 */ /* 0x000ea8000c1e1500 */
[----:B------:R-:W3:Y:S01]  /*0a30*/  LDG.E.U16 R8, desc[UR4][R22.64] ;  /* 0x0000000416087981 */ /* 0x000ee2000c1e1500 */
[----:B0-----:R-:W-:-:S04]  /*0a40*/  IMAD.WIDE R18, R15, 0x2, R20 ;  /* 0x000000020f127825 */ /* 0x001fc800078e0214 */
[----:B------:R-:W-:Y:S01]  /*0a50*/  IMAD.WIDE R24, R15, 0x2, R22 ;  /* 0x000000020f187825 */ /* 0x000fe200078e0216 */
[----:B--2---:R-:W-:-:S04]  /*0a60*/  IADD3 R27, PT, PT, RZ, -R10, RZ ;  /* 0x8000000aff1b7210 */ /* 0x004fc80007ffe0ff */
[----:B------:R-:W-:-:S05]  /*0a70*/  PRMT R27, R27, 0x7710, RZ ;  /* 0x000077101b1b7816 */ /* 0x000fca00000000ff */
[----:B---3--:R-:W-:-:S05]  /*0a80*/  IMAD.IADD R27, R8, 0x1, R27 ;  /* 0x00000001081b7824 */ /* 0x008fca00078e021b */
[----:B------:R3:W-:Y:S04]  /*0a90*/  STG.E.U16 desc[UR4][R18.64], R27 ;  /* 0x0000001b12007986 */ /* 0x0007e8000c101504 */
[----:B------:R-:W2:Y:S04]  /*0aa0*/  LDG.E.U16 R6, desc[UR4][R6.64] ;  /* 0x0000000406067981 */ /* 0x000ea8000c1e1500 */
[----:B------:R-:W4:Y:S01]  /*0ab0*/  LDG.E.U16 R24, desc[UR4][R24.64] ;  /* 0x0000000418187981 */ /* 0x000f22000c1e1500 */
[----:B-1----:R-:W-:-:S04]  /*0ac0*/  IMAD.WIDE R20, R15, 0x2, R18 ;  /* 0x000000020f147825 */ /* 0x002fc800078e0212 */
[----:B------:R-:W-:-:S05]  /*0ad0*/  IMAD R10, R15, 0x2, R9 ;  /* 0x000000020f0a7824 */ /* 0x000fca00078e0209 */
[----:B------:R-:W-:Y:S02]  /*0ae0*/  IADD3 R8, PT, PT, R10, R15, RZ ;  /* 0x0000000f0a087210 */ /* 0x000fe40007ffe0ff */
[----:B--2---:R-:W-:-:S04]  /*0af0*/  IADD3 R11, PT, PT, RZ, -R6, RZ ;  /* 0x80000006ff0b7210 */ /* 0x004fc80007ffe0ff */
[----:B------:R-:W-:-:S04]  /*0b00*/  PRMT R11, R11, 0x7710, RZ ;  /* 0x000077100b0b7816 */ /* 0x000fc800000000ff */
[----:B----4-:R-:W-:-:S05]  /*0b10*/  IADD3 R11, PT, PT, R24, R11, RZ ;  /* 0x0000000b180b7210 */ /* 0x010fca0007ffe0ff */
[----:B------:R3:W-:Y:S02]  /*0b20*/  STG.E.U16 desc[UR4][R20.64], R11 ;  /* 0x0000000b14007986 */ /* 0x0007e4000c101504 */
.L_x_133:
[----:B------:R-:W-:Y:S05]  /*0b30*/  @!P2 BRA `(.L_x_132) ;  /* 0x00000000008ca947 */ /* 0x000fea0003800000 */
[----:B------:R-:W-:Y:S01]  /*0b40*/  @P0 IMAD.WIDE R22, R10, 0x2, R12 ;  /* 0x000000020a160825 */ /* 0x000fe200078e020c */
[----:B--2---:R-:W-:-:S05]  /*0b50*/  @P0 IADD3 R9, PT, PT, R8, R15, RZ ;  /* 0x0000000f08090210 */ /* 0x004fca0007ffe0ff */
[----:B------:R-:W2:Y:S01]  /*0b60*/  @P0 LDG.E.U16 R22, desc[UR4][R22.64] ;  /* 0x0000000416160981 */ /* 0x000ea2000c1e1500 */
[----:B0--3--:R-:W-:-:S05]  /*0b70*/  @P0 IMAD.WIDE R18, R9, 0x2, R12 ;  /* 0x0000000209120825 */ /* 0x009fca00078e020c */
[----:B------:R-:W3:Y:S01]  /*0b80*/  @P0 LDG.E.U16 R11, desc[UR4][R18.64] ;  /* 0x00000004120b0981 */ /* 0x000ee2000c1e1500 */
[----:B------:R-:W-:-:S04]  /*0b90*/  @P0 IMAD.WIDE R6, R8, 0x2, R16 ;  /* 0x0000000208060825 */ /* 0x000fc800078e0210 */
[----:B------:R-:W-:-:S04]  /*0ba0*/  @P0 IMAD.WIDE R24, R15, 0x2, R18 ;  /* 0x000000020f180825 */ /* 0x000fc800078e0212 */
[----:B--2---:R-:W-:-:S05]  /*0bb0*/  @P0 IMAD.MOV R20, RZ, RZ, -R22 ;  /* 0x000000ffff140224 */ /* 0x004fca00078e0a16 */
[----:B------:R-:W-:-:S04]  /*0bc0*/  @P0 PRMT R20, R20, 0x7710, RZ ;  /* 0x0000771014140816 */ /* 0x000fc800000000ff */
[----:B---3--:R-:W-:Y:S01]  /*0bd0*/  @P0 IADD3 R11, PT, PT, R11, R20, RZ ;  /* 0x000000140b0b0210 */ /* 0x008fe20007ffe0ff */
[----:B------:R-:W-:-:S04]  /*0be0*/  @P0 IMAD.WIDE R20, R8, 0x2, R12 ;  /* 0x0000000208140825 */ /* 0x000fc800078e020c */
[----:B------:R0:W-:Y:S04]  /*0bf0*/  @P0 STG.E.U16 desc[UR4][R6.64], R11 ;  /* 0x0000000b06000986 */ /* 0x0001e8000c101504 */
[----:B------:R-:W2:Y:S04]  /*0c00*/  @P0 LDG.E.U16 R20, desc[UR4][R20.64] ;  /* 0x0000000414140981 */ /* 0x000ea8000c1e1500 */
[----:B------:R-:W3:Y:S01]  /*0c10*/  @P0 LDG.E.U16 R24, desc[UR4][R24.64] ;  /* 0x0000000418180981 */ /* 0x000ee2000c1e1500 */
[----:B------:R-:W-:Y:S01]  /*0c20*/  LOP3.LUT P2, RZ, R14, 0x1, RZ, 0xc0, !PT ;  /* 0x000000010eff7812 */ /* 0x000fe2000784c0ff */
[----:B------:R-:W-:Y:S01]  /*0c30*/  @P0 IMAD.IADD R14, R9, 0x1, R15 ;  /* 0x00000001090e0824 */ /* 0x000fe200078e020f */
[----:B------:R-:W-:-:S04]  /*0c40*/  @P0 MOV R10, R9 ;  /* 0x00000009000a0202 */ /* 0x000fc80000000f00 */
[----:B------:R-:W-:-:S07]  /*0c50*/  @P0 MOV R8, R14 ;  /* 0x0000000e00080202 */ /* 0x000fce0000000f00 */
[----:B------:R-:W-:Y:S01]  /*0c60*/  @P2 IMAD.WIDE R22, R10, 0x2, R12 ;  /* 0x000000020a162825 */ /* 0x000fe200078e020c */
[----:B------:R-:W-:Y:S02]  /*0c70*/  @P2 IADD3 R27, PT, PT, R8, R15, RZ ;  /* 0x0000000f081b2210 */ /* 0x000fe40007ffe0ff */
[----:B--2---:R-:W-:-:S04]  /*0c80*/  @P0 IADD3 R19, PT, PT, RZ, -R20, RZ ;  /* 0x80000014ff130210 */ /* 0x004fc80007ffe0ff */
[----:B------:R-:W-:-:S05]  /*0c90*/  @P0 PRMT R19, R19, 0x7710, RZ ;  /* 0x0000771013130816 */ /* 0x000fca00000000ff */
[----:B---3--:R-:W-:Y:S02]  /*0ca0*/  @P0 IMAD.IADD R9, R24, 0x1, R19 ;  /* 0x0000000118090824 */ /* 0x008fe400078e0213 */
[----:B------:R-:W-:-:S05]  /*0cb0*/  @P0 IMAD.WIDE R18, R15, 0x2, R6 ;  /* 0x000000020f120825 */ /* 0x000fca00078e0206 */
[----:B------:R1:W-:Y:S01]  /*0cc0*/  @P0 STG.E.U16 desc[UR4][R18.64], R9 ;  /* 0x0000000912000986 */ /* 0x0003e2000c101504 */
[----:B------:R-:W-:-:S03]  /*0cd0*/  @P2 IMAD.WIDE R20, R27, 0x2, R12 ;  /* 0x000000021b142825 */ /* 0x000fc600078e020c */
[----:B------:R-:W2:Y:S04]  /*0ce0*/  @P2 LDG.E.U16 R22, desc[UR4][R22.64] ;  /* 0x0000000416162981 */ /* 0x000ea8000c1e1500 */
[----:B------:R-:W3:Y:S01]  /*0cf0*/  @P2 LDG.E.U16 R20, desc[UR4][R20.64] ;  /* 0x0000000414142981 */ /* 0x000ee2000c1e1500 */
[----:B0-----:R-:W-:Y:S01]  /*0d00*/  @P2 IMAD.WIDE R6, R8, 0x2, R16 ;  /* 0x0000000208062825 */ /* 0x001fe200078e0210 */
[----:B------:R-:W-:Y:S02]  /*0d10*/  @P2 MOV R10, R8 ;  /* 0x00000008000a2202 */ /* 0x000fe40000000f00 */
[----:B------:R-:W-:Y:S02]  /*0d20*/  @P2 MOV R8, R27 ;  /* 0x0000001b00082202 */ /* 0x000fe40000000f00 */
[----:B--2---:R-:W-:-:S04]  /*0d30*/  @P2 IADD3 R11, PT, PT, RZ, -R22, RZ ;  /* 0x80000016ff0b2210 */ /* 0x004fc80007ffe0ff */
[----:B------:R-:W-:-:S05]  /*0d40*/  @P2 PRMT R11, R11, 0x7710, RZ ;  /* 0x000077100b0b2816 */ /* 0x000fca00000000ff */
[----:B---3--:R-:W-:-:S05]  /*0d50*/  @P2 IMAD.IADD R11, R20, 0x1, R11 ;  /* 0x00000001140b2824 */ /* 0x008fca00078e020b */
[----:B------:R1:W-:Y:S02]  /*0d60*/  @P2 STG.E.U16 desc[UR4][R6.64], R11 ;  /* 0x0000000b06002986 */ /* 0x0003e4000c101504 */
.L_x_132:
[----:B-1----:R-:W-:-:S06]  /*0d70*/  IMAD.WIDE R6, R10, 0x2, R12 ;  /* 0x000000020a067825 */ /* 0x002fcc00078e020c */
[----:B------:R-:W3:Y:S01]  /*0d80*/  LDG.E.U16 R6, desc[UR4][R6.64] ;  /* 0x0000000406067981 */ /* 0x000ee2000c1e1500 */
[----:B------:R-:W-:-:S06]  /*0d90*/  IMAD.WIDE R12, R8, 0x2, R12 ;  /* 0x00000002080c7825 */ /* 0x000fcc00078e020c */
[----:B------:R-:W4:Y:S01]  /*0da0*/  LDG.E.U16 R12, desc[UR4][R12.64] ;  /* 0x000000040c0c7981 */ /* 0x000f22000c1e1500 */
[----:B--2---:R-:W-:Y:S01]  /*0db0*/  IMAD.WIDE R8, R8, 0x2, R16 ;  /* 0x0000000208087825 */ /* 0x004fe200078e0210 */
[----:B------:R-:W-:-:S04]  /*0dc0*/  IADD3 R2, PT, PT, R0, R2, RZ ;  /* 0x0000000200027210 */ /* 0x000fc80007ffe0ff */
[----:B------:R-:W-:Y:S01]  /*0dd0*/  ISETP.GE.AND P2, PT, R2, R15, PT ;  /* 0x0000000f0200720c */ /* 0x000fe20003f46270 */
[----:B---3--:R-:W-:-:S05]  /*0de0*/  IMAD.MOV R11, RZ, RZ, -R6 ;  /* 0x000000ffff0b7224 */ /* 0x008fca00078e0a06 */
[----:B------:R-:W-:-:S04]  /*0df0*/  PRMT R11, R11, 0x7710, RZ ;  /* 0x000077100b0b7816 */ /* 0x000fc800000000ff */
[----:B----4-:R-:W-:-:S05]  /*0e00*/  IADD3 R11, PT, PT, R12, R11, RZ ;  /* 0x0000000b0c0b7210 */ /* 0x010fca0007ffe0ff */
[----:B------:R1:W-:Y:S01]  /*0e10*/  STG.E.U16 desc[UR4][R8.64], R11 ;  /* 0x0000000b08007986 */ /* 0x0003e2000c101504 */
[----:B------:R-:W-:Y:S05]  /*0e20*/  @!P2 BRA `(.L_x_134) ;  /* 0xfffffff4002ca947 */ /* 0x000fea000383ffff */
[----:B------:R-:W-:Y:S05]  /*0e30*/  EXIT ;  /* 0x000000000000794d */ /* 0x000fea0003800000 */
.L_x_135:
        /* <DEDUP_REMOVED lines=12> */
.L_x_255:


//--------------------- .text._Z13derrivative_xiiPsS_ --------------------------
	.section	.text._Z13derrivative_xiiPsS_,"ax",@progbits
	.align	128
        .global         _Z13derrivative_xiiPsS_
        .type           _Z13derrivative_xiiPsS_,@function
        .size           _Z13derrivative_xiiPsS_,(.L_x_256 - _Z13derrivative_xiiPsS_)
        .other          _Z13derrivative_xiiPsS_,@"STO_CUDA_ENTRY STV_DEFAULT"
_Z13derrivative_xiiPsS_:
.text._Z13derrivative_xiiPsS_:
[----:B------:R-:W-:Y:S01]  /*0000*/  LDC R1, c[0x0][0x37c] ;  /* 0x0000df00ff017b82 */ /* 0x000fe20000000800 */
[----:B------:R-:W0:Y:S07]  /*0010*/  S2R R7, SR_TID.X ;  /* 0x0000000000077919 */ /* 0x000e2e0000002100 */
[----:B------:R-:W0:Y:S01]  /*0020*/  S2UR UR4, SR_CTAID.X ;  /* 0x00000000000479c3 */ /* 0x000e220000002500 */
[----:B------:R-:W1:Y:S07]  /*0030*/  LDCU UR6, c[0x0][0x380] ;  /* 0x00007000ff0677ac */ /* 0x000e6e0008000800 */
[----:B------:R-:W0:Y:S01]  /*0040*/  LDC R0, c[0x0][0x360] ;  /* 0x0000d800ff007b82 */ /* 0x000e220000000800 */
[----:B------:R-:W2:Y:S01]  /*0050*/  LDCU UR5, c[0x0][0x370] ;  /* 0x00006e00ff0577ac */ /* 0x000ea20008000800 */
[----:B0-----:R-:W-:-:S02]  /*0060*/  IMAD R7, R0, UR4, R7 ;  /* 0x0000000400077c24 */ /* 0x001fc4000f8e0207 */
[----:B--2---:R-:W-:-:S03]  /*0070*/  IMAD R0, R0, UR5, RZ ;  /* 0x0000000500007c24 */ /* 0x004fc6000f8e02ff */
[----:B-1----:R-:W-:-:S13]  /*0080*/  ISETP.GE.AND P0, PT, R7, UR6, PT ;  /* 0x0000000607007c0c */ /* 0x002fda000bf06270 */
[----:B------:R-:W-:Y:S05]  /*0090*/  @P0 EXIT ;  /* 0x000000000000094d */ /* 0x000fea0003800000 */
[----:B------:R-:W0:Y:S01]  /*00a0*/  LDC R10, c[0x0][0x384] ;  /* 0x0000e100ff0a7b82 */ /* 0x000e220000000800 */
[----:B------:R-:W1:Y:S01]  /*00b0*/  LDCU.64 UR4, c[0x0][0x358] ;  /* 0x00006b00ff0477ac */ /* 0x000e620008000a00 */
[----:B0-----:R-:W-:-:S13]  /*00c0*/  ISETP.GT.AND P0, PT, R10, 0x2, PT ;  /* 0x000000020a00780c */ /* 0x001fda0003f04270 */
[----:B-1----:R-:W-:Y:S05]  /*00d0*/  @P0 BRA `(.L_x_136) ;  /* 0x0000000000540947 */ /* 0x002fea0003800000 */
.L_x_137:
[----:B0-----:R-:W0:Y:S01]  /*00e0*/  LDC.64 R2, c[0x0][0x390] ;  /* 0x0000e400ff027b82 */ /* 0x001e220000000a00 */
[----:B------:R-:W-:-:S07]  /*00f0*/  IMAD R9, R7, R10, RZ ;  /* 0x0000000a07097224 */ /* 0x000fce00078e02ff */
[----:B------:R-:W1:Y:S01]  /*0100*/  LDC.64 R4, c[0x0][0x388] ;  /* 0x0000e200ff047b82 */ /* 0x000e620000000a00 */
[----:B0-----:R-:W-:-:S05]  /*0110*/  IMAD.WIDE R2, R9, 0x2, R2 ;  /* 0x0000000209027825 */ /* 0x001fca00078e0202 */
[----:B------:R-:W2:Y:S04]  /*0120*/  LDG.E.U16 R8, desc[UR4][R2.64] ;  /* 0x0000000402087981 */ /* 0x000ea8000c1e1500 */
[----:B------:R-:W3:Y:S01]  /*0130*/  LDG.E.U16 R6, desc[UR4][R2.64+0x2] ;  /* 0x0000020402067981 */ /* 0x000ee2000c1e1500 */
[----:B-1----:R-:W-:-:S04]  /*0140*/  IMAD.WIDE R4, R9, 0x2, R4 ;  /* 0x0000000209047825 */ /* 0x002fc800078e0204 */
[----:B--2---:R-:W-:-:S05]  /*0150*/  IMAD.MOV R8, RZ, RZ, -R8 ;  /* 0x000000ffff087224 */ /* 0x004fca00078e0a08 */
[----:B------:R-:W-:-:S05]  /*0160*/  PRMT R11, R8, 0x7710, RZ ;  /* 0x00007710080b7816 */ /* 0x000fca00000000ff */
[----:B---3--:R-:W-:-:S05]  /*0170*/  IMAD.IADD R9, R6, 0x1, R11 ;  /* 0x0000000106097824 */ /* 0x008fca00078e020b */
[----:B------:R0:W-:Y:S04]  /*0180*/  STG.E.U16 desc[UR4][R4.64], R9 ;  /* 0x0000000904007986 */ /* 0x0001e8000c101504 */
[----:B------:R-:W2:Y:S04]  /*0190*/  LDG.E.U16 R8, desc[UR4][R2.64] ;  /* 0x0000000402087981 */ /* 0x000ea8000c1e1500 */
[----:B------:R-:W3:Y:S01]  /*01a0*/  LDG.E.U16 R6, desc[UR4][R2.64+0x2] ;  /* 0x0000020402067981 */ /* 0x000ee2000c1e1500 */
[----:B------:R-:W-:-:S05]  /*01b0*/  IMAD.IADD R7, R0, 0x1, R7 ;  /* 0x0000000100077824 */ /* 0x000fca00078e0207 */
[----:B------:R-:W-:Y:S02]  /*01c0*/  ISETP.GE.AND P0, PT, R7, UR6, PT ;  /* 0x0000000607007c0c */ /* 0x000fe4000bf06270 */
[----:B--2---:R-:W-:-:S04]  /*01d0*/  IADD3 R8, PT, PT, RZ, -R8, RZ ;  /* 0x80000008ff087210 */ /* 0x004fc80007ffe0ff */
[----:B------:R-:W-:-:S05]  /*01e0*/  PRMT R11, R8, 0x7710, RZ ;  /* 0x00007710080b7816 */ /* 0x000fca00000000ff */
[----:B---3--:R-:W-:-:S05]  /*01f0*/  IMAD.IADD R11, R6, 0x1, R11 ;  /* 0x00000001060b7824 */ /* 0x008fca00078e020b */
[----:B------:R0:W-:Y:S01]  /*0200*/  STG.E.U16 desc[UR4][R4.64+0x2], R11 ;  /* 0x0000020b04007986 */ /* 0x0001e2000c101504 */
[----:B------:R-:W-:Y:S05]  /*0210*/  @!P0 BRA `(.L_x_137) ;  /* 0xfffffffc00b08947 */ /* 0x000fea000383ffff */
[----:B------:R-:W-:Y:S05]  /*0220*/  EXIT ;  /* 0x000000000000794d */ /* 0x000fea0003800000 */
.L_x_136:
[C---:B------:R-:W-:Y:S01]  /*0230*/  IADD3 R16, PT, PT, R10.reuse, 0x6, RZ ;  /* 0x000000060a107810 */ /* 0x040fe20007ffe0ff */
[C---:B------:R-:W-:Y:S01]  /*0240*/  VIADD R17, R10.reuse, 0xfffffffe ;  /* 0xfffffffe0a117836 */ /* 0x040fe20000000000 */
[----:B------:R-:W-:Y:S02]  /*0250*/  LOP3.LUT R3, R10, 0x3, RZ, 0xc0, !PT ;  /* 0x000000030a037812 */ /* 0x000fe400078ec0ff */
[----:B------:R-:W-:Y:S02]  /*0260*/  LOP3.LUT R2, R16, 0x7, RZ, 0xc0, !PT ;  /* 0x0000000710027812 */ /* 0x000fe400078ec0ff */
[----:B------:R-:W-:Y:S02]  /*0270*/  LOP3.LUT R8, R17, 0xfffffff8, RZ, 0xc0, !PT ;  /* 0xfffffff811087812 */ /* 0x000fe400078ec0ff */
[----:B------:R-:W-:Y:S01]  /*0280*/  ISETP.NE.AND P0, PT, R3, 0x3, PT ;  /* 0x000000030300780c */ /* 0x000fe20003f05270 */
[----:B------:R-:W-:Y:S01]  /*0290*/  VIADD R2, R2, 0xffffffff ;  /* 0xffffffff02027836 */ /* 0x000fe20000000000 */
[----:B------:R-:W-:Y:S01]  /*02a0*/  IADD3 R6, PT, PT, R10, -0x3, RZ ;  /* 0xfffffffd0a067810 */ /* 0x000fe20007ffe0ff */
[----:B------:R-:W-:-:S03]  /*02b0*/  IMAD.MOV R8, RZ, RZ, -R8 ;  /* 0x000000ffff087224 */ /* 0x000fc600078e0a08 */
[----:B------:R-:W-:-:S13]  /*02c0*/  ISETP.GE.U32.AND P1, PT, R2, 0x3, PT ;  /* 0x000000030200780c */ /* 0x000fda0003f26070 */
.L_x_142:
[----:B0-----:R-:W0:Y:S08]  /*02d0*/  LDC R10, c[0x0][0x384] ;  /* 0x0000e100ff0a7b82 */ /* 0x001e300000000800 */
[----:B-1----:R-:W1:Y:S08]  /*02e0*/  LDC.64 R2, c[0x0][0x390] ;  /* 0x0000e400ff027b82 */ /* 0x002e700000000a00 */
[----:B--2---:R-:W2:Y:S01]  /*02f0*/  LDC.64 R4, c[0x0][0x388] ;  /* 0x0000e200ff047b82 */ /* 0x004ea20000000a00 */
[----:B0-----:R-:W-:-:S04]  /*0300*/  IMAD R9, R7, R10, RZ ;  /* 0x0000000a07097224 */ /* 0x001fc800078e02ff */
[----:B-1----:R-:W-:-:S05]  /*0310*/  IMAD.WIDE R12, R9, 0x2, R2 ;  /* 0x00000002090c7825 */ /* 0x002fca00078e0202 */
[----:B------:R-:W3:Y:S04]  /*0320*/  LDG.E.U16 R14, desc[UR4][R12.64] ;  /* 0x000000040c0e7981 */ /* 0x000ee8000c1e1500 */
[----:B------:R-:W4:Y:S01]  /*0330*/  LDG.E.U16 R11, desc[UR4][R12.64+0x2] ;  /* 0x000002040c0b7981 */ /* 0x000f22000c1e1500 */
[----:B------:R-:W-:Y:S01]  /*0340*/  ISETP.GE.U32.AND P2, PT, R6, 0x7, PT ;  /* 0x000000070600780c */ /* 0x000fe20003f46070 */
[----:B---3--:R-:W-:-:S05]  /*0350*/  IMAD.MOV R14, RZ, RZ, -R14 ;  /* 0x000000ffff0e7224 */ /* 0x008fca00078e0a0e */
[----:B------:R-:W-:Y:S01]  /*0360*/  PRMT R18, R14, 0x7710, RZ ;  /* 0x000077100e127816 */ /* 0x000fe200000000ff */
[----:B--2---:R-:W-:-:S03]  /*0370*/  IMAD.WIDE R14, R9, 0x2, R4 ;  /* 0x00000002090e7825 */ /* 0x004fc600078e0204 */
[----:B----4-:R-:W-:Y:S01]  /*0380*/  IADD3 R19, PT, PT, R11, R18, RZ ;  /* 0x000000120b137210 */ /* 0x010fe20007ffe0ff */
[----:B------:R-:W-:-:S04]  /*0390*/  VIADD R11, R9, 0x1 ;  /* 0x00000001090b7836 */ /* 0x000fc80000000000 */
[----:B------:R0:W-:Y:S01]  /*03a0*/  STG.E.U16 desc[UR4][R14.64], R19 ;  /* 0x000000130e007986 */ /* 0x0001e2000c101504 */
[----:B------:R-:W-:Y:S05]  /*03b0*/  @!P2 BRA `(.L_x_138) ;  /* 0x0000000000e4a947 */ /* 0x000fea0003800000 */
[----:B------:R-:W-:-:S07]  /*03c0*/  IMAD.MOV.U32 R11, RZ, RZ, R8 ;  /* 0x000000ffff0b7224 */ /* 0x000fce00078e0008 */
.L_x_139:
[----:B------:R-:W-:-:S05]  /*03d0*/  IMAD.WIDE R12, R9, 0x2, R2 ;  /* 0x00000002090c7825 */ /* 0x000fca00078e0202 */
[----:B0-2---:R-:W2:Y:S04]  /*03e0*/  LDG.E.U16 R14, desc[UR4][R12.64] ;  /* 0x000000040c0e7981 */ /* 0x005ea8000c1e1500 */
[----:B------:R-:W3:Y:S01]  /*03f0*/  LDG.E.U16 R18, desc[UR4][R12.64+0x4] ;  /* 0x000004040c127981 */ /* 0x000ee2000c1e1500 */
[----:B------:R-:W-:Y:S01]  /*0400*/  VIADD R15, R9, 0x1 ;  /* 0x00000001090f7836 */ /* 0x000fe20000000000 */
[----:B--2---:R-:W-:-:S04]  /*0410*/  IADD3 R14, PT, PT, RZ, -R14, RZ ;  /* 0x8000000eff0e7210 */ /* 0x004fc80007ffe0ff */
[----:B------:R-:W-:Y:S01]  /*0420*/  PRMT R19, R14, 0x7710, RZ ;  /* 0x000077100e137816 */ /* 0x000fe200000000ff */
[----:B------:R-:W-:-:S04]  /*0430*/  IMAD.WIDE R14, R15, 0x2, R4 ;  /* 0x000000020f0e7825 */ /* 0x000fc800078e0204 */
[----:B---3--:R-:W-:-:S05]  /*0440*/  IMAD.IADD R19, R18, 0x1, R19 ;  /* 0x0000000112137824 */ /* 0x008fca00078e0213 */
[----:B------:R0:W-:Y:S04]  /*0450*/  STG.E.U16 desc[UR4][R14.64], R19 ;  /* 0x000000130e007986 */ /* 0x0001e8000c101504 */
[----:B------:R-:W2:Y:S04]  /*0460*/  LDG.E.U16 R20, desc[UR4][R12.64+0x2] ;  /* 0x000002040c147981 */ /* 0x000ea8000c1e1500 */
[----:B------:R-:W3:Y:S01]  /*0470*/  LDG.E.U16 R18, desc[UR4][R12.64+0x6] ;  /* 0x000006040c127981 */ /* 0x000ee2000c1e1500 */
[----:B--2---:R-:W-:-:S04]  /*0480*/  IADD3 R20, PT, PT, RZ, -R20, RZ ;  /* 0x80000014ff147210 */ /* 0x004fc80007ffe0ff */
[----:B------:R-:W-:-:S05]  /*0490*/  PRMT R21, R20, 0x7710, RZ ;  /* 0x0000771014157816 */ /* 0x000fca00000000ff */
[----:B---3--:R-:W-:-:S05]  /*04a0*/  IMAD.IADD R21, R18, 0x1, R21 ;  /* 0x0000000112157824 */ /* 0x008fca00078e0215 */
[----:B------:R1:W-:Y:S04]  /*04b0*/  STG.E.U16 desc[UR4][R14.64+0x2], R21 ;  /* 0x000002150e007986 */ /* 0x0003e8000c101504 */
[----:B------:R-:W2:Y:S04]  /*04c0*/  LDG.E.U16 R20, desc[UR4][R12.64+0x4] ;  /* 0x000004040c147981 */ /* 0x000ea8000c1e1500 */
[----:B------:R-:W0:Y:S01]  /*04d0*/  LDG.E.U16 R18, desc[UR4][R12.64+0x8] ;  /* 0x000008040c127981 */ /* 0x000e22000c1e1500 */
[----:B--2---:R-:W-:-:S05]  /*04e0*/  IMAD.MOV R20, RZ, RZ, -R20 ;  /* 0x000000ffff147224 */ /* 0x004fca00078e0a14 */
[----:B------:R-:W-:-:S04]  /*04f0*/  PRMT R23, R20, 0x7710, RZ ;  /* 0x0000771014177816 */ /* 0x000fc800000000ff */
[----:B0-----:R-:W-:-:S05]  /*0500*/  IADD3 R19, PT, PT, R18, R23, RZ ;  /* 0x0000001712137210 */ /* 0x001fca0007ffe0ff */
[----:B------:R0:W-:Y:S04]  /*0510*/  STG.E.U16 desc[UR4][R14.64+0x4], R19 ;  /* 0x000004130e007986 */ /* 0x0001e8000c101504 */
[----:B------:R-:W2:Y:S04]  /*0520*/  LDG.E.U16 R20, desc[UR4][R12.64+0x6] ;  /* 0x000006040c147981 */ /* 0x000ea8000c1e1500 */
[----:B------:R-:W1:Y:S01]  /*0530*/  LDG.E.U16 R18, desc[UR4][R12.64+0xa] ;  /* 0x00000a040c127981 */ /* 0x000e62000c1e1500 */
[----:B--2---:R-:W-:-:S05]  /*0540*/  IMAD.MOV R20, RZ, RZ, -R20 ;  /* 0x000000ffff147224 */ /* 0x004fca00078e0a14 */
[----:B------:R-:W-:-:S05]  /*0550*/  PRMT R23, R20, 0x7710, RZ ;  /* 0x0000771014177816 */ /* 0x000fca00000000ff */
[----:B-1----:R-:W-:-:S05]  /*0560*/  IMAD.IADD R21, R18, 0x1, R23 ;  /* 0x0000000112157824 */ /* 0x002fca00078e0217 */
[----:B------:R1:W-:Y:S04]  /*0570*/  STG.E.U16 desc[UR4][R14.64+0x6], R21 ;  /* 0x000006150e007986 */ /* 0x0003e8000c101504 */
[----:B------:R-:W2:Y:S04]  /*0580*/  LDG.E.U16 R20, desc[UR4][R12.64+0x8] ;  /* 0x000008040c147981 */ /* 0x000ea8000c1e1500 */
[----:B------:R-:W0:Y:S01]  /*0590*/  LDG.E.U16 R18, desc[UR4][R12.64+0xc] ;  /* 0x00000c040c127981 */ /* 0x000e22000c1e1500 */
[----:B--2---:R-:W-:-:S04]  /*05a0*/  IADD3 R20, PT, PT, RZ, -R20, RZ ;  /* 0x80000014ff147210 */ /* 0x004fc80007ffe0ff */
[----:B------:R-:W-:-:S05]  /*05b0*/  PRMT R23, R20, 0x7710, RZ ;  /* 0x0000771014177816 */ /* 0x000fca00000000ff */
[----:B0-----:R-:W-:-:S05]  /*05c0*/  IMAD.IADD R19, R18, 0x1, R23 ;  /* 0x0000000112137824 */ /* 0x001fca00078e0217 */
[----:B------:R0:W-:Y:S04]  /*05d0*/  STG.E.U16 desc[UR4][R14.64+0x8], R19 ;  /* 0x000008130e007986 */ /* 0x0001e8000c101504 */
[----:B------:R-:W2:Y:S04]  /*05e0*/  LDG.E.U16 R20, desc[UR4][R12.64+0xa] ;  /* 0x00000a040c147981 */ /* 0x000ea8000c1e1500 */
[----:B------:R-:W1:Y:S01]  /*05f0*/  LDG.E.U16 R18, desc[UR4][R12.64+0xe] ;  /* 0x00000e040c127981 */ /* 0x000e62000c1e1500 */
[----:B--2---:R-:W-:-:S05]  /*0600*/  IMAD.MOV R20, RZ, RZ, -R20 ;  /* 0x000000ffff147224 */ /* 0x004fca00078e0a14 */
[----:B------:R-:W-:-:S04]  /*0610*/  PRMT R23, R20, 0x7710, RZ ;  /* 0x0000771014177816 */ /* 0x000fc800000000ff */
[----:B-1----:R-:W-:-:S05]  /*0620*/  IADD3 R21, PT, PT, R18, R23, RZ ;  /* 0x0000001712157210 */ /* 0x002fca0007ffe0ff */
[----:B------:R1:W-:Y:S04]  /*0630*/  STG.E.U16 desc[UR4][R14.64+0xa], R21 ;  /* 0x00000a150e007986 */ /* 0x0003e8000c101504 */
[----:B------:R-:W2:Y:S04]  /*0640*/  LDG.E.U16 R20, desc[UR4][R12.64+0xc] ;  /* 0x00000c040c147981 */ /* 0x000ea8000c1e1500 */
[----:B------:R-:W0:Y:S01]  /*0650*/  LDG.E.U16 R18, desc[UR4][R12.64+0x10] ;  /* 0x000010040c127981 */ /* 0x000e22000c1e1500 */
[----:B--2---:R-:W-:-:S05]  /*0660*/  IMAD.MOV R20, RZ, RZ, -R20 ;  /* 0x000000ffff147224 */ /* 0x004fca00078e0a14 */
[----:B------:R-:W-:-:S04]  /*0670*/  PRMT R23, R20, 0x7710, RZ ;  /* 0x0000771014177816 */ /* 0x000fc800000000ff */
[----:B0-----:R-:W-:-:S05]  /*0680*/  IADD3 R19, PT, PT, R18, R23, RZ ;  /* 0x0000001712137210 */ /* 0x001fca0007ffe0ff */
[----:B------:R2:W-:Y:S04]  /*0690*/  STG.E.U16 desc[UR4][R14.64+0xc], R19 ;  /* 0x00000c130e007986 */ /* 0x0005e8000c101504 */
[----:B------:R-:W3:Y:S04]  /*06a0*/  LDG.E.U16 R20, desc[UR4][R12.64+0xe] ;  /* 0x00000e040c147981 */ /* 0x000ee8000c1e1500 */
[----:B------:R-:W1:Y:S01]  /*06b0*/  LDG.E.U16 R18, desc[UR4][R12.64+0x12] ;  /* 0x000012040c127981 */ /* 0x000e62000c1e1500 */
[----:B------:R-:W-:Y:S01]  /*06c0*/  VIADD R11, R11, 0x8 ;  /* 0x000000080b0b7836 */ /* 0x000fe20000000000 */
[----:B------:R-:W-:-:S04]  /*06d0*/  IADD3 R9, PT, PT, R9, 0x8, RZ ;  /* 0x0000000809097810 */ /* 0x000fc80007ffe0ff */
[----:B------:R-:W-:Y:S01]  /*06e0*/  ISETP.NE.AND P2, PT, R11, RZ, PT ;  /* 0x000000ff0b00720c */ /* 0x000fe20003f45270 */
[----:B---3--:R-:W-:-:S05]  /*06f0*/  IMAD.MOV R20, RZ, RZ, -R20 ;  /* 0x000000ffff147224 */ /* 0x008fca00078e0a14 */
[----:B------:R-:W-:-:S04]  /*0700*/  PRMT R23, R20, 0x7710, RZ ;  /* 0x0000771014177816 */ /* 0x000fc800000000ff */
[----:B-1----:R-:W-:-:S05]  /*0710*/  IADD3 R21, PT, PT, R18, R23, RZ ;  /* 0x0000001712157210 */ /* 0x002fca0007ffe0ff */
[----:B------:R2:W-:Y:S01]  /*0720*/  STG.E.U16 desc[UR4][R14.64+0xe], R21 ;  /* 0x00000e150e007986 */ /* 0x0005e2000c101504 */
[----:B------:R-:W-:Y:S05]  /*0730*/  @P2 BRA `(.L_x_139) ;  /* 0xfffffffc00242947 */ /* 0x000fea000383ffff */
[----:B------:R-:W-:-:S07]  /*0740*/  VIADD R11, R9, 0x1 ;  /* 0x00000001090b7836 */ /* 0x000fce0000000000 */
.L_x_138:
[----:B------:R-:W-:-:S13]  /*0750*/  LOP3.LUT P2, RZ, R17, 0x7, RZ, 0xc0, !PT ;  /* 0x0000000711ff7812 */ /* 0x000fda000784c0ff */
[----:B------:R-:W-:Y:S05]  /*0760*/  @!P2 BRA `(.L_x_140) ;  /* 0x0000000000f8a947 */ /* 0x000fea0003800000 */
[----:B------:R-:W-:Y:S01]  /*0770*/  LOP3.LUT P2, RZ, R16, 0x3, RZ, 0xc0, !PT ;  /* 0x0000000310ff7812 */ /* 0x000fe2000784c0ff */
[----:B------:R-:W-:-:S12]  /*0780*/  @!P1 BRA `(.L_x_141) ;  /* 0x0000000000749947 */ /* 0x000fd80003800000 */
[----:B0-2---:R-:W-:-:S05]  /*0790*/  IMAD.WIDE R18, R9, 0x2, R2 ;  /* 0x0000000209127825 */ /* 0x005fca00078e0202 */
[----:B------:R-:W2:Y:S04]  /*07a0*/  LDG.E.U16 R12, desc[UR4][R18.64] ;  /* 0x00000004120c7981 */ /* 0x000ea8000c1e1500 */
[----:B------:R-:W3:Y:S01]  /*07b0*/  LDG.E.U16 R9, desc[UR4][R18.64+0x4] ;  /* 0x0000040412097981 */ /* 0x000ee2000c1e1500 */
[----:B--2---:R-:W-:-:S04]  /*07c0*/  IADD3 R12, PT, PT, RZ, -R12, RZ ;  /* 0x8000000cff0c7210 */ /* 0x004fc80007ffe0ff */
[----:B------:R-:W-:Y:S01]  /*07d0*/  PRMT R14, R12, 0x7710, RZ ;  /* 0x000077100c0e7816 */ /* 0x000fe200000000ff */
[----:B------:R-:W-:-:S04]  /*07e0*/  IMAD.WIDE R12, R11, 0x2, R4 ;  /* 0x000000020b0c7825 */ /* 0x000fc800078e0204 */
[----:B---3--:R-:W-:Y:S02]  /*07f0*/  IMAD.IADD R9, R9, 0x1, R14 ;  /* 0x0000000109097824 */ /* 0x008fe400078e020e */
[----:B------:R-:W-:-:S03]  /*0800*/  IMAD.WIDE R14, R11, 0x2, R2 ;  /* 0x000000020b0e7825 */ /* 0x000fc600078e0202 */
        /* <DEDUP_REMOVED lines=14> */
[----:B0-----:R-:W1:Y:S01]  /*08f0*/  LDG.E.U16 R9, desc[UR4][R14.64+0x8] ;  /* 0x000008040e097981 */ /* 0x001e62000c1e1500 */
[----:B--2---:R-:W-:-:S04]  /*0900*/  IADD3 R18, PT, PT, RZ, -R18, RZ ;  /* 0x80000012ff127210 */ /* 0x004fc80007ffe0ff */
[----:B------:R-:W-:-:S05]  /*0910*/  PRMT R18, R18, 0x7710, RZ ;  /* 0x0000771012127816 */ /* 0x000fca00000000ff */
[----:B-1----:R-:W-:Y:S01]  /*0920*/  IMAD.IADD R19, R9, 0x1, R18 ;  /* 0x0000000109137824 */ /* 0x002fe200078e0212 */
[C---:B------:R-:W-:Y:S01]  /*0930*/  IADD3 R9, PT, PT, R11.reuse, 0x3, RZ ;  /* 0x000000030b097810 */ /* 0x040fe20007ffe0ff */
[----:B------:R-:W-:-:S03]  /*0940*/  VIADD R11, R11, 0x4 ;  /* 0x000000040b0b7836 */ /* 0x000fc60000000000 */
[----:B------:R3:W-:Y:S04]  /*0950*/  STG.E.U16 desc[UR4][R12.64+0x6], R19 ;  /* 0x000006130c007986 */ /* 0x0007e8000c101504 */
.L_x_141:
[----:B------:R-:W-:Y:S05]  /*0960*/  @!P2 BRA `(.L_x_140) ;  /* 0x000000000078a947 */ /* 0x000fea0003800000 */
[----:B0-23--:R-:W-:-:S05]  /*0970*/  @P0 IMAD.WIDE R18, R9, 0x2, R2 ;  /* 0x0000000209120825 */ /* 0x00dfca00078e0202 */
[----:B------:R-:W2:Y:S04]  /*0980*/  @P0 LDG.E.U16 R12, desc[UR4][R18.64] ;  /* 0x00000004120c0981 */ /* 0x000ea8000c1e1500 */
[----:B------:R-:W3:Y:S01]  /*0990*/  @P0 LDG.E.U16 R14, desc[UR4][R18.64+0x4] ;  /* 0x00000404120e0981 */ /* 0x000ee2000c1e1500 */
[----:B--2---:R-:W-:-:S04]  /*09a0*/  @P0 IADD3 R12, PT, PT, RZ, -R12, RZ ;  /* 0x8000000cff0c0210 */ /* 0x004fc80007ffe0ff */
[----:B------:R-:W-:Y:S01]  /*09b0*/  @P0 PRMT R21, R12, 0x7710, RZ ;  /* 0x000077100c150816 */ /* 0x000fe200000000ff */
[----:B------:R-:W-:-:S04]  /*09c0*/  @P0 IMAD.WIDE R12, R11, 0x2, R4 ;  /* 0x000000020b0c0825 */ /* 0x000fc800078e0204 */
[----:B---3--:R-:W-:Y:S02]  /*09d0*/  @P0 IMAD.IADD R21, R14, 0x1, R21 ;  /* 0x000000010e150824 */ /* 0x008fe400078e0215 */
[----:B------:R-:W-:-:S03]  /*09e0*/  @P0 IMAD.WIDE R14, R11, 0x2, R2 ;  /* 0x000000020b0e0825 */ /* 0x000fc600078e0202 */
[----:B------:R0:W-:Y:S04]  /*09f0*/  @P0 STG.E.U16 desc[UR4][R12.64], R21 ;  /* 0x000000150c000986 */ /* 0x0001e8000c101504 */
[----:B------:R-:W2:Y:S04]  /*0a00*/  @P0 LDG.E.U16 R22, desc[UR4][R14.64] ;  /* 0x000000040e160981 */ /* 0x000ea8000c1e1500 */
[----:B------:R-:W3:Y:S01]  /*0a10*/  @P0 LDG.E.U16 R20, desc[UR4][R14.64+0x4] ;  /* 0x000004040e140981 */ /* 0x000ee2000c1e1500 */
[----:B------:R-:W-:Y:S01]  /*0a20*/  LOP3.LUT P2, RZ, R10, 0x1, RZ, 0xc0, !PT ;  /* 0x000000010aff7812 */ /* 0x000fe2000784c0ff */
[----:B------:R-:W-:-:S12]  /*0a30*/  @P0 VIADD R9, R11, 0x1 ;  /* 0x000000010b090836 */ /* 0x000fd80000000000 */
[----:B------:R-:W-:Y:S01]  /*0a40*/  @P2 IMAD.WIDE R18, R9, 0x2, R2 ;  /* 0x0000000209122825 */ /* 0x000fe200078e0202 */
[----:B--2---:R-:W-:-:S04]  /*0a50*/  @P0 IADD3 R22, PT, PT, RZ, -R22, RZ ;  /* 0x80000016ff160210 */ /* 0x004fc80007ffe0ff */
[----:B------:R-:W-:-:S04]  /*0a60*/  @P0 PRMT R23, R22, 0x7710, RZ ;  /* 0x0000771016170816 */ /* 0x000fc800000000ff */
[----:B---3--:R-:W-:-:S05]  /*0a70*/  @P0 IADD3 R23, PT, PT, R20, R23, RZ ;  /* 0x0000001714170210 */ /* 0x008fca0007ffe0ff */
[----:B------:R1:W-:Y:S04]  /*0a80*/  @P0 STG.E.U16 desc[UR4][R12.64+0x2], R23 ;  /* 0x000002170c000986 */ /* 0x0003e8000c101504 */
[----:B------:R-:W0:Y:S04]  /*0a90*/  @P2 LDG.E.U16 R22, desc[UR4][R18.64] ;  /* 0x0000000412162981 */ /* 0x000e28000c1e1500 */
[----:B------:R-:W2:Y:S01]  /*0aa0*/  @P2 LDG.E.U16 R20, desc[UR4][R18.64+0x4] ;  /* 0x0000040412142981 */ /* 0x000ea2000c1e1500 */
[----:B------:R-:W-:-:S04]  /*0ab0*/  @P0 VIADD R10, R11, 0x2 ;  /* 0x000000020b0a0836 */ /* 0x000fc80000000000 */
[----:B------:R-:W-:-:S04]  /*0ac0*/  @P0 IMAD.MOV.U32 R11, RZ, RZ, R10 ;  /* 0x000000ffff0b0224 */ /* 0x000fc800078e000a */
[----:B------:R-:W-:Y:S01]  /*0ad0*/  @P2 IMAD.WIDE R14, R11, 0x2, R4 ;  /* 0x000000020b0e2825 */ /* 0x000fe200078e0204 */
[----:B------:R-:W-:-:S03]  /*0ae0*/  @P2 MOV R9, R11 ;  /* 0x0000000b00092202 */ /* 0x000fc60000000f00 */
[----:B------:R-:W-:-:S04]  /*0af0*/  @P2 VIADD R10, R11, 0x1 ;  /* 0x000000010b0a2836 */ /* 0x000fc80000000000 */
[----:B------:R-:W-:Y:S01]  /*0b00*/  @P2 IMAD.MOV.U32 R11, RZ, RZ, R10 ;  /* 0x000000ffff0b2224 */ /* 0x000fe200078e000a */
[----:B0-----:R-:W-:-:S04]  /*0b10*/  @P2 IADD3 R21, PT, PT, RZ, -R22, RZ ;  /* 0x80000016ff152210 */ /* 0x001fc80007ffe0ff */
[----:B------:R-:W-:-:S04]  /*0b20*/  @P2 PRMT R21, R21, 0x7710, RZ ;  /* 0x0000771015152816 */ /* 0x000fc800000000ff */
[----:B--2---:R-:W-:-:S05]  /*0b30*/  @P2 IADD3 R21, PT, PT, R20, R21, RZ ;  /* 0x0000001514152210 */ /* 0x004fca0007ffe0ff */
[----:B------:R1:W-:Y:S02]  /*0b40*/  @P2 STG.E.U16 desc[UR4][R14.64], R21 ;  /* 0x000000150e002986 */ /* 0x0003e4000c101504 */
.L_x_140:
[--C-:B-1-3--:R-:W-:Y:S01]  /*0b50*/  IMAD.WIDE R12, R9, 0x2, R2.reuse ;  /* 0x00000002090c7825 */ /* 0x10afe200078e0202 */
[----:B------:R-:W1:Y:S05]  /*0b60*/  LDCU UR6, c[0x0][0x380] ;  /* 0x00007000ff0677ac */ /* 0x000e6a0008000800 */
[----:B------:R-:W3:Y:S01]  /*0b70*/  LDG.E.U16 R12, desc[UR4][R12.64] ;  /* 0x000000040c0c7981 */ /* 0x000ee2000c1e1500 */
[----:B------:R-:W-:-:S06]  /*0b80*/  IMAD.WIDE R2, R11, 0x2, R2 ;  /* 0x000000020b027825 */ /* 0x000fcc00078e0202 */
[----:B------:R-:W4:Y:S01]  /*0b90*/  LDG.E.U16 R2, desc[UR4][R2.64] ;  /* 0x0000000402027981 */ /* 0x000f22000c1e1500 */
[----:B------:R-:W-:Y:S01]  /*0ba0*/  IMAD.WIDE R4, R11, 0x2, R4 ;  /* 0x000000020b047825 */ /* 0x000fe200078e0204 */
[----:B------:R-:W-:-:S04]  /*0bb0*/  IADD3 R7, PT, PT, R0, R7, RZ ;  /* 0x0000000700077210 */ /* 0x000fc80007ffe0ff */
[----:B-1----:R-:W-:Y:S02]  /*0bc0*/  ISETP.GE.AND P2, PT, R7, UR6, PT ;  /* 0x0000000607007c0c */ /* 0x002fe4000bf46270 */
[----:B---3--:R-:W-:-:S04]  /*0bd0*/  IADD3 R9, PT, PT, RZ, -R12, RZ ;  /* 0x8000000cff097210 */ /* 0x008fc80007ffe0ff */
[----:B------:R-:W-:-:S05]  /*0be0*/  PRMT R9, R9, 0x7710, RZ ;  /* 0x0000771009097816 */ /* 0x000fca00000000ff */
[----:B----4-:R-:W-:-:S05]  /*0bf0*/  IMAD.IADD R9, R2, 0x1, R9 ;  /* 0x0000000102097824 */ /* 0x010fca00078e0209 */
[----:B------:R1:W-:Y:S01]  /*0c00*/  STG.E.U16 desc[UR4][R4.64], R9 ;  /* 0x0000000904007986 */ /* 0x0003e2000c101504 */
[----:B------:R-:W-:Y:S05]  /*0c10*/  @!P2 BRA `(.L_x_142) ;  /* 0xfffffff400aca947 */ /* 0x000fea000383ffff */
[----:B------:R-:W-:Y:S05]  /*0c20*/  EXIT ;  /* 0x000000000000794d */ /* 0x000fea0003800000 */
.L_x_143:
        /* <DEDUP_REMOVED lines=13> */
.L_x_256:


//--------------------- .text._Z18derrivative_DeviceiiPsS_S_ --------------------------
	.section	.text._Z18derrivative_DeviceiiPsS_S_,"ax",@progbits
	.align	128
        .global         _Z18derrivative_DeviceiiPsS_S_
        .type           _Z18derrivative_DeviceiiPsS_S_,@function
        .size           _Z18derrivative_DeviceiiPsS_S_,(.L_x_257 - _Z18derrivative_DeviceiiPsS_S_)
        .other          _Z18derrivative_DeviceiiPsS_S_,@"STO_CUDA_ENTRY STV_DEFAULT"
_Z18derrivative_DeviceiiPsS_S_:
.text._Z18derrivative_DeviceiiPsS_S_:
[----:B------:R-:W-:Y:S01]  /*0000*/  LDC R1, c[0x0][0x37c] ;  /* 0x0000df00ff017b82 */ /* 0x000fe20000000800 */
[----:B------:R-:W0:Y:S07]  /*0010*/  S2R R3, SR_TID.X ;  /* 0x0000000000037919 */ /* 0x000e2e0000002100 */
[----:B------:R-:W1:Y:S01]  /*0020*/  S2UR UR8, SR_CTAID.X ;  /* 0x00000000000879c3 */ /* 0x000e620000002500 */
[----:B------:R-:W1:Y:S01]  /*0030*/  LDCU UR9, c[0x0][0x360] ;  /* 0x00006c00ff0977ac */ /* 0x000e620008000800 */
[----:B------:R-:W-:Y:S01]  /*0040*/  BSSY.RECONVERGENT B0, `(.L_x_144) ;  /* 0x0000142000007945 */ /* 0x000fe20003800200 */
[----:B------:R-:W2:Y:S05]  /*0050*/  LDCU.64 UR4, c[0x0][0x380] ;  /* 0x00007000ff0477ac */ /* 0x000eaa0008000a00 */
[----:B------:R-:W3:Y:S01]  /*0060*/  LDC R0, c[0x0][0x370] ;  /* 0x0000dc00ff007b82 */ /* 0x000ee20000000800 */
[----:B--2---:R-:W-:Y:S01]  /*0070*/  UIADD3 UR4, UPT, UPT, UR4, -0x1, URZ ;  /* 0xffffffff04047890 */ /* 0x004fe2000fffe0ff */
[----:B------:R-:W-:Y:S01]  /*0080*/  IMAD.U32 R2, RZ, RZ, UR5 ;  /* 0x00000005ff027e24 */ /* 0x000fe2000f8e00ff */
[----:B-1----:R-:W-:-:S04]  /*0090*/  UIMAD UR6, UR8, UR9, URZ ;  /* 0x00000009080672a4 */ /* 0x002fc8000f8e02ff */
[C---:B------:R-:W-:Y:S01]  /*00a0*/  IMAD R4, R2.reuse, UR4, RZ ;  /* 0x0000000402047c24 */ /* 0x040fe2000f8e02ff */
[----:B------:R-:W-:Y:S01]  /*00b0*/  ISETP.GE.AND P0, PT, R2, 0x3, PT ;  /* 0x000000030200780c */ /* 0x000fe20003f06270 */
[----:B0-----:R-:W-:Y:S02]  /*00c0*/  VIADD R3, R3, UR6 ;  /* 0x0000000603037c36 */ /* 0x001fe40008000000 */
[----:B---3--:R-:W-:Y:S02]  /*00d0*/  IMAD R6, R0, UR9, RZ ;  /* 0x0000000900067c24 */ /* 0x008fe4000f8e02ff */
[C---:B------:R-:W-:Y:S01]  /*00e0*/  IMAD R5, R3.reuse, R2, R2 ;  /* 0x0000000203057224 */ /* 0x040fe200078e0202 */
[----:B------:R-:W0:Y:S01]  /*00f0*/  LDCU.64 UR6, c[0x0][0x358] ;  /* 0x00006b00ff0677ac */ /* 0x000e220008000a00 */
[----:B------:R-:W-:-:S03]  /*0100*/  IADD3 R7, PT, PT, R3, 0x1, RZ ;  /* 0x0000000103077810 */ /* 0x000fc60007ffe0ff */
[----:B------:R-:W-:-:S13]  /*0110*/  ISETP.GE.OR P0, PT, R5, R4, !P0 ;  /* 0x000000040500720c */ /* 0x000fda0004706670 */
[----:B------:R-:W-:Y:S05]  /*0120*/  @P0 BRA `(.L_x_145) ;  /* 0x0000001000cc0947 */ /* 0x000fea0003800000 */
[----:B------:R-:W1:Y:S01]  /*0130*/  LDCU.64 UR4, c[0x0][0x398] ;  /* 0x00007300ff0477ac */ /* 0x000e620008000a00 */
[C---:B------:R-:W-:Y:S01]  /*0140*/  VIADD R8, R2.reuse, 0x6 ;  /* 0x0000000602087836 */ /* 0x040fe20000000000 */
[C---:B------:R-:W-:Y:S01]  /*0150*/  LOP3.LUT R10, R2.reuse, 0x3, RZ, 0xc0, !PT ;  /* 0x00000003020a7812 */ /* 0x040fe200078ec0ff */
[----:B------:R-:W-:-:S03]  /*0160*/  IMAD.WIDE R12, R2, 0x2, RZ ;  /* 0x00000002020c7825 */ /* 0x000fc600078e02ff */
[----:B------:R-:W-:Y:S01]  /*0170*/  LOP3.LUT R9, R8, 0x7, RZ, 0xc0, !PT ;  /* 0x0000000708097812 */ /* 0x000fe200078ec0ff */
[----:B------:R-:W-:Y:S01]  /*0180*/  IMAD.SHL.U32 R23, R2, 0x2, RZ ;  /* 0x0000000202177824 */ /* 0x000fe200078e00ff */
[----:B------:R-:W-:Y:S01]  /*0190*/  ISETP.NE.AND P0, PT, R10, 0x3, PT ;  /* 0x000000030a00780c */ /* 0x000fe20003f05270 */
[----:B------:R-:W-:Y:S02]  /*01a0*/  IMAD.MOV.U32 R25, RZ, RZ, R5 ;  /* 0x000000ffff197224 */ /* 0x000fe400078e0005 */
[----:B------:R-:W-:Y:S01]  /*01b0*/  VIADD R11, R9, 0xffffffff ;  /* 0xffffffff090b7836 */ /* 0x000fe20000000000 */
[----:B------:R-:W-:-:S04]  /*01c0*/  IADD3 R9, PT, PT, R2, -0x2, RZ ;  /* 0xfffffffe02097810 */ /* 0x000fc80007ffe0ff */
[----:B------:R-:W-:Y:S02]  /*01d0*/  LOP3.LUT R22, R9, 0xfffffff8, RZ, 0xc0, !PT ;  /* 0xfffffff809167812 */ /* 0x000fe400078ec0ff */
[----:B-1----:R-:W-:Y:S02]  /*01e0*/  IADD3 R10, P2, PT, -R12, UR4, RZ ;  /* 0x000000040c0a7c10 */ /* 0x002fe4000ff5e1ff */
[----:B------:R-:W-:Y:S02]  /*01f0*/  ISETP.GE.U32.AND P1, PT, R11, 0x3, PT ;  /* 0x000000030b00780c */ /* 0x000fe40003f26070 */
[----:B------:R-:W-:Y:S02]  /*0200*/  IADD3.X R11, PT, PT, ~R13, UR5, RZ, P2, !PT ;  /* 0x000000050d0b7c10 */ /* 0x000fe400097fe5ff */
[----:B------:R-:W-:-:S09]  /*0210*/  IADD3 R22, PT, PT, -R22, RZ, RZ ;  /* 0x000000ff16167210 */ /* 0x000fd20007ffe1ff */
.L_x_151:
[----:B-1----:R-:W1:Y:S01]  /*0220*/  LDCU UR4, c[0x0][0x384] ;  /* 0x00007080ff0477ac */ /* 0x002e620008000800 */
[----:B------:R-:W-:Y:S02]  /*0230*/  HFMA2 R24, -RZ, RZ, 0, 5.9604644775390625e-08 ;  /* 0x00000001ff187431 */ /* 0x000fe400000001ff */
[----:B-1----:R-:W-:-:S04]  /*0240*/  IMAD.U32 R2, RZ, RZ, UR4 ;  /* 0x00000004ff027e24 */ /* 0x002fc8000f8e00ff */
[----:B------:R-:W-:-:S05]  /*0250*/  VIADD R12, R2, 0xfffffffd ;  /* 0xfffffffd020c7836 */ /* 0x000fca0000000000 */
[----:B------:R-:W-:-:S13]  /*0260*/  ISETP.GE.U32.AND P2, PT, R12, 0x7, PT ;  /* 0x000000070c00780c */ /* 0x000fda0003f46070 */
[----:B--234-:R-:W-:Y:S05]  /*0270*/  @!P2 BRA `(.L_x_146) ;  /* 0x0000000400c8a947 */ /* 0x01cfea0003800000 */
[----:B------:R-:W-:Y:S01]  /*0280*/  VIADD R27, R25, 0x1 ;  /* 0x00000001191b7836 */ /* 0x000fe20000000000 */
[----:B------:R-:W-:Y:S01]  /*0290*/  MOV R26, R22 ;  /* 0x00000016001a7202 */ /* 0x000fe20000000f00 */
[----:B------:R-:W-:-:S07]  /*02a0*/  IMAD.MOV.U32 R24, RZ, RZ, RZ ;  /* 0x000000ffff187224 */ /* 0x000fce00078e00ff */
.L_x_147:
[----:B-1----:R-:W1:Y:S08]  /*02b0*/  LDC.64 R12, c[0x0][0x398] ;  /* 0x0000e600ff0c7b82 */ /* 0x002e700000000a00 */
[----:B------:R-:W2:Y:S08]  /*02c0*/  LDC.64 R14, c[0x0][0x388] ;  /* 0x0000e200ff0e7b82 */ /* 0x000eb00000000a00 */
[----:B------:R-:W3:Y:S01]  /*02d0*/  LDC.64 R20, c[0x0][0x390] ;  /* 0x0000e400ff147b82 */ /* 0x000ee20000000a00 */
[----:B-1----:R-:W-:-:S05]  /*02e0*/  IMAD.WIDE R12, R27, 0x2, R12 ;  /* 0x000000021b0c7825 */ /* 0x002fca00078e020c */
[----:B0-----:R-:W4:Y:S04]  /*02f0*/  LDG.E.U16 R17, desc[UR6][R12.64+-0x2] ;  /* 0xfffffe060c117981 */ /* 0x001f28000c1e1500 */
[----:B------:R-:W5:Y:S01]  /*0300*/  LDG.E.U16 R16, desc[UR6][R12.64+0x2] ;  /* 0x000002060c107981 */ /* 0x000f62000c1e1500 */
[----:B--2---:R-:W-:Y:S01]  /*0310*/  IMAD.WIDE R14, R27, 0x2, R14 ;  /* 0x000000021b0e7825 */ /* 0x004fe200078e020e */
[----:B------:R-:W-:-:S03]  /*0320*/  IADD3 R18, P2, PT, R23, R12, RZ ;  /* 0x0000000c17127210 */ /* 0x000fc60007f5e0ff */
[----:B----4-:R-:W-:-:S05]  /*0330*/  IMAD.MOV R17, RZ, RZ, -R17 ;  /* 0x000000ffff117224 */ /* 0x010fca00078e0a11 */
[----:B------:R-:W-:-:S05]  /*0340*/  PRMT R19, R17, 0x7710, RZ ;  /* 0x0000771011137816 */ /* 0x000fca00000000ff */
[----:B-----5:R-:W-:Y:S02]  /*0350*/  IMAD.IADD R19, R16, 0x1, R19 ;  /* 0x0000000110137824 */ /* 0x020fe400078e0213 */
[----:B------:R-:W-:-:S03]  /*0360*/  IMAD.WIDE R16, R27, 0x2, R10 ;  /* 0x000000021b107825 */ /* 0x000fc600078e020a */
[----:B------:R0:W-:Y:S04]  /*0370*/  STG.E.U16 desc[UR6][R14.64], R19 ;  /* 0x000000130e007986 */ /* 0x0001e8000c101506 */
[----:B------:R-:W2:Y:S01]  /*0380*/  LDG.E.U16 R29, desc[UR6][R16.64] ;  /* 0x00000006101d7981 */ /* 0x000ea2000c1e1500 */
[----:B0-----:R-:W-:-:S05]  /*0390*/  IADD3.X R19, PT, PT, RZ, R13, RZ, P2, !PT ;  /* 0x0000000dff137210 */ /* 0x001fca00017fe4ff */
[----:B------:R-:W4:Y:S01]  /*03a0*/  LDG.E.U16 R28, desc[UR6][R18.64] ;  /* 0x00000006121c7981 */ /* 0x000f22000c1e1500 */
[----:B---3--:R-:W-:-:S04]  /*03b0*/  IMAD.WIDE R20, R27, 0x2, R20 ;  /* 0x000000021b147825 */ /* 0x008fc800078e0214 */
[----:B--2---:R-:W-:-:S05]  /*03c0*/  IMAD.MOV R29, RZ, RZ, -R29 ;  /* 0x000000ffff1d7224 */ /* 0x004fca00078e0a1d */
[----:B------:R-:W-:-:S05]  /*03d0*/  PRMT R29, R29, 0x7710, RZ ;  /* 0x000077101d1d7816 */ /* 0x000fca00000000ff */
[----:B----4-:R-:W-:-:S05]  /*03e0*/  IMAD.IADD R29, R28, 0x1, R29 ;  /* 0x000000011c1d7824 */ /* 0x010fca00078e021d */
[----:B------:R0:W-:Y:S04]  /*03f0*/  STG.E.U16 desc[UR6][R20.64], R29 ;  /* 0x0000001d14007986 */ /* 0x0001e8000c101506 */
[----:B------:R-:W2:Y:S04]  /*0400*/  LDG.E.U16 R28, desc[UR6][R12.64+0x4] ;  /* 0x000004060c1c7981 */ /* 0x000ea8000c1e1500 */
[----:B0-----:R-:W3:Y:S02]  /*0410*/  LDG.E.U16 R29, desc[UR6][R12.64] ;  /* 0x000000060c1d7981 */ /* 0x001ee4000c1e1500 */
[----:B---3--:R-:W-:-:S04]  /*0420*/  IADD3 R29, PT, PT, RZ, -R29, RZ ;  /* 0x8000001dff1d7210 */ /* 0x008fc80007ffe0ff */
[----:B------:R-:W-:-:S05]  /*0430*/  PRMT R29, R29, 0x7710, RZ ;  /* 0x000077101d1d7816 */ /* 0x000fca00000000ff */
[----:B--2---:R-:W-:-:S05]  /*0440*/  IMAD.IADD R29, R28, 0x1, R29 ;  /* 0x000000011c1d7824 */ /* 0x004fca00078e021d */
[----:B------:R0:W-:Y:S04]  /*0450*/  STG.E.U16 desc[UR6][R14.64+0x2], R29 ;  /* 0x0000021d0e007986 */ /* 0x0001e8000c101506 */
[----:B------:R-:W2:Y:S04]  /*0460*/  LDG.E.U16 R28, desc[UR6][R18.64+0x2] ;  /* 0x00000206121c7981 */ /* 0x000ea8000c1e1500 */
[----:B0-----:R-:W3:Y:S02]  /*0470*/  LDG.E.U16 R29, desc[UR6][R16.64+0x2] ;  /* 0x00000206101d7981 */ /* 0x001ee4000c1e1500 */
[----:B---3--:R-:W-:-:S05]  /*0480*/  IMAD.MOV R29, RZ, RZ, -R29 ;  /* 0x000000ffff1d7224 */ /* 0x008fca00078e0a1d */
[----:B------:R-:W-:-:S04]  /*0490*/  PRMT R29, R29, 0x7710, RZ ;  /* 0x000077101d1d7816 */ /* 0x000fc800000000ff */
[----:B--2---:R-:W-:-:S05]  /*04a0*/  IADD3 R29, PT, PT, R28, R29, RZ ;  /* 0x0000001d1c1d7210 */ /* 0x004fca0007ffe0ff */
[----:B------:R0:W-:Y:S04]  /*04b0*/  STG.E.U16 desc[UR6][R20.64+0x2], R29 ;  /* 0x0000021d14007986 */ /* 0x0001e8000c101506 */
[----:B------:R-:W2:Y:S04]  /*04c0*/  LDG.E.U16 R28, desc[UR6][R12.64+0x6] ;  /* 0x000006060c1c7981 */ /* 0x000ea8000c1e1500 */
[----:B0-----:R-:W3:Y:S02]  /*04d0*/  LDG.E.U16 R29, desc[UR6][R12.64+0x2] ;  /* 0x000002060c1d7981 */ /* 0x001ee4000c1e1500 */
[----:B---3--:R-:W-:-:S05]  /*04e0*/  IMAD.MOV R29, RZ, RZ, -R29 ;  /* 0x000000ffff1d7224 */ /* 0x008fca00078e0a1d */
[----:B------:R-:W-:-:S05]  /*04f0*/  PRMT R29, R29, 0x7710, RZ ;  /* 0x000077101d1d7816 */ /* 0x000fca00000000ff */
[----:B--2---:R-:W-:-:S05]  /*0500*/  IMAD.IADD R29, R28, 0x1, R29 ;  /* 0x000000011c1d7824 */ /* 0x004fca00078e021d */
        /* <DEDUP_REMOVED lines=55> */
[----:B0-----:R-:W2:Y:S04]  /*0880*/  LDG.E.U16 R28, desc[UR6][R12.64+0xc] ;  /* 0x00000c060c1c7981 */ /* 0x001ea8000c1e1500 */
[----:B------:R-:W3:Y:S01]  /*0890*/  LDG.E.U16 R12, desc[UR6][R12.64+0x10] ;  /* 0x000010060c0c7981 */ /* 0x000ee2000c1e1500 */
[----:B--2---:R-:W-:-:S04]  /*08a0*/  IADD3 R28, PT, PT, RZ, -R28, RZ ;  /* 0x8000001cff1c7210 */ /* 0x004fc80007ffe0ff */
[----:B------:R-:W-:-:S05]  /*08b0*/  PRMT R29, R28, 0x7710, RZ ;  /* 0x000077101c1d7816 */ /* 0x000fca00000000ff */
[----:B---3--:R-:W-:-:S05]  /*08c0*/  IMAD.IADD R29, R12, 0x1, R29 ;  /* 0x000000010c1d7824 */ /* 0x008fca00078e021d */
[----:B------:R1:W-:Y:S04]  /*08d0*/  STG.E.U16 desc[UR6][R14.64+0xe], R29 ;  /* 0x00000e1d0e007986 */ /* 0x0003e8000c101506 */
[----:B------:R-:W2:Y:S04]  /*08e0*/  LDG.E.U16 R16, desc[UR6][R16.64+0xe] ;  /* 0x00000e0610107981 */ /* 0x000ea8000c1e1500 */
[----:B------:R-:W3:Y:S01]  /*08f0*/  LDG.E.U16 R18, desc[UR6][R18.64+0xe] ;  /* 0x00000e0612127981 */ /* 0x000ee2000c1e1500 */
[----:B------:R-:W-:-:S05]  /*0900*/  VIADD R26, R26, 0x8 ;  /* 0x000000081a1a7836 */ /* 0x000fca0000000000 */
[----:B------:R-:W-:Y:S01]  /*0910*/  ISETP.NE.AND P2, PT, R26, RZ, PT ;  /* 0x000000ff1a00720c */ /* 0x000fe20003f45270 */
[----:B------:R-:W-:Y:S01]  /*0920*/  VIADD R24, R24, 0x8 ;  /* 0x0000000818187836 */ /* 0x000fe20000000000 */
[----:B------:R-:W-:Y:S01]  /*0930*/  IADD3 R27, PT, PT, R27, 0x8, RZ ;  /* 0x000000081b1b7810 */ /* 0x000fe20007ffe0ff */
[----:B--2---:R-:W-:-:S05]  /*0940*/  IMAD.MOV R16, RZ, RZ, -R16 ;  /* 0x000000ffff107224 */ /* 0x004fca00078e0a10 */
[----:B------:R-:W-:-:S04]  /*0950*/  PRMT R17, R16, 0x7710, RZ ;  /* 0x0000771010117816 */ /* 0x000fc800000000ff */
[----:B---3--:R-:W-:-:S05]  /*0960*/  IADD3 R28, PT, PT, R18, R17, RZ ;  /* 0x00000011121c7210 */ /* 0x008fca0007ffe0ff */
[----:B------:R1:W-:Y:S01]  /*0970*/  STG.E.U16 desc[UR6][R20.64+0xe], R28 ;  /* 0x00000e1c14007986 */ /* 0x0003e2000c101506 */
[----:B------:R-:W-:Y:S05]  /*0980*/  @P2 BRA `(.L_x_147) ;  /* 0xfffffff800482947 */ /* 0x000fea000383ffff */
[----:B------:R-:W-:-:S07]  /*0990*/  VIADD R24, R24, 0x1 ;  /* 0x0000000118187836 */ /* 0x000fce0000000000 */
.L_x_146:
[----:B------:R-:W-:-:S13]  /*09a0*/  LOP3.LUT P2, RZ, R9, 0x7, RZ, 0xc0, !PT ;  /* 0x0000000709ff7812 */ /* 0x000fda000784c0ff */
[----:B------:R-:W-:Y:S05]  /*09b0*/  @!P2 BRA `(.L_x_148) ;  /* 0x00000008009ca947 */ /* 0x000fea0003800000 */
[----:B------:R-:W-:Y:S01]  /*09c0*/  LOP3.LUT P2, RZ, R8, 0x3, RZ, 0xc0, !PT ;  /* 0x0000000308ff7812 */ /* 0x000fe2000784c0ff */
[----:B------:R-:W-:-:S12]  /*09d0*/  @!P1 BRA `(.L_x_149) ;  /* 0x0000000400449947 */ /* 0x000fd80003800000 */
[----:B-1----:R-:W1:Y:S01]  /*09e0*/  LDC.64 R14, c[0x0][0x398] ;  /* 0x0000e600ff0e7b82 */ /* 0x002e620000000a00 */
[----:B------:R-:W-:Y:S01]  /*09f0*/  IMAD.IADD R21, R24, 0x1, R25 ;  /* 0x0000000118157824 */ /* 0x000fe200078e0219 */
[----:B------:R-:W2:Y:S01]  /*0a00*/  LDCU.128 UR12, c[0x0][0x390] ;  /* 0x00007200ff0c77ac */ /* 0x000ea20008000c00 */
[----:B------:R-:W3:Y:S05]  /*0a10*/  LDCU.64 UR4, c[0x0][0x388] ;  /* 0x00007100ff0477ac */ /* 0x000eea0008000a00 */
[----:B------:R-:W4:Y:S01]  /*0a20*/  LDC.64 R12, c[0x0][0x388] ;  /* 0x0000e200ff0c7b82 */ /* 0x000f220000000a00 */
[----:B-1----:R-:W-:-:S05]  /*0a30*/  IMAD.WIDE R26, R21, 0x2, R14 ;  /* 0x00000002151a7825 */ /* 0x002fca00078e020e */
[----:B0-----:R-:W5:Y:S04]  /*0a40*/  LDG.E.U16 R17, desc[UR6][R26.64+-0x2] ;  /* 0xfffffe061a117981 */ /* 0x001f68000c1e1500 */
[----:B------:R-:W2:Y:S01]  /*0a50*/  LDG.E.U16 R16, desc[UR6][R26.64+0x2] ;  /* 0x000002061a107981 */ /* 0x000ea2000c1e1500 */
[----:B----4-:R-:W-:Y:S01]  /*0a60*/  IMAD.WIDE R12, R21, 0x2, R12 ;  /* 0x00000002150c7825 */ /* 0x010fe200078e020c */
[----:B-----5:R-:W-:-:S03]  /*0a70*/  IADD3 R19, PT, PT, RZ, -R17, RZ ;  /* 0x80000011ff137210 */ /* 0x020fc60007ffe0ff */
[----:B------:R-:W-:Y:S01]  /*0a80*/  IMAD.IADD R17, R21, 0x1, -R2 ;  /* 0x0000000115117824 */ /* 0x000fe200078e0a02 */
[----:B------:R-:W-:-:S03]  /*0a90*/  PRMT R19, R19, 0x7710, RZ ;  /* 0x0000771013137816 */ /* 0x000fc600000000ff */
[----:B------:R-:W-:-:S04]  /*0aa0*/  IMAD.WIDE R14, R17, 0x2, R14 ;  /* 0x00000002110e7825 */ /* 0x000fc800078e020e */
[----:B--2---:R-:W-:Y:S01]  /*0ab0*/  IMAD.IADD R20, R16, 0x1, R19 ;  /* 0x0000000110147824 */ /* 0x004fe200078e0213 */
[----:B------:R-:W-:Y:S01]  /*0ac0*/  IADD3 R16, P3, PT, R23, R26, RZ ;  /* 0x0000001a17107210 */ /* 0x000fe20007f7e0ff */
[----:B------:R-:W0:Y:S03]  /*0ad0*/  LDC.64 R18, c[0x0][0x390] ;  /* 0x0000e400ff127b82 */ /* 0x000e260000000a00 */
[----:B------:R1:W-:Y:S04]  /*0ae0*/  STG.E.U16 desc[UR6][R12.64], R20 ;  /* 0x000000140c007986 */ /* 0x0003e8000c101506 */
[----:B------:R-:W2:Y:S01]  /*0af0*/  LDG.E.U16 R14, desc[UR6][R14.64] ;  /* 0x000000060e0e7981 */ /* 0x000ea2000c1e1500 */
[----:B------:R-:W-:-:S05]  /*0b00*/  IADD3.X R17, PT, PT, RZ, R27, RZ, P3, !PT ;  /* 0x0000001bff117210 */ /* 0x000fca0001ffe4ff */
[----:B------:R-:W4:Y:S01]  /*0b10*/  LDG.E.U16 R16, desc[UR6][R16.64] ;  /* 0x0000000610107981 */ /* 0x000f22000c1e1500 */
[----:B------:R-:W-:-:S04]  /*0b20*/  IADD3 R29, P3, PT, R24, R25, RZ ;  /* 0x00000019181d7210 */ /* 0x000fc80007f7e0ff */
[----:B-1----:R-:W-:Y:S01]  /*0b30*/  SHF.L.U32 R20, R29, 0x1, RZ ;  /* 0x000000011d147819 */ /* 0x002fe200000006ff */
[----:B0-----:R-:W-:-:S04]  /*0b40*/  IMAD.WIDE R12, R21, 0x2, R18 ;  /* 0x00000002150c7825 */ /* 0x001fc800078e0212 */
[----:B--2---:R-:W-:Y:S01]  /*0b50*/  IMAD.MOV R28, RZ, RZ, -R14 ;  /* 0x000000ffff1c7224 */ /* 0x004fe200078e0a0e */
[----:B------:R-:W-:-:S04]  /*0b60*/  SHF.R.S32.HI R14, RZ, 0x1f, R24 ;  /* 0x0000001fff0e7819 */ /* 0x000fc80000011418 */
[----:B------:R-:W-:Y:S02]  /*0b70*/  PRMT R28, R28, 0x7710, RZ ;  /* 0x000077101c1c7816 */ /* 0x000fe400000000ff */
[----:B------:R-:W-:Y:S02]  /*0b80*/  LEA.HI.X.SX32 R15, R25, R14, 0x1, P3 ;  /* 0x0000000e190f7211 */ /* 0x000fe400018f0eff */
[----:B------:R-:W-:Y:S01]  /*0b90*/  IADD3 R18, P3, PT, R20, UR14, RZ ;  /* 0x0000000e14127c10 */ /* 0x000fe2000ff7e0ff */
[----:B----4-:R-:W-:Y:S01]  /*0ba0*/  IMAD.IADD R28, R16, 0x1, R28 ;  /* 0x00000001101c7824 */ /* 0x010fe200078e021c */
[----:B------:R-:W-:-:S04]  /*0bb0*/  SHF.L.U64.HI R21, R29, 0x1, R15 ;  /* 0x000000011d157819 */ /* 0x000fc8000001020f */
[----:B------:R0:W-:Y:S04]  /*0bc0*/  STG.E.U16 desc[UR6][R12.64], R28 ;  /* 0x0000001c0c007986 */ /* 0x0001e8000c101506 */
[----:B------:R-:W2:Y:S01]  /*0bd0*/  LDG.E.U16 R26, desc[UR6][R26.64] ;  /* 0x000000061a1a7981 */ /* 0x000ea2000c1e1500 */
[----:B------:R-:W-:-:S05]  /*0be0*/  IADD3.X R19, PT, PT, R21, UR15, RZ, P3, !PT ;  /* 0x0000000f15137c10 */ /* 0x000fca0009ffe4ff */
[----:B------:R-:W4:Y:S01]  /*0bf0*/  LDG.E.U16 R27, desc[UR6][R18.64+0x4] ;  /* 0x00000406121b7981 */ /* 0x000f22000c1e1500 */
[----:B0-----:R-:W-:Y:S02]  /*0c00*/  IADD3 R13, P4, PT, R29, -R2, RZ ;  /* 0x800000021d0d7210 */ /* 0x001fe40007f9e0ff */
[----:B---3--:R-:W-:-:S04]  /*0c10*/  IADD3 R16, P3, PT, R20, UR4, RZ ;  /* 0x0000000414107c10 */ /* 0x008fc8000ff7e0ff */
[----:B------:R-:W-:Y:S01]  /*0c20*/  IADD3.X R17, PT, PT, R21, UR5, RZ, P3, !PT ;  /* 0x0000000515117c10 */ /* 0x000fe20009ffe4ff */
[----:B--2---:R-:W-:Y:S01]  /*0c30*/  IMAD.MOV R14, RZ, RZ, -R26 ;  /* 0x000000ffff0e7224 */ /* 0x004fe200078e0a1a */
[----:B------:R-:W-:-:S04]  /*0c40*/  IADD3 R26, P3, PT, R29, R2, RZ ;  /* 0x000000021d1a7210 */ /* 0x000fc80007f7e0ff */
[----:B------:R-:W-:Y:S02]  /*0c50*/  PRMT R28, R14, 0x7710, RZ ;  /* 0x000077100e1c7816 */ /* 0x000fe400000000ff */
[----:B------:R-:W-:Y:S02]  /*0c60*/  IADD3.X R14, PT, PT, R15, -0x1, RZ, P4, !PT ;  /* 0xffffffff0f0e7810 */ /* 0x000fe400027fe4ff */
[----:B------:R-:W-:Y:S01]  /*0c70*/  LEA R12, P4, R13, UR14, 0x1 ;  /* 0x0000000e0d0c7c11 */ /* 0x000fe2000f8808ff */
[----:B----4-:R-:W-:Y:S01]  /*0c80*/  IMAD.IADD R27, R27, 0x1, R28 ;  /* 0x000000011b1b7824 */ /* 0x010fe200078e021c */
[----:B------:R-:W-:Y:S02]  /*0c90*/  IADD3.X R15, PT, PT, RZ, R15, RZ, P3, !PT ;  /* 0x0000000fff0f7210 */ /* 0x000fe40001ffe4ff */
[----:B------:R-:W-:Y:S02]  /*0ca0*/  LEA.HI.X R13, R13, UR15, R14, 0x1, P4 ;  /* 0x0000000f0d0d7c11 */ /* 0x000fe4000a0f0c0e */
[----:B------:R0:W-:Y:S01]  /*0cb0*/  STG.E.U16 desc[UR6][R16.64+0x2], R27 ;  /* 0x0000021b10007986 */ /* 0x0001e2000c101506 */
[----:B------:R-:W-:-:S03]  /*0cc0*/  LEA R14, P4, R26, UR14, 0x1 ;  /* 0x0000000e1a0e7c11 */ /* 0x000fc6000f8808ff */
[----:B------:R-:W2:Y:S01]  /*0cd0*/  LDG.E.U16 R28, desc[UR6][R12.64+0x2] ;  /* 0x000002060c1c7981 */ /* 0x000ea2000c1e1500 */
[----:B------:R-:W-:-:S05]  /*0ce0*/  LEA.HI.X R15, R26, UR15, R15, 0x1, P4 ;  /* 0x0000000f1a0f7c11 */ /* 0x000fca000a0f0c0f */
[----:B------:R-:W3:Y:S01]  /*0cf0*/  LDG.E.U16 R26, desc[UR6][R14.64+0x2] ;  /* 0x000002060e1a7981 */ /* 0x000ee2000c1e1500 */
[----:B------:R-:W-:-:S04]  /*0d00*/  IADD3 R20, P3, PT, R20, UR12, RZ ;  /* 0x0000000c14147c10 */ /* 0x000fc8000ff7e0ff */
[----:B------:R-:W-:Y:S01]  /*0d10*/  IADD3.X R21, PT, PT, R21, UR13, RZ, P3, !PT ;  /* 0x0000000d15157c10 */ /* 0x000fe20009ffe4ff */
[----:B--2---:R-:W-:-:S05]  /*0d20*/  IMAD.MOV R28, RZ, RZ, -R28 ;  /* 0x000000ffff1c7224 */ /* 0x004fca00078e0a1c */
[----:B------:R-:W-:-:S05]  /*0d30*/  PRMT R29, R28, 0x7710, RZ ;  /* 0x000077101c1d7816 */ /* 0x000fca00000000ff */
[----:B---3--:R-:W-:-:S05]  /*0d40*/  IMAD.IADD R29, R26, 0x1, R29 ;  /* 0x000000011a1d7824 */ /* 0x008fca00078e021d */
        /* <DEDUP_REMOVED lines=16> */
[----:B------:R-:W-:-:S05]  /*0e50*/  PRMT R28, R28, 0x7710, RZ ;  /* 0x000077101c1c7816 */ /* 0x000fca00000000ff */
[----:B0-----:R-:W-:-:S05]  /*0e60*/  IMAD.IADD R27, R26, 0x1, R28 ;  /* 0x000000011a1b7824 */ /* 0x001fca00078e021c */
[----:B------:R2:W-:Y:S04]  /*0e70*/  STG.E.U16 desc[UR6][R16.64+0x6], R27 ;  /* 0x0000061b10007986 */ /* 0x0005e8000c101506 */
[----:B------:R-:W3:Y:S04]  /*0e80*/  LDG.E.U16 R12, desc[UR6][R12.64+0x6] ;  /* 0x000006060c0c7981 */ /* 0x000ee8000c1e1500 */
[----:B------:R-:W1:Y:S01]  /*0e90*/  LDG.E.U16 R14, desc[UR6][R14.64+0x6] ;  /* 0x000006060e0e7981 */ /* 0x000e62000c1e1500 */
[----:B------:R-:W-:Y:S01]  /*0ea0*/  VIADD R24, R24, 0x4 ;  /* 0x0000000418187836 */ /* 0x000fe20000000000 */
[----:B---3--:R-:W-:-:S04]  /*0eb0*/  IADD3 R26, PT, PT, RZ, -R12, RZ ;  /* 0x8000000cff1a7210 */ /* 0x008fc80007ffe0ff */
[----:B------:R-:W-:-:S05]  /*0ec0*/  PRMT R26, R26, 0x7710, RZ ;  /* 0x000077101a1a7816 */ /* 0x000fca00000000ff */
[----:B-1----:R-:W-:-:S05]  /*0ed0*/  IMAD.IADD R29, R14, 0x1, R26 ;  /* 0x000000010e1d7824 */ /* 0x002fca00078e021a */
[----:B------:R2:W-:Y:S02]  /*0ee0*/  STG.E.U16 desc[UR6][R20.64+0x6], R29 ;  /* 0x0000061d14007986 */ /* 0x0005e4000c101506 */
.L_x_149:
[----:B------:R-:W-:Y:S05]  /*0ef0*/  @!P2 BRA `(.L_x_148) ;  /* 0x00000004004ca947 */ /* 0x000fea0003800000 */
[----:B------:R-:W-:Y:S01]  /*0f00*/  LOP3.LUT P2, RZ, R2, 0x1, RZ, 0xc0, !PT ;  /* 0x0000000102ff7812 */ /* 0x000fe2000784c0ff */
[----:B------:R-:W-:-:S12]  /*0f10*/  @!P0 BRA `(.L_x_150) ;  /* 0x0000000000e48947 */ /* 0x000fd80003800000 */
[----:B-1----:R-:W1:Y:S01]  /*0f20*/  LDC.64 R14, c[0x0][0x398] ;  /* 0x0000e600ff0e7b82 */ /* 0x002e620000000a00 */
[----:B--2---:R-:W-:Y:S01]  /*0f30*/  IADD3 R29, PT, PT, R24, R25, RZ ;  /* 0x00000019181d7210 */ /* 0x004fe20007ffe0ff */
[----:B------:R-:W2:Y:S01]  /*0f40*/  LDCU.128 UR12, c[0x0][0x390] ;  /* 0x00007200ff0c77ac */ /* 0x000ea20008000c00 */
[----:B------:R-:W3:Y:S05]  /*0f50*/  LDCU.64 UR4, c[0x0][0x388] ;  /* 0x00007100ff0477ac */ /* 0x000eea0008000a00 */
[----:B------:R-:W4:Y:S01]  /*0f60*/  LDC.64 R12, c[0x0][0x388] ;  /* 0x0000e200ff0c7b82 */ /* 0x000f220000000a00 */
[----:B-1----:R-:W-:-:S05]  /*0f70*/  IMAD.WIDE R26, R29, 0x2, R14 ;  /* 0x000000021d1a7825 */ /* 0x002fca00078e020e */
[----:B0-----:R-:W5:Y:S04]  /*0f80*/  LDG.E.U16 R17, desc[UR6][R26.64+-0x2] ;  /* 0xfffffe061a117981 */ /* 0x001f68000c1e1500 */
[----:B------:R-:W2:Y:S01]  /*0f90*/  LDG.E.U16 R16, desc[UR6][R26.64+0x2] ;  /* 0x000002061a107981 */ /* 0x000ea2000c1e1500 */
[C---:B------:R-:W-:Y:S02]  /*0fa0*/  IMAD.IADD R19, R29.reuse, 0x1, -R2 ;  /* 0x000000011d137824 */ /* 0x040fe400078e0a02 */
[----:B----4-:R-:W-:-:S04]  /*0fb0*/  IMAD.WIDE R12, R29, 0x2, R12 ;  /* 0x000000021d0c7825 */ /* 0x010fc800078e020c */
[----:B------:R-:W-:Y:S02]  /*0fc0*/  IMAD.WIDE R14, R19, 0x2, R14 ;  /* 0x00000002130e7825 */ /* 0x000fe400078e020e */
[----:B------:R-:W0:Y:S02]  /*0fd0*/  LDC.64 R18, c[0x0][0x390] ;  /* 0x0000e400ff127b82 */ /* 0x000e240000000a00 */
[----:B-----5:R-:W-:-:S05]  /*0fe0*/  IMAD.MOV R17, RZ, RZ, -R17 ;  /* 0x000000ffff117224 */ /* 0x020fca00078e0a11 */
[----:B------:R-:W-:-:S04]  /*0ff0*/  PRMT R17, R17, 0x7710, RZ ;  /* 0x0000771011117816 */ /* 0x000fc800000000ff */
[----:B--2---:R-:W-:Y:S02]  /*1000*/  IADD3 R20, PT, PT, R16, R17, RZ ;  /* 0x0000001110147210 */ /* 0x004fe40007ffe0ff */
[----:B------:R-:W-:-:S03]  /*1010*/  IADD3 R16, P3, PT, R23, R26, RZ ;  /* 0x0000001a17107210 */ /* 0x000fc60007f7e0ff */
[----:B------:R0:W-:Y:S04]  /*1020*/  STG.E.U16 desc[UR6][R12.64], R20 ;  /* 0x000000140c007986 */ /* 0x0001e8000c101506 */
[----:B------:R-:W2:Y:S01]  /*1030*/  LDG.E.U16 R14, desc[UR6][R14.64] ;  /* 0x000000060e0e7981 */ /* 0x000ea2000c1e1500 */
[----:B------:R-:W-:-:S05]  /*1040*/  IMAD.X R17, RZ, RZ, R27, P3 ;  /* 0x000000ffff117224 */ /* 0x000fca00018e061b */
[----:B------:R-:W4:Y:S01]  /*1050*/  LDG.E.U16 R16, desc[UR6][R16.64] ;  /* 0x0000000610107981 */ /* 0x000f22000c1e1500 */
[----:B------:R-:W-:Y:S01]  /*1060*/  IADD3 R21, P3, PT, R24, R25, RZ ;  /* 0x0000001918157210 */ /* 0x000fe20007f7e0ff */
[----:B0-----:R-:W-:-:S04]  /*1070*/  IMAD.WIDE R12, R29, 0x2, R18 ;  /* 0x000000021d0c7825 */ /* 0x001fc800078e0212 */
[----:B------:R-:W-:Y:S02]  /*1080*/  IMAD.SHL.U32 R19, R21, 0x2, RZ ;  /* 0x0000000215137824 */ /* 0x000fe400078e00ff */
[----:B--2---:R-:W-:Y:S01]  /*1090*/  IMAD.MOV R28, RZ, RZ, -R14 ;  /* 0x000000ffff1c7224 */ /* 0x004fe200078e0a0e */
[----:B------:R-:W-:-:S04]  /*10a0*/  SHF.R.S32.HI R14, RZ, 0x1f, R24 ;  /* 0x0000001fff0e7819 */ /* 0x000fc80000011418 */
[----:B------:R-:W-:Y:S02]  /*10b0*/  PRMT R28, R28, 0x7710, RZ ;  /* 0x000077101c1c7816 */ /* 0x000fe400000000ff */
[----:B------:R-:W-:Y:S02]  /*10c0*/  LEA.HI.X.SX32 R18, R25, R14, 0x1, P3 ;  /* 0x0000000e19127211 */ /* 0x000fe400018f0eff */
[----:B----4-:R-:W-:Y:S02]  /*10d0*/  IADD3 R28, PT, PT, R16, R28, RZ ;  /* 0x0000001c101c7210 */ /* 0x010fe40007ffe0ff */
[----:B------:R-:W-:Y:S02]  /*10e0*/  SHF.L.U64.HI R20, R21, 0x1, R18 ;  /* 0x0000000115147819 */ /* 0x000fe40000010212 */
[----:B------:R-:W-:Y:S01]  /*10f0*/  IADD3 R14, P3, PT, R19, UR14, RZ ;  /* 0x0000000e130e7c10 */ /* 0x000fe2000ff7e0ff */
[----:B------:R0:W-:Y:S04]  /*1100*/  STG.E.U16 desc[UR6][R12.64], R28 ;  /* 0x0000001c0c007986 */ /* 0x0001e8000c101506 */
[----:B------:R-:W2:Y:S01]  /*1110*/  LDG.E.U16 R26, desc[UR6][R26.64] ;  /* 0x000000061a1a7981 */ /* 0x000ea2000c1e1500 */
[----:B------:R-:W-:-:S05]  /*1120*/  IADD3.X R15, PT, PT, R20, UR15, RZ, P3, !PT ;  /* 0x0000000f140f7c10 */ /* 0x000fca0009ffe4ff */
[----:B------:R-:W4:Y:S01]  /*1130*/  LDG.E.U16 R14, desc[UR6][R14.64+0x4] ;  /* 0x000004060e0e7981 */ /* 0x000f22000c1e1500 */
[----:B------:R-:W-:Y:S02]  /*1140*/  IADD3 R29, P4, PT, R21, -R2, RZ ;  /* 0x80000002151d7210 */ /* 0x000fe40007f9e0ff */
[----:B---3--:R-:W-:-:S04]  /*1150*/  IADD3 R16, P3, PT, R19, UR4, RZ ;  /* 0x0000000413107c10 */ /* 0x008fc8000ff7e0ff */
[----:B------:R-:W-:Y:S02]  /*1160*/  IADD3.X R17, PT, PT, R20, UR5, RZ, P3, !PT ;  /* 0x0000000514117c10 */ /* 0x000fe40009ffe4ff */
[----:B------:R-:W-:Y:S01]  /*1170*/  IADD3 R21, P3, PT, R21, R2, RZ ;  /* 0x0000000215157210 */ /* 0x000fe20007f7e0ff */
[----:B--2---:R-:W-:-:S05]  /*1180*/  IMAD.MOV R26, RZ, RZ, -R26 ;  /* 0x000000ffff1a7224 */ /* 0x004fca00078e0a1a */
[----:B------:R-:W-:Y:S02]  /*1190*/  PRMT R27, R26, 0x7710, RZ ;  /* 0x000077101a1b7816 */ /* 0x000fe400000000ff */
[----:B------:R-:W-:Y:S01]  /*11a0*/  IADD3.X R26, PT, PT, R18, -0x1, RZ, P4, !PT ;  /* 0xffffffff121a7810 */ /* 0x000fe200027fe4ff */
[----:B------:R-:W-:Y:S01]  /*11b0*/  IMAD.X R18, RZ, RZ, R18, P3 ;  /* 0x000000ffff127224 */ /* 0x000fe200018e0612 */
[C---:B0-----:R-:W-:Y:S02]  /*11c0*/  LEA R12, P4, R29.reuse, UR14, 0x1 ;  /* 0x0000000e1d0c7c11 */ /* 0x041fe4000f8808ff */
[----:B----4-:R-:W-:Y:S02]  /*11d0*/  IADD3 R27, PT, PT, R14, R27, RZ ;  /* 0x0000001b0e1b7210 */ /* 0x010fe40007ffe0ff */
[----:B------:R-:W-:Y:S02]  /*11e0*/  LEA.HI.X R13, R29, UR15, R26, 0x1, P4 ;  /* 0x0000000f1d0d7c11 */ /* 0x000fe4000a0f0c1a */
[C---:B------:R-:W-:Y:S01]  /*11f0*/  LEA R14, P4, R21.reuse, UR14, 0x1 ;  /* 0x0000000e150e7c11 */ /* 0x040fe2000f8808ff */
[----:B------:R3:W-:Y:S04]  /*1200*/  STG.E.U16 desc[UR6][R16.64+0x2], R27 ;  /* 0x0000021b10007986 */ /* 0x0007e8000c101506 */
[----:B------:R-:W2:Y:S01]  /*1210*/  LDG.E.U16 R12, desc[UR6][R12.64+0x2] ;  /* 0x000002060c0c7981 */ /* 0x000ea2000c1e1500 */
[----:B------:R-:W-:-:S05]  /*1220*/  LEA.HI.X R15, R21, UR15, R18, 0x1, P4 ;  /* 0x0000000f150f7c11 */ /* 0x000fca000a0f0c12 */
[----:B------:R-:W4:Y:S01]  /*1230*/  LDG.E.U16 R14, desc[UR6][R14.64+0x2] ;  /* 0x000002060e0e7981 */ /* 0x000f22000c1e1500 */
[----:B------:R-:W-:Y:S01]  /*1240*/  IADD3 R18, P3, PT, R19, UR12, RZ ;  /* 0x0000000c13127c10 */ /* 0x000fe2000ff7e0ff */
[----:B------:R-:W-:-:S03]  /*1250*/  VIADD R24, R24, 0x2 ;  /* 0x0000000218187836 */ /* 0x000fc60000000000 */
[----:B------:R-:W-:Y:S01]  /*1260*/  IADD3.X R19, PT, PT, R20, UR13, RZ, P3, !PT ;  /* 0x0000000d14137c10 */ /* 0x000fe20009ffe4ff */
[----:B--2---:R-:W-:-:S05]  /*1270*/  IMAD.MOV R21, RZ, RZ, -R12 ;  /* 0x000000ffff157224 */ /* 0x004fca00078e0a0c */
[----:B------:R-:W-:-:S04]  /*1280*/  PRMT R21, R21, 0x7710, RZ ;  /* 0x0000771015157816 */ /* 0x000fc800000000ff */
[----:B----4-:R-:W-:-:S05]  /*1290*/  IADD3 R21, PT, PT, R14, R21, RZ ;  /* 0x000000150e157210 */ /* 0x010fca0007ffe0ff */
[----:B------:R3:W-:Y:S02]  /*12a0*/  STG.E.U16 desc[UR6][R18.64+0x2], R21 ;  /* 0x0000021512007986 */ /* 0x0007e4000c101506 */
.L_x_150:
[----:B------:R-:W-:Y:S05]  /*12b0*/  @!P2 BRA `(.L_x_148) ;  /* 0x00000000005ca947 */ /* 0x000fea0003800000 */
[----:B------:R-:W4:Y:S01]  /*12c0*/  LDC.64 R12, c[0x0][0x398] ;  /* 0x0000e600ff0c7b82 */ /* 0x000f220000000a00 */
[----:B-123--:R-:W-:-:S07]  /*12d0*/  IMAD.IADD R21, R24, 0x1, R25 ;  /* 0x0000000118157824 */ /* 0x00efce00078e0219 */
[----:B------:R-:W1:Y:S01]  /*12e0*/  LDC.64 R14, c[0x0][0x388] ;  /* 0x0000e200ff0e7b82 */ /* 0x000e620000000a00 */
[----:B----4-:R-:W-:-:S05]  /*12f0*/  IMAD.WIDE R16, R21, 0x2, R12 ;  /* 0x0000000215107825 */ /* 0x010fca00078e020c */
[----:B0-----:R-:W2:Y:S04]  /*1300*/  LDG.E.U16 R19, desc[UR6][R16.64+-0x2] ;  /* 0xfffffe0610137981 */ /* 0x001ea8000c1e1500 */
[----:B------:R-:W3:Y:S01]  /*1310*/  LDG.E.U16 R18, desc[UR6][R16.64+0x2] ;  /* 0x0000020610127981 */ /* 0x000ee2000c1e1500 */
[----:B-1----:R-:W-:Y:S01]  /*1320*/  IMAD.WIDE R14, R21, 0x2, R14 ;  /* 0x00000002150e7825 */ /* 0x002fe200078e020e */
[----:B--2---:R-:W-:-:S03]  /*1330*/  IADD3 R27, PT, PT, RZ, -R19, RZ ;  /* 0x80000013ff1b7210 */ /* 0x004fc60007ffe0ff */
[----:B------:R-:W-:Y:S01]  /*1340*/  IMAD.IADD R19, R21, 0x1, -R2 ;  /* 0x0000000115137824 */ /* 0x000fe200078e0a02 */
[----:B------:R-:W-:-:S03]  /*1350*/  PRMT R27, R27, 0x7710, RZ ;  /* 0x000077101b1b7816 */ /* 0x000fc600000000ff */
[----:B------:R-:W-:-:S04]  /*1360*/  IMAD.WIDE R12, R19, 0x2, R12 ;  /* 0x00000002130c7825 */ /* 0x000fc800078e020c */
[----:B---3--:R-:W-:Y:S01]  /*1370*/  IMAD.IADD R27, R18, 0x1, R27 ;  /* 0x00000001121b7824 */ /* 0x008fe200078e021b */
[----:B------:R-:W-:-:S04]  /*1380*/  IADD3 R18, P2, PT, R23, R16, RZ ;  /* 0x0000001017127210 */ /* 0x000fc80007f5e0ff */
[----:B------:R4:W-:Y:S04]  /*1390*/  STG.E.U16 desc[UR6][R14.64], R27 ;  /* 0x0000001b0e007986 */ /* 0x0009e8000c101506 */
[----:B------:R-:W2:Y:S01]  /*13a0*/  LDG.E.U16 R12, desc[UR6][R12.64] ;  /* 0x000000060c0c7981 */ /* 0x000ea2000c1e1500 */
[----:B------:R-:W-:Y:S02]  /*13b0*/  IADD3.X R19, PT, PT, RZ, R17, RZ, P2, !PT ;  /* 0x00000011ff137210 */ /* 0x000fe400017fe4ff */
[----:B------:R-:W0:Y:S03]  /*13c0*/  LDC.64 R16, c[0x0][0x390] ;  /* 0x0000e400ff107b82 */ /* 0x000e260000000a00 */
[----:B------:R-:W3:Y:S01]  /*13d0*/  LDG.E.U16 R18, desc[UR6][R18.64] ;  /* 0x0000000612127981 */ /* 0x000ee2000c1e1500 */
[----:B0-----:R-:W-:-:S04]  /*13e0*/  IMAD.WIDE R16, R21, 0x2, R16 ;  /* 0x0000000215107825 */ /* 0x001fc800078e0210 */
[----:B--2---:R-:W-:-:S05]  /*13f0*/  IMAD.MOV R29, RZ, RZ, -R12 ;  /* 0x000000ffff1d7224 */ /* 0x004fca00078e0a0c */
[----:B------:R-:W-:-:S05]  /*1400*/  PRMT R29, R29, 0x7710, RZ ;  /* 0x000077101d1d7816 */ /* 0x000fca00000000ff */
[----:B---3--:R-:W-:-:S05]  /*1410*/  IMAD.IADD R21, R18, 0x1, R29 ;  /* 0x0000000112157824 */ /* 0x008fca00078e021d */
[----:B------:R4:W-:Y:S02]  /*1420*/  STG.E.U16 desc[UR6][R16.64], R21 ;  /* 0x0000001510007986 */ /* 0x0009e4000c101506 */
.L_x_148:
[----:B------:R-:W-:-:S05]  /*1430*/  IMAD R25, R6, R2, R25 ;  /* 0x0000000206197224 */ /* 0x000fca00078e0219 */
[----:B------:R-:W-:-:S13]  /*1440*/  ISETP.GE.AND P2, PT, R25, R4, PT ;  /* 0x000000041900720c */ /* 0x000fda0003f46270 */
[----:B------:R-:W-:Y:S05]  /*1450*/  @!P2 BRA `(.L_x_151) ;  /* 0xffffffec0070a947 */ /* 0x000fea000383ffff */
.L_x_145:
[----:B0-----:R-:W-:Y:S05]  /*1460*/  BSYNC.RECONVERGENT B0 ;  /* 0x0000000000007941 */ /* 0x001fea0003800200 */
.L_x_144:
[----:B---3--:R-:W0:Y:S01]  /*1470*/  S2R R19, SR_TID.X ;  /* 0x0000000000137919 */ /* 0x008e220000002100 */
[----:B-1--4-:R-:W-:Y:S01]  /*1480*/  IADD3 R14, PT, PT, R2, -0x1, RZ ;  /* 0xffffffff020e7810 */ /* 0x012fe20007ffe0ff */
[----:B------:R-:W-:Y:S01]  /*1490*/  BSSY.RECONVERGENT B0, `(.L_x_152) ;  /* 0x000008c000007945 */ /* 0x000fe20003800200 */
[----:B------:R-:W-:Y:S02]  /*14a0*/  BAR.SYNC.DEFER_BLOCKING 0x0 ;  /* 0x0000000000007b1d */ /* 0x000fe40000010000 */
[----:B------:R-:W-:-:S13]  /*14b0*/  ISETP.GE.AND P0, PT, R7, R14, PT ;  /* 0x0000000e0700720c */ /* 0x000fda0003f06270 */
[----:B------:R-:W-:Y:S05]  /*14c0*/  @P0 BRA `(.L_x_153) ;  /* 0x0000000800200947 */ /* 0x000fea0003800000 */
[----:B------:R-:W1:Y:S01]  /*14d0*/  I2F.U32.RP R10, R6 ;  /* 0x00000006000a7306 */ /* 0x000e620000209000 */
[----:B------:R-:W-:Y:S01]  /*14e0*/  VIADD R0, R0, UR8 ;  /* 0x0000000800007c36 */ /* 0x000fe20008000000 */
[-C--:B------:R-:W-:Y:S01]  /*14f0*/  VIADDMNMX R8, R7, R6.reuse, R14, !PT ;  /* 0x0000000607087246 */ /* 0x080fe2000780010e */
[----:B------:R-:W-:Y:S01]  /*1500*/  BSSY.RECONVERGENT B1, `(.L_x_154) ;  /* 0x000003d000017945 */ /* 0x000fe20003800200 */
[----:B------:R-:W-:Y:S01]  /*1510*/  IADD3 R13, PT, PT, RZ, -R6, RZ ;  /* 0x80000006ff0d7210 */ /* 0x000fe20007ffe0ff */
[----:B------:R-:W-:Y:S01]  /*1520*/  IMAD R0, R0, UR9, RZ ;  /* 0x0000000900007c24 */ /* 0x000fe2000f8e02ff */
[----:B------:R-:W-:-:S04]  /*1530*/  ISETP.NE.U32.AND P3, PT, R6, RZ, PT ;  /* 0x000000ff0600720c */ /* 0x000fc80003f65070 */
[----:B------:R-:W-:-:S04]  /*1540*/  LOP3.LUT R0, RZ, R0, RZ, 0x33, !PT ;  /* 0x00000000ff007212 */ /* 0x000fc800078e33ff */
[----:B0-----:R-:W-:Y:S01]  /*1550*/  IADD3 R0, PT, PT, -R19, R8, R0 ;  /* 0x0000000813007210 */ /* 0x001fe20007ffe100 */
[----:B-1----:R-:W0:Y:S01]  /*1560*/  MUFU.RCP R10, R10 ;  /* 0x0000000a000a7308 */ /* 0x002e220000001000 */
[----:B------:R-:W-:Y:S02]  /*1570*/  IMAD.MOV.U32 R8, RZ, RZ, RZ ;  /* 0x000000ffff087224 */ /* 0x000fe400078e00ff */
[C---:B------:R-:W-:Y:S01]  /*1580*/  ISETP.NE.AND P0, PT, R0.reuse, RZ, PT ;  /* 0x000000ff0000720c */ /* 0x040fe20003f05270 */
[----:B------:R-:W-:-:S12]  /*1590*/  VIADD R11, R0, 0xffffffff ;  /* 0xffffffff000b7836 */ /* 0x000fd80000000000 */
[----:B------:R-:W-:Y:S01]  /*15a0*/  @!P0 IADD3 R11, PT, PT, R0, RZ, RZ ;  /* 0x000000ff000b8210 */ /* 0x000fe20007ffe0ff */
[----:B0-----:R-:W-:-:S06]  /*15b0*/  VIADD R9, R10, 0xffffffe ;  /* 0x0ffffffe0a097836 */ /* 0x001fcc0000000000 */
[----:B------:R-:W0:Y:S02]  /*15c0*/  F2I.FTZ.U32.TRUNC.NTZ R9, R9 ;  /* 0x0000000900097305 */ /* 0x000e24000021f000 */
[----:B0-----:R-:W-:-:S04]  /*15d0*/  IMAD R13, R13, R9, RZ ;  /* 0x000000090d0d7224 */ /* 0x001fc800078e02ff */
[----:B------:R-:W-:-:S06]  /*15e0*/  IMAD.HI.U32 R8, R9, R13, R8 ;  /* 0x0000000d09087227 */ /* 0x000fcc00078e0008 */
[----:B------:R-:W-:-:S04]  /*15f0*/  IMAD.HI.U32 R13, R8, R11, RZ ;  /* 0x0000000b080d7227 */ /* 0x000fc800078e00ff */
[----:B------:R-:W-:-:S04]  /*1600*/  IMAD.MOV R0, RZ, RZ, -R13 ;  /* 0x000000ffff007224 */ /* 0x000fc800078e0a0d */
[----:B------:R-:W-:Y:S01]  /*1610*/  IMAD R11, R6, R0, R11 ;  /* 0x00000000060b7224 */ /* 0x000fe200078e020b */
[----:B------:R-:W-:-:S04]  /*1620*/  SEL R0, RZ, 0x1, !P0 ;  /* 0x00000001ff007807 */ /* 0x000fc80004000000 */
[----:B------:R-:W-:-:S13]  /*1630*/  ISETP.GE.U32.AND P1, PT, R11, R6, PT ;  /* 0x000000060b00720c */ /* 0x000fda0003f26070 */
[----:B------:R-:W-:Y:S01]  /*1640*/  @P1 IMAD.IADD R11, R11, 0x1, -R6 ;  /* 0x000000010b0b1824 */ /* 0x000fe200078e0a06 */
[----:B------:R-:W-:-:S04]  /*1650*/  @P1 IADD3 R13, PT, PT, R13, 0x1, RZ ;  /* 0x000000010d0d1810 */ /* 0x000fc80007ffe0ff */
[----:B------:R-:W-:-:S13]  /*1660*/  ISETP.GE.U32.AND P2, PT, R11, R6, PT ;  /* 0x000000060b00720c */ /* 0x000fda0003f46070 */
[----:B------:R-:W-:Y:S01]  /*1670*/  @P2 VIADD R13, R13, 0x1 ;  /* 0x000000010d0d2836 */ /* 0x000fe20000000000 */
[----:B------:R-:W-:-:S05]  /*1680*/  @!P3 LOP3.LUT R13, RZ, R6, RZ, 0x33, !PT ;  /* 0x00000006ff0db212 */ /* 0x000fca00078e33ff */
[----:B------:R-:W-:-:S05]  /*1690*/  IMAD.IADD R0, R0, 0x1, R13 ;  /* 0x0000000100007824 */ /* 0x000fca00078e020d */
[----:B------:R-:W-:-:S04]  /*16a0*/  LOP3.LUT R8, R0, 0x3, RZ, 0xc0, !PT ;  /* 0x0000000300087812 */ /* 0x000fc800078ec0ff */
[----:B------:R-:W-:-:S13]  /*16b0*/  ISETP.NE.AND P0, PT, R8, 0x3, PT ;  /* 0x000000030800780c */ /* 0x000fda0003f05270 */
[----:B------:R-:W-:Y:S05]  /*16c0*/  @!P0 BRA `(.L_x_155) ;  /* 0x0000000000808947 */ /* 0x000fea0003800000 */
[----:B------:R-:W0:Y:S01]  /*16d0*/  LDC.64 R12, c[0x0][0x398] ;  /* 0x0000e600ff0c7b82 */ /* 0x000e220000000a00 */
[----:B------:R-:W-:Y:S01]  /*16e0*/  IADD3 R11, PT, PT, R0, 0x1, RZ ;  /* 0x00000001000b7810 */ /* 0x000fe20007ffe0ff */
[----:B------:R-:W-:Y:S01]  /*16f0*/  BSSY.RECONVERGENT B2, `(.L_x_156) ;  /* 0x000001c000027945 */ /* 0x000fe20003800200 */
[----:B------:R-:W-:Y:S02]  /*1700*/  IMAD.MOV.U32 R15, RZ, RZ, R3 ;  /* 0x000000ffff0f7224 */ /* 0x000fe400078e0003 */
[----:B------:R-:W-:-:S03]  /*1710*/  LOP3.LUT R18, R11, 0x3, RZ, 0xc0, !PT ;  /* 0x000000030b127812 */ /* 0x000fc600078ec0ff */
[----:B------:R-:W1:Y:S01]  /*1720*/  LDC.64 R8, c[0x0][0x388] ;  /* 0x0000e200ff087b82 */ /* 0x000e620000000a00 */
[----:B------:R-:W-:Y:S02]  /*1730*/  IADD3 R18, PT, PT, -R18, RZ, RZ ;  /* 0x000000ff12127210 */ /* 0x000fe40007ffe1ff */
[----:B0-----:R-:W-:-:S05]  /*1740*/  IADD3 R10, P0, PT, R12, 0x2, RZ ;  /* 0x000000020c0a7810 */ /* 0x001fca0007f1e0ff */
[----:B------:R-:W-:-:S08]  /*1750*/  IMAD.X R11, RZ, RZ, R13, P0 ;  /* 0x000000ffff0b7224 */ /* 0x000fd000000e060d */
.L_x_157:
[----:B0-2---:R-:W-:-:S05]  /*1760*/  IMAD.WIDE R16, R7, 0x2, R10 ;  /* 0x0000000207107825 */ /* 0x005fca00078e020a */
[----:B------:R-:W2:Y:S04]  /*1770*/  LDG.E.U16 R12, desc[UR6][R16.64+-0x4] ;  /* 0xfffffc06100c7981 */ /* 0x000ea8000c1e1500 */
[----:B------:R-:W3:Y:S01]  /*1780*/  LDG.E.U16 R20, desc[UR6][R16.64] ;  /* 0x0000000610147981 */ /* 0x000ee2000c1e1500 */
[----:B--2---:R-:W-:-:S05]  /*1790*/  IMAD.MOV R12, RZ, RZ, -R12 ;  /* 0x000000ffff0c7224 */ /* 0x004fca00078e0a0c */
[----:B------:R-:W-:Y:S01]  /*17a0*/  PRMT R23, R12, 0x7710, RZ ;  /* 0x000077100c177816 */ /* 0x000fe200000000ff */
[----:B-1----:R-:W-:-:S04]  /*17b0*/  IMAD.WIDE R12, R7, 0x2, R8 ;  /* 0x00000002070c7825 */ /* 0x002fc800078e0208 */
[----:B---3--:R-:W-:Y:S02]  /*17c0*/  IMAD.IADD R23, R20, 0x1, R23 ;  /* 0x0000000114177824 */ /* 0x008fe400078e0217 */
[----:B------:R-:W-:-:S03]  /*17d0*/  IMAD.WIDE R20, R4, 0x2, R16 ;  /* 0x0000000204147825 */ /* 0x000fc600078e0210 */
[----:B------:R0:W-:Y:S04]  /*17e0*/  STG.E.U16 desc[UR6][R12.64], R23 ;  /* 0x000000170c007986 */ /* 0x0001e8000c101506 */
[----:B------:R-:W2:Y:S04]  /*17f0*/  LDG.E.U16 R24, desc[UR6][R20.64+-0x4] ;  /* 0xfffffc0614187981 */ /* 0x000ea8000c1e1500 */
[----:B------:R-:W3:Y:S01]  /*1800*/  LDG.E.U16 R22, desc[UR6][R20.64] ;  /* 0x0000000614167981 */ /* 0x000ee2000c1e1500 */
[----:B------:R-:W-:Y:S01]  /*1810*/  IMAD.WIDE R16, R4, 0x2, R12 ;  /* 0x0000000204107825 */ /* 0x000fe200078e020c */
[----:B------:R-:W-:-:S03]  /*1820*/  IADD3 R15, PT, PT, R6, R15, RZ ;  /* 0x0000000f060f7210 */ /* 0x000fc60007ffe0ff */
[----:B------:R-:W-:Y:S02]  /*1830*/  VIADD R18, R18, 0x1 ;  /* 0x0000000112127836 */ /* 0x000fe40000000000 */
[----:B------:R-:W-:-:S03]  /*1840*/  IMAD.IADD R7, R6, 0x1, R7 ;  /* 0x0000000106077824 */ /* 0x000fc600078e0207 */
[----:B------:R-:W-:Y:S02]  /*1850*/  ISETP.NE.AND P0, PT, R18, RZ, PT ;  /* 0x000000ff1200720c */ /* 0x000fe40003f05270 */
[----:B--2---:R-:W-:-:S04]  /*1860*/  IADD3 R24, PT, PT, RZ, -R24, RZ ;  /* 0x80000018ff187210 */ /* 0x004fc80007ffe0ff */
[----:B------:R-:W-:-:S05]  /*1870*/  PRMT R25, R24, 0x7710, RZ ;  /* 0x0000771018197816 */ /* 0x000fca00000000ff */
[----:B---3--:R-:W-:-:S05]  /*1880*/  IMAD.IADD R25, R22, 0x1, R25 ;  /* 0x0000000116197824 */ /* 0x008fca00078e0219 */
[----:B------:R0:W-:Y:S01]  /*1890*/  STG.E.U16 desc[UR6][R16.64], R25 ;  /* 0x0000001910007986 */ /* 0x0001e2000c101506 */
[----:B------:R-:W-:Y:S05]  /*18a0*/  @P0 BRA `(.L_x_157) ;  /* 0xfffffffc00ac0947 */ /* 0x000fea000383ffff */
[----:B------:R-:W-:Y:S05]  /*18b0*/  BSYNC.RECONVERGENT B2 ;  /* 0x0000000000027941 */ /* 0x000fea0003800200 */
.L_x_156:
[----:B------:R-:W-:-:S07]  /*18c0*/  VIADD R7, R15, 0x1 ;  /* 0x000000010f077836 */ /* 0x000fce0000000000 */
.L_x_155:
[----:B------:R-:W-:Y:S05]  /*18d0*/  BSYNC.RECONVERGENT B1 ;  /* 0x0000000000017941 */ /* 0x000fea0003800200 */
.L_x_154:
[----:B------:R-:W-:-:S13]  /*18e0*/  ISETP.GE.U32.AND P0, PT, R0, 0x3, PT ;  /* 0x000000030000780c */ /* 0x000fda0003f06070 */
[----:B------:R-:W-:Y:S05]  /*18f0*/  @!P0 BRA `(.L_x_153) ;  /* 0x0000000400148947 */ /* 0x000fea0003800000 */
.L_x_158:
[----:B---3--:R-:W1:Y:S08]  /*1900*/  LDC.64 R8, c[0x0][0x398] ;  /* 0x0000e600ff087b82 */ /* 0x008e700000000a00 */
[----:B------:R-:W3:Y:S01]  /*1910*/  LDC.64 R10, c[0x0][0x388] ;  /* 0x0000e200ff0a7b82 */ /* 0x000ee20000000a00 */
[----:B-1----:R-:W-:-:S05]  /*1920*/  IMAD.WIDE R8, R7, 0x2, R8 ;  /* 0x0000000207087825 */ /* 0x002fca00078e0208 */
[----:B0-----:R-:W4:Y:S04]  /*1930*/  LDG.E.U16 R12, desc[UR6][R8.64+-0x2] ;  /* 0xfffffe06080c7981 */ /* 0x001f28000c1e1500 */
[----:B------:R-:W5:Y:S01]  /*1940*/  LDG.E.U16 R0, desc[UR6][R8.64+0x2] ;  /* 0x0000020608007981 */ /* 0x000f62000c1e1500 */
[----:B---3--:R-:W-:-:S04]  /*1950*/  IMAD.WIDE R10, R7, 0x2, R10 ;  /* 0x00000002070a7825 */ /* 0x008fc800078e020a */
[----:B--2---:R-:W-:Y:S01]  /*1960*/  IMAD.WIDE R16, R4, 0x2, R8 ;  /* 0x0000000204107825 */ /* 0x004fe200078e0208 */
[----:B----4-:R-:W-:-:S04]  /*1970*/  IADD3 R12, PT, PT, RZ, -R12, RZ ;  /* 0x8000000cff0c7210 */ /* 0x010fc80007ffe0ff */
[----:B------:R-:W-:-:S05]  /*1980*/  PRMT R15, R12, 0x7710, RZ ;  /* 0x000077100c0f7816 */ /* 0x000fca00000000ff */
[----:B-----5:R-:W-:-:S05]  /*1990*/  IMAD.IADD R15, R0, 0x1, R15 ;  /* 0x00000001000f7824 */ /* 0x020fca00078e020f */
[----:B------:R0:W-:Y:S04]  /*19a0*/  STG.E.U16 desc[UR6][R10.64], R15 ;  /* 0x0000000f0a007986 */ /* 0x0001e8000c101506 */
[----:B------:R-:W2:Y:S04]  /*19b0*/  LDG.E.U16 R12, desc[UR6][R16.64+-0x2] ;  /* 0xfffffe06100c7981 */ /* 0x000ea8000c1e1500 */
[----:B------:R-:W3:Y:S01]  /*19c0*/  LDG.E.U16 R0, desc[UR6][R16.64+0x2] ;  /* 0x0000020610007981 */ /* 0x000ee2000c1e1500 */
[----:B------:R-:W-:-:S04]  /*19d0*/  IMAD.WIDE R8, R6, 0x2, R8 ;  /* 0x0000000206087825 */ /* 0x000fc800078e0208 */
[----:B--2---:R-:W-:-:S05]  /*19e0*/  IMAD.MOV R12, RZ, RZ, -R12 ;  /* 0x000000ffff0c7224 */ /* 0x004fca00078e0a0c */
[----:B------:R-:W-:Y:S01]  /*19f0*/  PRMT R21, R12, 0x7710, RZ ;  /* 0x000077100c157816 */ /* 0x000fe200000000ff */
[----:B------:R-:W-:-:S03]  /*1a00*/  IMAD.WIDE R12, R4, 0x2, R10 ;  /* 0x00000002040c7825 */ /* 0x000fc600078e020a */
[----:B---3--:R-:W-:-:S05]  /*1a10*/  IADD3 R21, PT, PT, R0, R21, RZ ;  /* 0x0000001500157210 */ /* 0x008fca0007ffe0ff */
[----:B------:R1:W-:Y:S04]  /*1a20*/  STG.E.U16 desc[UR6][R12.64], R21 ;  /* 0x000000150c007986 */ /* 0x0003e8000c101506 */
[----:B------:R-:W2:Y:S04]  /*1a30*/  LDG.E.U16 R18, desc[UR6][R8.64+-0x2] ;  /* 0xfffffe0608127981 */ /* 0x000ea8000c1e1500 */
[----:B------:R-:W3:Y:S01]  /*1a40*/  LDG.E.U16 R0, desc[UR6][R8.64+0x2] ;  /* 0x0000020608007981 */ /* 0x000ee2000c1e1500 */
[----:B0-----:R-:W-:-:S04]  /*1a50*/  IMAD.WIDE R10, R6, 0x2, R10 ;  /* 0x00000002060a7825 */ /* 0x001fc800078e020a */
[----:B------:R-:W-:-:S04]  /*1a60*/  IMAD.WIDE R16, R4, 0x2, R8 ;  /* 0x0000000204107825 */ /* 0x000fc800078e0208 */
[----:B--2---:R-:W-:-:S05]  /*1a70*/  IMAD.MOV R15, RZ, RZ, -R18 ;  /* 0x000000ffff0f7224 */ /* 0x004fca00078e0a12 */
[----:B------:R-:W-:-:S05]  /*1a80*/  PRMT R15, R15, 0x7710, RZ ;  /* 0x000077100f0f7816 */ /* 0x000fca00000000ff */
[----:B---3--:R-:W-:-:S05]  /*1a90*/  IMAD.IADD R15, R0, 0x1, R15 ;  /* 0x00000001000f7824 */ /* 0x008fca00078e020f */
[----:B------:R0:W-:Y:S04]  /*1aa0*/  STG.E.U16 desc[UR6][R10.64], R15 ;  /* 0x0000000f0a007986 */ /* 0x0001e8000c101506 */
[----:B------:R-:W2:Y:S04]  /*1ab0*/  LDG.E.U16 R18, desc[UR6][R16.64+-0x2] ;  /* 0xfffffe0610127981 */ /* 0x000ea8000c1e1500 */
[----:B------:R-:W3:Y:S01]  /*1ac0*/  LDG.E.U16 R0, desc[UR6][R16.64+0x2] ;  /* 0x0000020610007981 */ /* 0x000ee2000c1e1500 */
[----:B-1----:R-:W-:-:S04]  /*1ad0*/  IMAD.WIDE R12, R4, 0x2, R10 ;  /* 0x00000002040c7825 */ /* 0x002fc800078e020a */
[----:B------:R-:W-:Y:S01]  /*1ae0*/  IMAD.WIDE R8, R6, 0x2, R8 ;  /* 0x0000000206087825 */ /* 0x000fe200078e0208 */
[----:B--2---:R-:W-:-:S04]  /*1af0*/  IADD3 R18, PT, PT, RZ, -R18, RZ ;  /* 0x80000012ff127210 */ /* 0x004fc80007ffe0ff */
[----:B------:R-:W-:-:S05]  /*1b00*/  PRMT R21, R18, 0x7710, RZ ;  /* 0x0000771012157816 */ /* 0x000fca00000000ff */
[----:B---3--:R-:W-:-:S05]  /*1b10*/  IMAD.IADD R21, R0, 0x1, R21 ;  /* 0x0000000100157824 */ /* 0x008fca00078e0215 */
[----:B------:R1:W-:Y:S04]  /*1b20*/  STG.E.U16 desc[UR6][R12.64], R21 ;  /* 0x000000150c007986 */ /* 0x0003e8000c101506 */
[----:B------:R-:W2:Y:S04]  /*1b30*/  LDG.E.U16 R18, desc[UR6][R8.64+-0x2] ;  /* 0xfffffe0608127981 */ /* 0x000ea8000c1e1500 */
[----:B------:R-:W3:Y:S01]  /*1b40*/  LDG.E.U16 R0, desc[UR6][R8.64+0x2] ;  /* 0x0000020608007981 */ /* 0x000ee2000c1e1500 */
[----:B0-----:R-:W-:-:S04]  /*1b50*/  IMAD.WIDE R10, R6, 0x2, R10 ;  /* 0x00000002060a7825 */ /* 0x001fc800078e020a */
[----:B------:R-:W-:-:S04]  /*1b60*/  IMAD.WIDE R16, R4, 0x2, R8 ;  /* 0x0000000204107825 */ /* 0x000fc800078e0208 */
[----:B--2---:R-:W-:-:S05]  /*1b70*/  IMAD.MOV R15, RZ, RZ, -R18 ;  /* 0x000000ffff0f7224 */ /* 0x004fca00078e0a12 */
[----:B------:R-:W-:-:S04]  /*1b80*/  PRMT R15, R15, 0x7710, RZ ;  /* 0x000077100f0f7816 */ /* 0x000fc800000000ff */
[----:B---3--:R-:W-:-:S05]  /*1b90*/  IADD3 R15, PT, PT, R0, R15, RZ ;  /* 0x0000000f000f7210 */ /* 0x008fca0007ffe0ff */
[----:B------:R0:W-:Y:S04]  /*1ba0*/  STG.E.U16 desc[UR6][R10.64], R15 ;  /* 0x0000000f0a007986 */ /* 0x0001e8000c101506 */
[----:B------:R-:W2:Y:S04]  /*1bb0*/  LDG.E.U16 R18, desc[UR6][R16.64+-0x2] ;  /* 0xfffffe0610127981 */ /* 0x000ea8000c1e1500 */
[----:B------:R-:W3:Y:S01]  /*1bc0*/  LDG.E.U16 R0, desc[UR6][R16.64+0x2] ;  /* 0x0000020610007981 */ /* 0x000ee2000c1e1500 */
[----:B-1----:R-:W-:-:S04]  /*1bd0*/  IMAD.WIDE R12, R4, 0x2, R10 ;  /* 0x00000002040c7825 */ /* 0x002fc800078e020a */
[----:B------:R-:W-:-:S04]  /*1be0*/  IMAD.WIDE R8, R6, 0x2, R8 ;  /* 0x0000000206087825 */ /* 0x000fc800078e0208 */
[----:B--2---:R-:W-:-:S05]  /*1bf0*/  IMAD.MOV R18, RZ, RZ, -R18 ;  /* 0x000000ffff127224 */ /* 0x004fca00078e0a12 */
[----:B------:R-:W-:-:S05]  /*1c00*/  PRMT R21, R18, 0x7710, RZ ;  /* 0x0000771012157816 */ /* 0x000fca00000000ff */
[----:B---3--:R-:W-:-:S05]  /*1c10*/  IMAD.IADD R21, R0, 0x1, R21 ;  /* 0x0000000100157824 */ /* 0x008fca00078e0215 */
        /* <DEDUP_REMOVED lines=9> */
[----:B------:R-:W1:Y:S04]  /*1cb0*/  LDG.E.U16 R18, desc[UR6][R16.64+-0x2] ;  /* 0xfffffe0610127981 */ /* 0x000e68000c1e1500 */
[----:B------:R-:W2:Y:S01]  /*1cc0*/  LDG.E.U16 R0, desc[UR6][R16.64+0x2] ;  /* 0x0000020610007981 */ /* 0x000ea2000c1e1500 */
[----:B------:R-:W-:-:S04]  /*1cd0*/  IMAD.WIDE R8, R4, 0x2, R10 ;  /* 0x0000000204087825 */ /* 0x000fc800078e020a */
[----:B------:R-:W-:-:S05]  /*1ce0*/  IMAD R7, R6, 0x4, R7 ;  /* 0x0000000406077824 */ /* 0x000fca00078e0207 */
[----:B------:R-:W-:Y:S01]  /*1cf0*/  ISETP.GE.AND P0, PT, R7, R14, PT ;  /* 0x0000000e0700720c */ /* 0x000fe20003f06270 */
[----:B-1----:R-:W-:-:S05]  /*1d00*/  IMAD.MOV R13, RZ, RZ, -R18 ;  /* 0x000000ffff0d7224 */ /* 0x002fca00078e0a12 */
[----:B------:R-:W-:-:S04]  /*1d10*/  PRMT R13, R13, 0x7710, RZ ;  /* 0x000077100d0d7816 */ /* 0x000fc800000000ff */
[----:B--2---:R-:W-:-:S05]  /*1d20*/  IADD3 R13, PT, PT, R0, R13, RZ ;  /* 0x0000000d000d7210 */ /* 0x004fca0007ffe0ff */
[----:B------:R3:W-:Y:S01]  /*1d30*/  STG.E.U16 desc[UR6][R8.64], R13 ;  /* 0x0000000d08007986 */ /* 0x0007e2000c101506 */
[----:B------:R-:W-:Y:S05]  /*1d40*/  @!P0 BRA `(.L_x_158) ;  /* 0xfffffff800ec8947 */ /* 0x000fea000383ffff */
.L_x_153:
[----:B------:R-:W-:Y:S05]  /*1d50*/  BSYNC.RECONVERGENT B0 ;  /* 0x0000000000007941 */ /* 0x000fea0003800200 */
.L_x_152:
[----:B------:R-:W-:Y:S01]  /*1d60*/  ISETP.GE.AND P0, PT, R5, R4, PT ;  /* 0x000000040500720c */ /* 0x000fe20003f06270 */
[----:B------:R-:W1:Y:S01]  /*1d70*/  LDCU.64 UR10, c[0x0][0x398] ;  /* 0x00007300ff0a77ac */ /* 0x000e620008000a00 */
[----:B------:R-:W-:Y:S11]  /*1d80*/  BSSY.RECONVERGENT B0, `(.L_x_159) ;  /* 0x00000a9000007945 */ /* 0x000ff60003800200 */
[----:B------:R-:W-:Y:S05]  /*1d90*/  @P0 BRA `(.L_x_160) ;  /* 0x00000008009c0947 */ /* 0x000fea0003800000 */
[----:B------:R-:W-:Y:S01]  /*1da0*/  IMAD R7, R6, R2, RZ ;  /* 0x0000000206077224 */ /* 0x000fe200078e02ff */
[----:B------:R-:W-:Y:S03]  /*1db0*/  BSSY.RECONVERGENT B1, `(.L_x_161) ;  /* 0x0000045000017945 */ /* 0x000fe60003800200 */
[----:B0-----:R-:W0:Y:S01]  /*1dc0*/  I2F.U32.RP R12, R7 ;  /* 0x00000007000c7306 */ /* 0x001e220000209000 */
[----:B---3--:R-:W-:Y:S01]  /*1dd0*/  IMAD.IADD R11, R5, 0x1, R7 ;  /* 0x00000001050b7824 */ /* 0x008fe200078e0207 */
[----:B------:R-:W-:-:S04]  /*1de0*/  ISETP.NE.U32.AND P3, PT, R7, RZ, PT ;  /* 0x000000ff0700720c */ /* 0x000fc80003f65070 */
[----:B------:R-:W-:-:S05]  /*1df0*/  VIMNMX R0, PT, PT, R4, R11, !PT ;  /* 0x0000000b04007248 */ /* 0x000fca0007fe0100 */
[----:B------:R-:W-:Y:S02]  /*1e00*/  IMAD.IADD R0, R0, 0x1, -R11 ;  /* 0x0000000100007824 */ /* 0x000fe400078e0a0b */
[----:B------:R-:W-:Y:S01]  /*1e10*/  IMAD.MOV R11, RZ, RZ, -R7 ;  /* 0x000000ffff0b7224 */ /* 0x000fe200078e0a07 */
[----:B0-----:R-:W0:Y:S02]  /*1e20*/  MUFU.RCP R12, R12 ;  /* 0x0000000c000c7308 */ /* 0x001e240000001000 */
[C---:B------:R-:W-:Y:S02]  /*1e30*/  ISETP.NE.AND P0, PT, R0.reuse, RZ, PT ;  /* 0x000000ff0000720c */ /* 0x040fe40003f05270 */
[----:B------:R-:W-:-:S11]  /*1e40*/  IADD3 R10, PT, PT, R0, -0x1, RZ ;  /* 0xffffffff000a7810 */ /* 0x000fd60007ffe0ff */
[----:B------:R-:W-:Y:S01]  /*1e50*/  @!P0 IMAD.MOV R10, RZ, RZ, R0 ;  /* 0x000000ffff0a8224 */ /* 0x000fe200078e0200 */
[----:B0-----:R-:W-:-:S04]  /*1e60*/  IADD3 R8, PT, PT, R12, 0xffffffe, RZ ;  /* 0x0ffffffe0c087810 */ /* 0x001fc80007ffe0ff */
[----:B------:R0:W3:Y:S02]  /*1e70*/  F2I.FTZ.U32.TRUNC.NTZ R9, R8 ;  /* 0x0000000800097305 */ /* 0x0000e4000021f000 */
[----:B0-----:R-:W-:Y:S02]  /*1e80*/  IMAD.MOV.U32 R8, RZ, RZ, RZ ;  /* 0x000000ffff087224 */ /* 0x001fe400078e00ff */
[----:B---3--:R-:W-:-:S04]  /*1e90*/  IMAD R11, R11, R9, RZ ;  /* 0x000000090b0b7224 */ /* 0x008fc800078e02ff */
[----:B------:R-:W-:-:S06]  /*1ea0*/  IMAD.HI.U32 R9, R9, R11, R8 ;  /* 0x0000000b09097227 */ /* 0x000fcc00078e0008 */
[----:B------:R-:W-:-:S05]  /*1eb0*/  IMAD.HI.U32 R9, R9, R10, RZ ;  /* 0x0000000a09097227 */ /* 0x000fca00078e00ff */
[----:B------:R-:W-:-:S05]  /*1ec0*/  IADD3 R0, PT, PT, -R9, RZ, RZ ;  /* 0x000000ff09007210 */ /* 0x000fca0007ffe1ff */
[----:B------:R-:W-:Y:S01]  /*1ed0*/  IMAD R10, R7, R0, R10 ;  /* 0x00000000070a7224 */ /* 0x000fe200078e020a */
[----:B------:R-:W-:-:S04]  /*1ee0*/  SEL R0, RZ, 0x1, !P0 ;  /* 0x00000001ff007807 */ /* 0x000fc80004000000 */
[----:B------:R-:W-:-:S13]  /*1ef0*/  ISETP.GE.U32.AND P1, PT, R10, R7, PT ;  /* 0x000000070a00720c */ /* 0x000fda0003f26070 */
[----:B------:R-:W-:Y:S02]  /*1f00*/  @P1 IMAD.IADD R10, R10, 0x1, -R7 ;  /* 0x000000010a0a1824 */ /* 0x000fe400078e0a07 */
[----:B------:R-:W-:-:S03]  /*1f10*/  @P1 VIADD R9, R9, 0x1 ;  /* 0x0000000109091836 */ /* 0x000fc60000000000 */
[----:B------:R-:W-:-:S13]  /*1f20*/  ISETP.GE.U32.AND P2, PT, R10, R7, PT ;  /* 0x000000070a00720c */ /* 0x000fda0003f46070 */
[----:B------:R-:W-:Y:S02]  /*1f30*/  @P2 IADD3 R9, PT, PT, R9, 0x1, RZ ;  /* 0x0000000109092810 */ /* 0x000fe40007ffe0ff */
[----:B------:R-:W-:-:S05]  /*1f40*/  @!P3 LOP3.LUT R9, RZ, R7, RZ, 0x33, !PT ;  /* 0x00000007ff09b212 */ /* 0x000fca00078e33ff */
[----:B------:R-:W-:-:S05]  /*1f50*/  IMAD.IADD R0, R0, 0x1, R9 ;  /* 0x0000000100007824 */ /* 0x000fca00078e0209 */
[C---:B------:R-:W-:Y:S02]  /*1f60*/  LOP3.LUT R8, R0.reuse, 0x3, RZ, 0xc0, !PT ;  /* 0x0000000300087812 */ /* 0x040fe400078ec0ff */
[----:B------:R-:W-:Y:S02]  /*1f70*/  ISETP.GE.U32.AND P0, PT, R0, 0x3, PT ;  /* 0x000000030000780c */ /* 0x000fe40003f06070 */
[----:B------:R-:W-:-:S13]  /*1f80*/  ISETP.NE.AND P1, PT, R8, 0x3, PT ;  /* 0x000000030800780c */ /* 0x000fda0003f25270 */
[----:B------:R-:W-:Y:S05]  /*1f90*/  @!P1 BRA `(.L_x_162) ;  /* 0x0000000000989947 */ /* 0x000fea0003800000 */
[----:B------:R-:W0:Y:S01]  /*1fa0*/  LDCU.64 UR4, c[0x0][0x398] ;  /* 0x00007300ff0477ac */ /* 0x000e220008000a00 */
[----:B------:R-:W-:Y:S01]  /*1fb0*/  IMAD.WIDE R8, R2, 0x2, RZ ;  /* 0x0000000202087825 */ /* 0x000fe200078e02ff */
[----:B------:R-:W-:-:S03]  /*1fc0*/  IADD3 R11, PT, PT, R3, 0x2, RZ ;  /* 0x00000002030b7810 */ /* 0x000fc60007ffe0ff */
[----:B------:R-:W-:Y:S01]  /*1fd0*/  VIADD R0, R0, 0x1 ;  /* 0x0000000100007836 */ /* 0x000fe20000000000 */
[----:B------:R-:W-:-:S04]  /*1fe0*/  IADD3 R23, P1, PT, R8, -0x2, RZ ;  /* 0xfffffffe08177810 */ /* 0x000fc80007f3e0ff */
[----:B------:R-:W-:Y:S01]  /*1ff0*/  LOP3.LUT R18, R0, 0x3, RZ, 0xc0, !PT ;  /* 0x0000000300127812 */ /* 0x000fe200078ec0ff */
[----:B------:R-:W-:Y:S01]  /*2000*/  IMAD R0, R11, R2, RZ ;  /* 0x000000020b007224 */ /* 0x000fe200078e02ff */
[----:B--2---:R-:W-:-:S03]  /*2010*/  IADD3.X R21, PT, PT, R9, -0x1, RZ, P1, !PT ;  /* 0xffffffff09157810 */ /* 0x004fc60000ffe4ff */
[----:B------:R-:W-:Y:S01]  /*2020*/  IMAD.MOV R18, RZ, RZ, -R18 ;  /* 0x000000ffff127224 */ /* 0x000fe200078e0a12 */
[----:B0-----:R-:W-:-:S04]  /*2030*/  IADD3 R8, P2, PT, -R8, UR4, RZ ;  /* 0x0000000408087c10 */ /* 0x001fc8000ff5e1ff */
[----:B------:R-:W-:-:S09]  /*2040*/  IADD3.X R9, PT, PT, ~R9, UR5, RZ, P2, !PT ;  /* 0x0000000509097c10 */ /* 0x000fd200097fe5ff */
.L_x_163:
[----:B0-----:R-:W0:Y:S01]  /*2050*/  LDC.64 R14, c[0x0][0x398] ;  /* 0x0000e600ff0e7b82 */ /* 0x001e220000000a00 */
[----:B------:R-:W-:-:S06]  /*2060*/  IMAD.WIDE R24, R5, 0x2, R8 ;  /* 0x0000000205187825 */ /* 0x000fcc00078e0208 */
[----:B------:R-:W2:Y:S01]  /*2070*/  LDG.E.U16 R24, desc[UR6][R24.64] ;  /* 0x0000000618187981 */ /* 0x000ea2000c1e1500 */
[----:B------:R-:W3:Y:S01]  /*2080*/  LDC.64 R10, c[0x0][0x390] ;  /* 0x0000e400ff0a7b82 */ /* 0x000ee20000000a00 */
[----:B0-----:R-:W-:-:S05]  /*2090*/  IMAD.WIDE R14, R0, 0x2, R14 ;  /* 0x00000002000e7825 */ /* 0x001fca00078e020e */
[----:B------:R-:W4:Y:S01]  /*20a0*/  LDG.E.U16 R12, desc[UR6][R14.64] ;  /* 0x000000060e0c7981 */ /* 0x000f22000c1e1500 */
[----:B------:R-:W-:Y:S01]  /*20b0*/  IADD3 R16, P1, PT, R14, R23, RZ ;  /* 0x000000170e107210 */ /* 0x000fe20007f3e0ff */
[----:B---3--:R-:W-:-:S04]  /*20c0*/  IMAD.WIDE R10, R5, 0x2, R10 ;  /* 0x00000002050a7825 */ /* 0x008fc800078e020a */
[----:B------:R-:W-:Y:S02]  /*20d0*/  IMAD.X R17, R15, 0x1, R21, P1 ;  /* 0x000000010f117824 */ /* 0x000fe400008e0615 */
[----:B--2---:R-:W-:-:S05]  /*20e0*/  IMAD.MOV R27, RZ, RZ, -R24 ;  /* 0x000000ffff1b7224 */ /* 0x004fca00078e0a18 */
[----:B------:R-:W-:-:S04]  /*20f0*/  PRMT R27, R27, 0x7710, RZ ;  /* 0x000077101b1b7816 */ /* 0x000fc800000000ff */
[----:B----4-:R-:W-:Y:S01]  /*2100*/  IADD3 R27, PT, PT, R12, R27, RZ ;  /* 0x0000001b0c1b7210 */ /* 0x010fe20007ffe0ff */
[----:B------:R-:W-:-:S04]  /*2110*/  IMAD.WIDE R12, R0, 0x2, R8 ;  /* 0x00000002000c7825 */ /* 0x000fc800078e0208 */
[----:B------:R0:W-:Y:S04]  /*2120*/  STG.E.U16 desc[UR6][R10.64], R27 ;  /* 0x0000001b0a007986 */ /* 0x0001e8000c101506 */
[----:B------:R-:W2:Y:S04]  /*2130*/  LDG.E.U16 R12, desc[UR6][R12.64+-0x2] ;  /* 0xfffffe060c0c7981 */ /* 0x000ea8000c1e1500 */
[----:B------:R-:W3:Y:S01]  /*2140*/  LDG.E.U16 R16, desc[UR6][R16.64] ;  /* 0x0000000610107981 */ /* 0x000ee2000c1e1500 */
[----:B------:R-:W-:Y:S01]  /*2150*/  IADD3 R14, P1, PT, R10, R23, RZ ;  /* 0x000000170a0e7210 */ /* 0x000fe20007f3e0ff */
[----:B------:R-:W-:Y:S01]  /*2160*/  VIADD R18, R18, 0x1 ;  /* 0x0000000112127836 */ /* 0x000fe20000000000 */
[C---:B------:R-:W-:Y:S01]  /*2170*/  IADD3 R0, PT, PT, R7.reuse, R0, RZ ;  /* 0x0000000007007210 */ /* 0x040fe20007ffe0ff */
[----:B------:R-:W-:Y:S01]  /*2180*/  IMAD.IADD R5, R7, 0x1, R5 ;  /* 0x0000000107057824 */ /* 0x000fe200078e0205 */
[----:B------:R-:W-:-:S02]  /*2190*/  IADD3.X R15, PT, PT, R11, R21, RZ, P1, !PT ;  /* 0x000000150b0f7210 */ /* 0x000fc40000ffe4ff */
[----:B------:R-:W-:Y:S01]  /*21a0*/  ISETP.NE.AND P1, PT, R18, RZ, PT ;  /* 0x000000ff1200720c */ /* 0x000fe20003f25270 */
[----:B--2---:R-:W-:-:S05]  /*21b0*/  IMAD.MOV R25, RZ, RZ, -R12 ;  /* 0x000000ffff197224 */ /* 0x004fca00078e0a0c */
[----:B------:R-:W-:-:S05]  /*21c0*/  PRMT R25, R25, 0x7710, RZ ;  /* 0x0000771019197816 */ /* 0x000fca00000000ff */
[----:B---3--:R-:W-:-:S05]  /*21d0*/  IMAD.IADD R25, R16, 0x1, R25 ;  /* 0x0000000110197824 */ /* 0x008fca00078e0219 */
[----:B------:R0:W-:Y:S01]  /*21e0*/  STG.E.U16 desc[UR6][R14.64], R25 ;  /* 0x000000190e007986 */ /* 0x0001e2000c101506 */
[----:B------:R-:W-:Y:S05]  /*21f0*/  @P1 BRA `(.L_x_163) ;  /* 0xfffffffc00941947 */ /* 0x000fea000383ffff */
.L_x_162:
[----:B-1----:R-:W-:Y:S05]  /*2200*/  BSYNC.RECONVERGENT B1 ;  /* 0x0000000000017941 */ /* 0x002fea0003800200 */
.L_x_161:
[----:B------:R-:W-:Y:S05]  /*2210*/  @!P0 BRA `(.L_x_160) ;  /* 0x00000004007c8947 */ /* 0x000fea0003800000 */
[----:B------:R-:W1:Y:S01]  /*2220*/  LDC.64 R8, c[0x0][0x390] ;  /* 0x0000e400ff087b82 */ /* 0x000e620000000a00 */
[----:B------:R-:W-:-:S07]  /*2230*/  SHF.R.S32.HI R0, RZ, 0x1f, R2 ;  /* 0x0000001fff007819 */ /* 0x000fce0000011402 */
[----:B0-----:R-:W0:Y:S02]  /*2240*/  LDC.64 R10, c[0x0][0x398] ;  /* 0x0000e600ff0a7b82 */ /* 0x001e240000000a00 */
.L_x_164:
[C---:B----4-:R-:W-:Y:S01]  /*2250*/  IMAD.IADD R15, R5.reuse, 0x1, -R2 ;  /* 0x00000001050f7824 */ /* 0x050fe200078e0a02 */
[----:B--2---:R-:W-:-:S03]  /*2260*/  IADD3 R27, PT, PT, R5, R2, RZ ;  /* 0x00000002051b7210 */ /* 0x004fc60007ffe0ff */
[----:B0-----:R-:W-:-:S05]  /*2270*/  IMAD.WIDE R14, R15, 0x2, R10 ;  /* 0x000000020f0e7825 */ /* 0x001fca00078e020a */
[----:B------:R-:W2:Y:S01]  /*2280*/  LDG.E.U16 R16, desc[UR6][R14.64] ;  /* 0x000000060e107981 */ /* 0x000ea2000c1e1500 */
[----:B------:R-:W-:-:S05]  /*2290*/  IMAD.WIDE R12, R27, 0x2, R10 ;  /* 0x000000021b0c7825 */ /* 0x000fca00078e020a */
[----:B------:R-:W3:Y:S01]  /*22a0*/  LDG.E.U16 R18, desc[UR6][R12.64] ;  /* 0x000000060c127981 */ /* 0x000ee2000c1e1500 */
[----:B------:R-:W-:Y:S01]  /*22b0*/  IADD3 R17, P0, PT, R27, -R2, RZ ;  /* 0x800000021b117210 */ /* 0x000fe20007f1e0ff */
[----:B------:R-:W-:-:S04]  /*22c0*/  IMAD.WIDE R24, R2, 0x2, R12 ;  /* 0x0000000202187825 */ /* 0x000fc800078e020c */
[----:B--2---:R-:W-:Y:S01]  /*22d0*/  IMAD.MOV R29, RZ, RZ, -R16 ;  /* 0x000000ffff1d7224 */ /* 0x004fe200078e0a10 */
[----:B------:R-:W-:Y:S02]  /*22e0*/  LEA.HI.X.SX32 R16, R27, ~R0, 0x1, P0 ;  /* 0x800000001b107211 */ /* 0x000fe400000f0eff */
[----:B------:R-:W-:Y:S02]  /*22f0*/  LEA R20, P0, R17, UR10, 0x1 ;  /* 0x0000000a11147c11 */ /* 0x000fe4000f8008ff */
[----:B------:R-:W-:Y:S02]  /*2300*/  PRMT R29, R29, 0x7710, RZ ;  /* 0x000077101d1d7816 */ /* 0x000fe400000000ff */
[----:B------:R-:W-:Y:S01]  /*2310*/  LEA.HI.X R21, R17, UR11, R16, 0x1, P0 ;  /* 0x0000000b11157c11 */ /* 0x000fe200080f0c10 */
[----:B-1----:R-:W-:-:S04]  /*2320*/  IMAD.WIDE R16, R5, 0x2, R8 ;  /* 0x0000000205107825 */ /* 0x002fc800078e0208 */
[----:B---3--:R-:W-:-:S05]  /*2330*/  IMAD.IADD R29, R18, 0x1, R29 ;  /* 0x00000001121d7824 */ /* 0x008fca00078e021d */
[----:B------:R0:W-:Y:S04]  /*2340*/  STG.E.U16 desc[UR6][R16.64], R29 ;  /* 0x0000001d10007986 */ /* 0x0001e8000c101506 */
[----:B------:R-:W2:Y:S04]  /*2350*/  LDG.E.U16 R20, desc[UR6][R20.64+-0x2] ;  /* 0xfffffe0614147981 */ /* 0x000ea8000c1e1500 */
[----:B------:R-:W3:Y:S01]  /*2360*/  LDG.E.U16 R24, desc[UR6][R24.64+-0x2] ;  /* 0xfffffe0618187981 */ /* 0x000ee2000c1e1500 */
[----:B------:R-:W-:-:S04]  /*2370*/  IMAD.WIDE R22, R2, 0x2, R16 ;  /* 0x0000000202167825 */ /* 0x000fc800078e0210 */
[----:B------:R-:W-:-:S04]  /*2380*/  IMAD.WIDE R14, R7, 0x2, R14 ;  /* 0x00000002070e7825 */ /* 0x000fc800078e020e */
[----:B------:R-:W-:Y:S01]  /*2390*/  IMAD.WIDE R12, R7, 0x2, R12 ;  /* 0x00000002070c7825 */ /* 0x000fe200078e020c */
[----:B--2---:R-:W-:-:S04]  /*23a0*/  IADD3 R26, PT, PT, RZ, -R20, RZ ;  /* 0x80000014ff1a7210 */ /* 0x004fc80007ffe0ff */
[----:B------:R-:W-:-:S05]  /*23b0*/  PRMT R26, R26, 0x7710, RZ ;  /* 0x000077101a1a7816 */ /* 0x000fca00000000ff */
[----:B---3--:R-:W-:-:S05]  /*23c0*/  IMAD.IADD R26, R24, 0x1, R26 ;  /* 0x00000001181a7824 */ /* 0x008fca00078e021a */
[----:B------:R1:W-:Y:S04]  /*23d0*/  STG.E.U16 desc[UR6][R22.64+-0x2], R26 ;  /* 0xfffffe1a16007986 */ /* 0x0003e8000c101506 */
[----:B------:R-:W2:Y:S04]  /*23e0*/  LDG.E.U16 R28, desc[UR6][R14.64] ;  /* 0x000000060e1c7981 */ /* 0x000ea8000c1e1500 */
[----:B------:R-:W3:Y:S01]  /*23f0*/  LDG.E.U16 R18, desc[UR6][R12.64] ;  /* 0x000000060c127981 */ /* 0x000ee2000c1e1500 */
[C---:B------:R-:W-:Y:S02]  /*2400*/  IMAD.IADD R27, R7.reuse, 0x1, R27 ;  /* 0x00000001071b7824 */ /* 0x040fe400078e021b */
[----:B0-----:R-:W-:-:S03]  /*2410*/  IMAD.WIDE R16, R7, 0x2, R16 ;  /* 0x0000000207107825 */ /* 0x001fc600078e0210 */
[----:B------:R-:W-:-:S04]  /*2420*/  IADD3 R21, P0, PT, R27, -R2, RZ ;  /* 0x800000021b157210 */ /* 0x000fc80007f1e0ff */
[----:B------:R-:W-:Y:S02]  /*2430*/  LEA.HI.X.SX32 R24, R27, ~R0, 0x1, P0 ;  /* 0x800000001b187211 */ /* 0x000fe400000f0eff */
[----:B------:R-:W-:-:S04]  /*2440*/  LEA R20, P0, R21, UR10, 0x1 ;  /* 0x0000000a15147c11 */ /* 0x000fc8000f8008ff */
[----:B------:R-:W-:Y:S01]  /*2450*/  LEA.HI.X R21, R21, UR11, R24, 0x1, P0 ;  /* 0x0000000b15157c11 */ /* 0x000fe200080f0c18 */
[----:B------:R-:W-:Y:S01]  /*2460*/  IMAD.WIDE R24, R2, 0x2, R12 ;  /* 0x0000000202187825 */ /* 0x000fe200078e020c */
[----:B--2---:R-:W-:-:S04]  /*2470*/  IADD3 R28, PT, PT, RZ, -R28, RZ ;  /* 0x8000001cff1c7210 */ /* 0x004fc80007ffe0ff */
[----:B------:R-:W-:-:S05]  /*2480*/  PRMT R29, R28, 0x7710, RZ ;  /* 0x000077101c1d7816 */ /* 0x000fca00000000ff */
[----:B---3--:R-:W-:-:S05]  /*2490*/  IMAD.IADD R29, R18, 0x1, R29 ;  /* 0x00000001121d7824 */ /* 0x008fca00078e021d */
[----:B------:R0:W-:Y:S04]  /*24a0*/  STG.E.U16 desc[UR6][R16.64], R29 ;  /* 0x0000001d10007986 */ /* 0x0001e8000c101506 */
[----:B------:R-:W2:Y:S04]  /*24b0*/  LDG.E.U16 R20, desc[UR6][R20.64+-0x2] ;  /* 0xfffffe0614147981 */ /* 0x000ea8000c1e1500 */
[----:B------:R-:W3:Y:S01]  /*24c0*/  LDG.E.U16 R24, desc[UR6][R24.64+-0x2] ;  /* 0xfffffe0618187981 */ /* 0x000ee2000c1e1500 */
[----:B-1----:R-:W-:-:S04]  /*24d0*/  IMAD.WIDE R22, R2, 0x2, R16 ;  /* 0x0000000202167825 */ /* 0x002fc800078e0210 */
        /* <DEDUP_REMOVED lines=23> */
[----:B------:R-:W-:-:S04]  /*2650*/  IMAD.WIDE R12, R7, 0x2, R12 ;  /* 0x00000002070c7825 */ /* 0x000fc800078e020c */
[----:B--2---:R-:W-:-:S05]  /*2660*/  IMAD.MOV R18, RZ, RZ, -R20 ;  /* 0x000000ffff127224 */ /* 0x004fca00078e0a14 */
[----:B------:R-:W-:-:S05]  /*2670*/  PRMT R18, R18, 0x7710, RZ ;  /* 0x0000771012127816 */ /* 0x000fca00000000ff */
[----:B---3--:R-:W-:-:S05]  /*2680*/  IMAD.IADD R18, R24, 0x1, R18 ;  /* 0x0000000118127824 */ /* 0x008fca00078e0212 */
[----:B------:R1:W-:Y:S04]  /*2690*/  STG.E.U16 desc[UR6][R22.64+-0x2], R18 ;  /* 0xfffffe1216007986 */ /* 0x0003e8000c101506 */
[----:B------:R-:W2:Y:S04]  /*26a0*/  LDG.E.U16 R14, desc[UR6][R14.64] ;  /* 0x000000060e0e7981 */ /* 0x000ea8000c1e1500 */
[----:B------:R3:W1:Y:S01]  /*26b0*/  LDG.E.U16 R26, desc[UR6][R12.64] ;  /* 0x000000060c1a7981 */ /* 0x000662000c1e1500 */
[C---:B------:R-:W-:Y:S01]  /*26c0*/  IADD3 R27, PT, PT, R7.reuse, R27, RZ ;  /* 0x0000001b071b7210 */ /* 0x040fe20007ffe0ff */
[----:B0-----:R-:W-:-:S03]  /*26d0*/  IMAD.WIDE R16, R7, 0x2, R16 ;  /* 0x0000000207107825 */ /* 0x001fc600078e0210 */
[----:B------:R-:W-:-:S04]  /*26e0*/  IADD3 R21, P0, PT, R27, -R2, RZ ;  /* 0x800000021b157210 */ /* 0x000fc80007f1e0ff */
[----:B------:R-:W-:Y:S02]  /*26f0*/  LEA.HI.X.SX32 R24, R27, ~R0, 0x1, P0 ;  /* 0x800000001b187211 */ /* 0x000fe400000f0eff */
[----:B------:R-:W-:-:S04]  /*2700*/  LEA R20, P0, R21, UR10, 0x1 ;  /* 0x0000000a15147c11 */ /* 0x000fc8000f8008ff */
[----:B------:R-:W-:Y:S01]  /*2710*/  LEA.HI.X R21, R21, UR11, R24, 0x1, P0 ;  /* 0x0000000b15157c11 */ /* 0x000fe200080f0c18 */
[----:B---3--:R-:W-:-:S04]  /*2720*/  IMAD.WIDE R12, R2, 0x2, R12 ;  /* 0x00000002020c7825 */ /* 0x008fc800078e020c */
[----:B--2---:R-:W-:-:S05]  /*2730*/  IMAD.MOV R25, RZ, RZ, -R14 ;  /* 0x000000ffff197224 */ /* 0x004fca00078e0a0e */
[----:B------:R-:W-:-:S05]  /*2740*/  PRMT R25, R25, 0x7710, RZ ;  /* 0x0000771019197816 */ /* 0x000fca00000000ff */
[----:B-1----:R-:W-:-:S05]  /*2750*/  IMAD.IADD R23, R26, 0x1, R25 ;  /* 0x000000011a177824 */ /* 0x002fca00078e0219 */
[----:B------:R4:W-:Y:S04]  /*2760*/  STG.E.U16 desc[UR6][R16.64], R23 ;  /* 0x0000001710007986 */ /* 0x0009e8000c101506 */
[----:B------:R-:W2:Y:S04]  /*2770*/  LDG.E.U16 R20, desc[UR6][R20.64+-0x2] ;  /* 0xfffffe0614147981 */ /* 0x000ea8000c1e1500 */
[----:B------:R-:W3:Y:S01]  /*2780*/  LDG.E.U16 R12, desc[UR6][R12.64+-0x2] ;  /* 0xfffffe060c0c7981 */ /* 0x000ee2000c1e1500 */
[----:B------:R-:W-:-:S04]  /*2790*/  IMAD.WIDE R14, R2, 0x2, R16 ;  /* 0x00000002020e7825 */ /* 0x000fc800078e0210 */
[----:B------:R-:W-:-:S05]  /*27a0*/  IMAD R5, R7, 0x4, R5 ;  /* 0x0000000407057824 */ /* 0x000fca00078e0205 */
[----:B------:R-:W-:Y:S02]  /*27b0*/  ISETP.GE.AND P0, PT, R5, R4, PT ;  /* 0x000000040500720c */ /* 0x000fe40003f06270 */
[----:B--2---:R-:W-:-:S04]  /*27c0*/  IADD3 R25, PT, PT, RZ, -R20, RZ ;  /* 0x80000014ff197210 */ /* 0x004fc80007ffe0ff */
[----:B------:R-:W-:-:S05]  /*27d0*/  PRMT R25, R25, 0x7710, RZ ;  /* 0x0000771019197816 */ /* 0x000fca00000000ff */
[----:B---3--:R-:W-:-:S05]  /*27e0*/  IMAD.IADD R25, R12, 0x1, R25 ;  /* 0x000000010c197824 */ /* 0x008fca00078e0219 */
[----:B------:R4:W-:Y:S01]  /*27f0*/  STG.E.U16 desc[UR6][R14.64+-0x2], R25 ;  /* 0xfffffe190e007986 */ /* 0x0009e2000c101506 */
[----:B------:R-:W-:Y:S05]  /*2800*/  @!P0 BRA `(.L_x_164) ;  /* 0xfffffff800908947 */ /* 0x000fea000383ffff */
.L_x_160:
[----:B-1----:R-:W-:Y:S05]  /*2810*/  BSYNC.RECONVERGENT B0 ;  /* 0x0000000000007941 */ /* 0x002fea0003800200 */
.L_x_159:
[----:B------:R-:W1:Y:S01]  /*2820*/  LDCU UR5, c[0x0][0x380] ;  /* 0x00007000ff0577ac */ /* 0x000e620008000800 */
[----:B------:R-:W-:Y:S01]  /*2830*/  BSSY.RECONVERGENT B0, `(.L_x_165) ;  /* 0x000007f000007945 */ /* 0x000fe20003800200 */
[----:B-1----:R-:W-:-:S05]  /*2840*/  IMAD R5, R2, UR5, RZ ;  /* 0x0000000502057c24 */ /* 0x002fca000f8e02ff */
[----:B------:R-:W-:-:S13]  /*2850*/  ISETP.GE.AND P0, PT, R5, 0x1, PT ;  /* 0x000000010500780c */ /* 0x000fda0003f06270 */
[----:B------:R-:W-:Y:S05]  /*2860*/  @!P0 BRA `(.L_x_166) ;  /* 0x0000000400ec8947 */ /* 0x000fea0003800000 */
[----:B------:R-:W1:Y:S01]  /*2870*/  I2F.U32.RP R0, R2 ;  /* 0x0000000200007306 */ /* 0x000e620000209000 */
[----:B------:R-:W-:Y:S01]  /*2880*/  VIMNMX R5, PT, PT, R5, R2, !PT ;  /* 0x0000000205057248 */ /* 0x000fe20007fe0100 */
[----:B------:R-:W-:Y:S01]  /*2890*/  BSSY.RECONVERGENT B1, `(.L_x_167) ;  /* 0x000005c000017945 */ /* 0x000fe20003800200 */
[----:B------:R-:W-:Y:S02]  /*28a0*/  ISETP.NE.U32.AND P2, PT, R2, RZ, PT ;  /* 0x000000ff0200720c */ /* 0x000fe40003f45070 */
[----:B------:R-:W-:-:S03]  /*28b0*/  IADD3 R5, PT, PT, R5, -0x1, RZ ;  /* 0xffffffff05057810 */ /* 0x000fc60007ffe0ff */
[----:B-1----:R-:W3:Y:S02]  /*28c0*/  MUFU.RCP R0, R0 ;  /* 0x0000000000007308 */ /* 0x002ee40000001000 */
[----:B---3--:R-:W-:-:S06]  /*28d0*/  IADD3 R8, PT, PT, R0, 0xffffffe, RZ ;  /* 0x0ffffffe00087810 */ /* 0x008fcc0007ffe0ff */
[----:B------:R1:W3:Y:S02]  /*28e0*/  F2I.FTZ.U32.TRUNC.NTZ R9, R8 ;  /* 0x0000000800097305 */ /* 0x0002e4000021f000 */
[----:B-1----:R-:W-:Y:S02]  /*28f0*/  IMAD.MOV.U32 R8, RZ, RZ, RZ ;  /* 0x000000ffff087224 */ /* 0x002fe400078e00ff */
[----:B---3--:R-:W-:-:S04]  /*2900*/  IMAD.MOV R7, RZ, RZ, -R9 ;  /* 0x000000ffff077224 */ /* 0x008fc800078e0a09 */
[----:B------:R-:W-:-:S04]  /*2910*/  IMAD R7, R7, R2, RZ ;  /* 0x0000000207077224 */ /* 0x000fc800078e02ff */
[----:B0-----:R-:W-:-:S06]  /*2920*/  IMAD.HI.U32 R10, R9, R7, R8 ;  /* 0x00000007090a7227 */ /* 0x001fcc00078e0008 */
[----:B------:R-:W-:-:S04]  /*2930*/  IMAD.HI.U32 R10, R10, R5, RZ ;  /* 0x000000050a0a7227 */ /* 0x000fc800078e00ff */
[----:B------:R-:W-:-:S04]  /*2940*/  IMAD.MOV R0, RZ, RZ, -R10 ;  /* 0x000000ffff007224 */ /* 0x000fc800078e0a0a */
[----:B------:R-:W-:-:S05]  /*2950*/  IMAD R5, R2, R0, R5 ;  /* 0x0000000002057224 */ /* 0x000fca00078e0205 */
[----:B------:R-:W-:-:S13]  /*2960*/  ISETP.GE.U32.AND P0, PT, R5, R2, PT ;  /* 0x000000020500720c */ /* 0x000fda0003f06070 */
[----:B------:R-:W-:Y:S01]  /*2970*/  @P0 IMAD.IADD R5, R5, 0x1, -R2 ;  /* 0x0000000105050824 */ /* 0x000fe200078e0a02 */
[----:B------:R-:W-:-:S04]  /*2980*/  @P0 IADD3 R10, PT, PT, R10, 0x1, RZ ;  /* 0x000000010a0a0810 */ /* 0x000fc80007ffe0ff */
[----:B------:R-:W-:Y:S02]  /*2990*/  ISETP.GE.U32.AND P1, PT, R5, R2, PT ;  /* 0x000000020500720c */ /* 0x000fe40003f26070 */
[----:B------:R-:W-:-:S11]  /*29a0*/  MOV R5, RZ ;  /* 0x000000ff00057202 */ /* 0x000fd60000000f00 */
[----:B------:R-:W-:Y:S01]  /*29b0*/  @P1 VIADD R10, R10, 0x1 ;  /* 0x000000010a0a1836 */ /* 0x000fe20000000000 */
[----:B------:R-:W-:-:S04]  /*29c0*/  @!P2 LOP3.LUT R10, RZ, R2, RZ, 0x33, !PT ;  /* 0x00000002ff0aa212 */ /* 0x000fc800078e33ff */
[C---:B------:R-:W-:Y:S01]  /*29d0*/  ISETP.GE.U32.AND P0, PT, R10.reuse, 0x3, PT ;  /* 0x000000030a00780c */ /* 0x040fe20003f06070 */
[----:B------:R-:W-:-:S05]  /*29e0*/  VIADD R7, R10, 0x1 ;  /* 0x000000010a077836 */ /* 0x000fca0000000000 */
[----:B------:R-:W-:-:S04]  /*29f0*/  LOP3.LUT R0, R7, 0x3, RZ, 0xc0, !PT ;  /* 0x0000000307007812 */ /* 0x000fc800078ec0ff */
[----:B------:R-:W-:-:S03]  /*2a00*/  ISETP.NE.AND P1, PT, R0, RZ, PT ;  /* 0x000000ff0000720c */ /* 0x000fc60003f25270 */
[----:B------:R-:W-:Y:S10]  /*2a10*/  @!P0 BRA `(.L_x_168) ;  /* 0x00000004000c8947 */ /* 0x000ff40003800000 */
[----:B------:R-:W-:Y:S01]  /*2a20*/  LOP3.LUT R7, R7, 0xfffffffc, RZ, 0xc0, !PT ;  /* 0xfffffffc07077812 */ /* 0x000fe200078ec0ff */
[----:B------:R-:W-:-:S04]  /*2a30*/  IMAD.MOV.U32 R5, RZ, RZ, RZ ;  /* 0x000000ffff057224 */ /* 0x000fc800078e00ff */
[----:B------:R-:W-:-:S07]  /*2a40*/  IMAD.MOV R7, RZ, RZ, -R7 ;  /* 0x000000ffff077224 */ /* 0x000fce00078e0a07 */
.L_x_169:
[----:B0-----:R-:W0:Y:S08]  /*2a50*/  LDC.64 R12, c[0x0][0x398] ;  /* 0x0000e600ff0c7b82 */ /* 0x001e300000000a00 */
[----:B------:R-:W1:Y:S01]  /*2a60*/  LDC.64 R8, c[0x0][0x388] ;  /* 0x0000e200ff087b82 */ /* 0x000e620000000a00 */
[----:B0-----:R-:W-:-:S05]  /*2a70*/  IMAD.WIDE R12, R5, 0x2, R12 ;  /* 0x00000002050c7825 */ /* 0x001fca00078e020c */
[----:B------:R-:W3:Y:S04]  /*2a80*/  LDG.E.U16 R11, desc[UR6][R12.64] ;  /* 0x000000060c0b7981 */ /* 0x000ee8000c1e1500 */
[----:B------:R-:W5:Y:S01]  /*2a90*/  LDG.E.U16 R10, desc[UR6][R12.64+0x2] ;  /* 0x000002060c0a7981 */ /* 0x000f62000c1e1500 */
[----:B-1----:R-:W-:Y:S01]  /*2aa0*/  IMAD.WIDE R8, R5, 0x2, R8 ;  /* 0x0000000205087825 */ /* 0x002fe200078e0208 */
[----:B---3--:R-:W-:-:S04]  /*2ab0*/  IADD3 R11, PT, PT, RZ, -R11, RZ ;  /* 0x8000000bff0b7210 */ /* 0x008fc80007ffe0ff */
[----:B----4-:R-:W-:-:S05]  /*2ac0*/  PRMT R15, R11, 0x7710, RZ ;  /* 0x000077100b0f7816 */ /* 0x010fca00000000ff */
[----:B-----5:R-:W-:Y:S02]  /*2ad0*/  IMAD.IADD R15, R10, 0x1, R15 ;  /* 0x000000010a0f7824 */ /* 0x020fe400078e020f */
[----:B------:R-:W-:-:S03]  /*2ae0*/  IMAD.WIDE R10, R2, 0x2, R12 ;  /* 0x00000002020a7825 */ /* 0x000fc600078e020c */
[----:B------:R0:W-:Y:S04]  /*2af0*/  STG.E.U16 desc[UR6][R8.64], R15 ;  /* 0x0000000f08007986 */ /* 0x0001e8000c101506 */
[----:B--2---:R-:W2:Y:S04]  /*2b00*/  LDG.E.U16 R16, desc[UR6][R10.64+-0x4] ;  /* 0xfffffc060a107981 */ /* 0x004ea8000c1e1500 */
[----:B------:R-:W3:Y:S01]  /*2b10*/  LDG.E.U16 R14, desc[UR6][R10.64+-0x2] ;  /* 0xfffffe060a0e7981 */ /* 0x000ee2000c1e1500 */
        /* <DEDUP_REMOVED lines=8> */
[----:B--2---:R-:W-:-:S05]  /*2ba0*/  IMAD.MOV R16, RZ, RZ, -R16 ;  /* 0x000000ffff107224 */ /* 0x004fca00078e0a10 */
[----:B------:R-:W-:-:S05]  /*2bb0*/  PRMT R21, R16, 0x7710, RZ ;  /* 0x0000771010157816 */ /* 0x000fca00000000ff */
[----:B---3--:R-:W-:-:S05]  /*2bc0*/  IMAD.IADD R21, R14, 0x1, R21 ;  /* 0x000000010e157824 */ /* 0x008fca00078e0215 */
[----:B------:R0:W-:Y:S04]  /*2bd0*/  STG.E.U16 desc[UR6][R12.64], R21 ;  /* 0x000000150c007986 */ /* 0x0001e8000c101506 */
[----:B------:R-:W2:Y:S04]  /*2be0*/  LDG.E.U16 R14, desc[UR6][R8.64+-0x4] ;  /* 0xfffffc06080e7981 */ /* 0x000ea8000c1e1500 */
[----:B------:R-:W3:Y:S01]  /*2bf0*/  LDG.E.U16 R16, desc[UR6][R8.64+-0x2] ;  /* 0xfffffe0608107981 */ /* 0x000ee2000c1e1500 */
[----:B--2---:R-:W-:-:S04]  /*2c00*/  IADD3 R14, PT, PT, RZ, -R14, RZ ;  /* 0x8000000eff0e7210 */ /* 0x004fc80007ffe0ff */
[----:B-1----:R-:W-:Y:S01]  /*2c10*/  PRMT R17, R14, 0x7710, RZ ;  /* 0x000077100e117816 */ /* 0x002fe200000000ff */
[----:B------:R-:W-:-:S04]  /*2c20*/  IMAD.WIDE R14, R2, 0x2, R12 ;  /* 0x00000002020e7825 */ /* 0x000fc800078e020c */
[----:B---3--:R-:W-:-:S05]  /*2c30*/  IMAD.IADD R17, R16, 0x1, R17 ;  /* 0x0000000110117824 */ /* 0x008fca00078e0211 */
[----:B------:R1:W-:Y:S04]  /*2c40*/  STG.E.U16 desc[UR6][R14.64+-0x2], R17 ;  /* 0xfffffe110e007986 */ /* 0x0003e8000c101506 */
[----:B------:R-:W2:Y:S04]  /*2c50*/  LDG.E.U16 R11, desc[UR6][R8.64] ;  /* 0x00000006080b7981 */ /* 0x000ea8000c1e1500 */
[----:B------:R-:W3:Y:S01]  /*2c60*/  LDG.E.U16 R10, desc[UR6][R8.64+0x2] ;  /* 0x00000206080a7981 */ /* 0x000ee2000c1e1500 */
[----:B--2---:R-:W-:-:S05]  /*2c70*/  IMAD.MOV R11, RZ, RZ, -R11 ;  /* 0x000000ffff0b7224 */ /* 0x004fca00078e0a0b */
[----:B0-----:R-:W-:-:S04]  /*2c80*/  PRMT R21, R11, 0x7710, RZ ;  /* 0x000077100b157816 */ /* 0x001fc800000000ff */
[----:B---3--:R-:W-:Y:S01]  /*2c90*/  IADD3 R21, PT, PT, R10, R21, RZ ;  /* 0x000000150a157210 */ /* 0x008fe20007ffe0ff */
[----:B------:R-:W-:-:S04]  /*2ca0*/  IMAD.WIDE R10, R2, 0x2, R8 ;  /* 0x00000002020a7825 */ /* 0x000fc800078e0208 */
[----:B------:R0:W-:Y:S04]  /*2cb0*/  STG.E.U16 desc[UR6][R14.64], R21 ;  /* 0x000000150e007986 */ /* 0x0001e8000c101506 */
[----:B------:R-:W2:Y:S04]  /*2cc0*/  LDG.E.U16 R12, desc[UR6][R10.64+-0x4] ;  /* 0xfffffc060a0c7981 */ /* 0x000ea8000c1e1500 */
[----:B------:R-:W3:Y:S01]  /*2cd0*/  LDG.E.U16 R16, desc[UR6][R10.64+-0x2] ;  /* 0xfffffe060a107981 */ /* 0x000ee2000c1e1500 */
[----:B--2---:R-:W-:-:S05]  /*2ce0*/  IMAD.MOV R12, RZ, RZ, -R12 ;  /* 0x000000ffff0c7224 */ /* 0x004fca00078e0a0c */
[----:B-1----:R-:W-:Y:S01]  /*2cf0*/  PRMT R17, R12, 0x7710, RZ ;  /* 0x000077100c117816 */ /* 0x002fe200000000ff */
[----:B------:R-:W-:-:S04]  /*2d00*/  IMAD.WIDE R12, R2, 0x2, R14 ;  /* 0x00000002020c7825 */ /* 0x000fc800078e020e */
[----:B---3--:R-:W-:-:S05]  /*2d10*/  IMAD.IADD R17, R16, 0x1, R17 ;  /* 0x0000000110117824 */ /* 0x008fca00078e0211 */
[----:B------:R1:W-:Y:S04]  /*2d20*/  STG.E.U16 desc[UR6][R12.64+-0x2], R17 ;  /* 0xfffffe110c007986 */ /* 0x0003e8000c101506 */
[----:B------:R-:W2:Y:S04]  /*2d30*/  LDG.E.U16 R9, desc[UR6][R10.64] ;  /* 0x000000060a097981 */ /* 0x000ea8000c1e1500 */
[----:B------:R-:W3:Y:S01]  /*2d40*/  LDG.E.U16 R8, desc[UR6][R10.64+0x2] ;  /* 0x000002060a087981 */ /* 0x000ee2000c1e1500 */
[----:B--2---:R-:W-:-:S04]  /*2d50*/  IADD3 R9, PT, PT, RZ, -R9, RZ ;  /* 0x80000009ff097210 */ /* 0x004fc80007ffe0ff */
[----:B0-----:R-:W-:-:S05]  /*2d60*/  PRMT R21, R9, 0x7710, RZ ;  /* 0x0000771009157816 */ /* 0x001fca00000000ff */
[----:B---3--:R-:W-:Y:S02]  /*2d70*/  IMAD.IADD R21, R8, 0x1, R21 ;  /* 0x0000000108157824 */ /* 0x008fe400078e0215 */
[----:B------:R-:W-:-:S03]  /*2d80*/  IMAD.WIDE R8, R2, 0x2, R10 ;  /* 0x0000000202087825 */ /* 0x000fc600078e020a */
[----:B------:R0:W-:Y:S04]  /*2d90*/  STG.E.U16 desc[UR6][R12.64], R21 ;  /* 0x000000150c007986 */ /* 0x0001e8000c101506 */
[----:B------:R-:W2:Y:S04]  /*2da0*/  LDG.E.U16 R14, desc[UR6][R8.64+-0x4] ;  /* 0xfffffc06080e7981 */ /* 0x000ea8000c1e1500 */
[----:B------:R-:W3:Y:S01]  /*2db0*/  LDG.E.U16 R16, desc[UR6][R8.64+-0x2] ;  /* 0xfffffe0608107981 */ /* 0x000ee2000c1e1500 */
[----:B------:R-:W-:Y:S02]  /*2dc0*/  VIADD R7, R7, 0x4 ;  /* 0x0000000407077836 */ /* 0x000fe40000000000 */
[----:B------:R-:W-:-:S03]  /*2dd0*/  IMAD R5, R2, 0x4, R5 ;  /* 0x0000000402057824 */ /* 0x000fc600078e0205 */
[----:B------:R-:W-:Y:S01]  /*2de0*/  ISETP.NE.AND P0, PT, R7, RZ, PT ;  /* 0x000000ff0700720c */ /* 0x000fe20003f05270 */
[----:B--2---:R-:W-:-:S05]  /*2df0*/  IMAD.MOV R14, RZ, RZ, -R14 ;  /* 0x000000ffff0e7224 */ /* 0x004fca00078e0a0e */
[----:B-1----:R-:W-:Y:S01]  /*2e00*/  PRMT R17, R14, 0x7710, RZ ;  /* 0x000077100e117816 */ /* 0x002fe200000000ff */
[----:B------:R-:W-:-:S03]  /*2e10*/  IMAD.WIDE R14, R2, 0x2, R12 ;  /* 0x00000002020e7825 */ /* 0x000fc600078e020c */
[----:B---3--:R-:W-:-:S05]  /*2e20*/  IADD3 R11, PT, PT, R16, R17, RZ ;  /* 0x00000011100b7210 */ /* 0x008fca0007ffe0ff */
[----:B------:R0:W-:Y:S01]  /*2e30*/  STG.E.U16 desc[UR6][R14.64+-0x2], R11 ;  /* 0xfffffe0b0e007986 */ /* 0x0001e2000c101506 */
[----:B------:R-:W-:Y:S05]  /*2e40*/  @P0 BRA `(.L_x_169) ;  /* 0xfffffffc00000947 */ /* 0x000fea000383ffff */
.L_x_168:
[----:B------:R-:W-:Y:S05]  /*2e50*/  BSYNC.RECONVERGENT B1 ;  /* 0x0000000000017941 */ /* 0x000fea0003800200 */
.L_x_167:
[----:B------:R-:W-:Y:S05]  /*2e60*/  @!P1 BRA `(.L_x_166) ;  /* 0x00000000006c9947 */ /* 0x000fea0003800000 */
[----:B------:R-:W1:Y:S01]  /*2e70*/  LDC.64 R8, c[0x0][0x388] ;  /* 0x0000e200ff087b82 */ /* 0x000e620000000a00 */
[----:B------:R-:W-:-:S07]  /*2e80*/  IADD3 R0, PT, PT, -R0, RZ, RZ ;  /* 0x000000ff00007210 */ /* 0x000fce0007ffe1ff */
[----:B0-----:R-:W0:Y:S01]  /*2e90*/  LDC.64 R10, c[0x0][0x398] ;  /* 0x0000e600ff0a7b82 */ /* 0x001e220000000a00 */
[----:B-1----:R-:W-:-:S04]  /*2ea0*/  IADD3 R8, P0, PT, R8, -0x2, RZ ;  /* 0xfffffffe08087810 */ /* 0x002fc80007f1e0ff */
[----:B------:R-:W-:Y:S02]  /*2eb0*/  IADD3.X R9, PT, PT, R9, -0x1, RZ, P0, !PT ;  /* 0xffffffff09097810 */ /* 0x000fe400007fe4ff */
[----:B0-----:R-:W-:-:S04]  /*2ec0*/  IADD3 R10, P1, PT, R10, -0x4, RZ ;  /* 0xfffffffc0a0a7810 */ /* 0x001fc80007f3e0ff */
[----:B------:R-:W-:-:S09]  /*2ed0*/  IADD3.X R11, PT, PT, R11, -0x1, RZ, P1, !PT ;  /* 0xffffffff0b0b7810 */ /* 0x000fd20000ffe4ff */
.L_x_170:
[----:B-1--4-:R-:W-:-:S05]  /*2ee0*/  IMAD.WIDE R14, R5, 0x2, R10 ;  /* 0x00000002050e7825 */ /* 0x012fca00078e020a */
[----:B------:R-:W3:Y:S04]  /*2ef0*/  LDG.E.U16 R12, desc[UR6][R14.64+0x4] ;  /* 0x000004060e0c7981 */ /* 0x000ee8000c1e1500 */
[----:B------:R-:W4:Y:S01]  /*2f00*/  LDG.E.U16 R7, desc[UR6][R14.64+0x6] ;  /* 0x000006060e077981 */ /* 0x000f22000c1e1500 */
[----:B---3--:R-:W-:-:S05]  /*2f10*/  IMAD.MOV R12, RZ, RZ, -R12 ;  /* 0x000000ffff0c7224 */ /* 0x008fca00078e0a0c */
[----:B--2---:R-:W-:Y:S01]  /*2f20*/  PRMT R16, R12, 0x7710, RZ ;  /* 0x000077100c107816 */ /* 0x004fe200000000ff */
[----:B------:R-:W-:-:S04]  /*2f30*/  IMAD.WIDE R12, R5, 0x2, R8 ;  /* 0x00000002050c7825 */ /* 0x000fc800078e0208 */
[----:B----4-:R-:W-:Y:S02]  /*2f40*/  IMAD.IADD R7, R7, 0x1, R16 ;  /* 0x0000000107077824 */ /* 0x010fe400078e0210 */
[----:B------:R-:W-:-:S03]  /*2f50*/  IMAD.WIDE R16, R2, 0x2, R14 ;  /* 0x0000000202107825 */ /* 0x000fc600078e020e */
[----:B------:R1:W-:Y:S04]  /*2f60*/  STG.E.U16 desc[UR6][R12.64+0x2], R7 ;  /* 0x000002070c007986 */ /* 0x0003e8000c101506 */
[----:B------:R-:W2:Y:S04]  /*2f70*/  LDG.E.U16 R20, desc[UR6][R16.64] ;  /* 0x0000000610147981 */ /* 0x000ea8000c1e1500 */
[----:B------:R-:W3:Y:S01]  /*2f80*/  LDG.E.U16 R18, desc[UR6][R16.64+0x2] ;  /* 0x0000020610127981 */ /* 0x000ee2000c1e1500 */
[----:B------:R-:W-:Y:S01]  /*2f90*/  IMAD.WIDE R14, R2, 0x2, R12 ;  /* 0x00000002020e7825 */ /* 0x000fe200078e020c */
[----:B------:R-:W-:-:S03]  /*2fa0*/  IADD3 R5, PT, PT, R5, R2, RZ ;  /* 0x0000000205057210 */ /* 0x000fc60007ffe0ff */
[----:B------:R-:W-:-:S05]  /*2fb0*/  VIADD R0, R0, 0x1 ;  /* 0x0000000100007836 */ /* 0x000fca0000000000 */
[----:B------:R-:W-:Y:S02]  /*2fc0*/  ISETP.NE.AND P0, PT, R0, RZ, PT ;  /* 0x000000ff0000720c */ /* 0x000fe40003f05270 */
[----:B--2---:R-:W-:-:S04]  /*2fd0*/  IADD3 R20, PT, PT, RZ, -R20, RZ ;  /* 0x80000014ff147210 */ /* 0x004fc80007ffe0ff */
[----:B------:R-:W-:-:S05]  /*2fe0*/  PRMT R21, R20, 0x7710, RZ ;  /* 0x0000771014157816 */ /* 0x000fca00000000ff */
[----:B---3--:R-:W-:-:S05]  /*2ff0*/  IMAD.IADD R21, R18, 0x1, R21 ;  /* 0x0000000112157824 */ /* 0x008fca00078e0215 */
[----:B------:R1:W-:Y:S01]  /*3000*/  STG.E.U16 desc[UR6][R14.64], R21 ;  /* 0x000000150e007986 */ /* 0x0003e2000c101506 */
[----:B------:R-:W-:Y:S05]  /*3010*/  @P0 BRA `(.L_x_170) ;  /* 0xfffffffc00b00947 */ /* 0x000fea000383ffff */
.L_x_166:
[----:B------:R-:W-:Y:S05]  /*3020*/  BSYNC.RECONVERGENT B0 ;  /* 0x0000000000007941 */ /* 0x000fea0003800200 */
.L_x_165:
[----:B------:R-:W-:-:S13]  /*3030*/  ISETP.GE.AND P0, PT, R3, R2, PT ;  /* 0x000000020300720c */ /* 0x000fda0003f06270 */
[----:B------:R-:W-:Y:S05]  /*3040*/  @P0 EXIT ;  /* 0x000000000000094d */ /* 0x000fea0003800000 */
[----:B0--3--:R-:W0:Y:S01]  /*3050*/  I2F.U32.RP R10, R6 ;  /* 0x00000006000a7306 */ /* 0x009e220000209000 */
[C---:B------:R-:W-:Y:S01]  /*3060*/  IADD3 R5, PT, PT, R6.reuse, R3, RZ ;  /* 0x0000000306057210 */ /* 0x040fe20007ffe0ff */
[----:B------:R-:W-:Y:S01]  /*3070*/  IMAD.MOV R11, RZ, RZ, -R6 ;  /* 0x000000ffff0b7224 */ /* 0x000fe200078e0a06 */
[----:B------:R-:W-:Y:S01]  /*3080*/  ISETP.NE.U32.AND P2, PT, R6, RZ, PT ;  /* 0x000000ff0600720c */ /* 0x000fe20003f45070 */
[----:B------:R-:W-:Y:S01]  /*3090*/  BSSY.RECONVERGENT B0, `(.L_x_171) ;  /* 0x000003a000007945 */ /* 0x000fe20003800200 */
[CC--:B------:R-:W-:Y:S02]  /*30a0*/  ISETP.GE.AND P0, PT, R5.reuse, R2.reuse, PT ;  /* 0x000000020500720c */ /* 0x0c0fe40003f06270 */
[----:B------:R-:W-:Y:S02]  /*30b0*/  VIMNMX R0, PT, PT, R5, R2, !PT ;  /* 0x0000000205007248 */ /* 0x000fe40007fe0100 */
[----:B-1----:R-:W-:-:S04]  /*30c0*/  SEL R7, RZ, 0x1, P0 ;  /* 0x00000001ff077807 */ /* 0x002fc80000000000 */
[----:B------:R-:W-:Y:S01]  /*30d0*/  IADD3 R5, PT, PT, R0, -R5, -R7 ;  /* 0x8000000500057210 */ /* 0x000fe20007ffe807 */
[----:B0-----:R-:W0:Y:S02]  /*30e0*/  MUFU.RCP R10, R10 ;  /* 0x0000000a000a7308 */ /* 0x001e240000001000 */
[----:B0-----:R-:W-:-:S06]  /*30f0*/  VIADD R8, R10, 0xffffffe ;  /* 0x0ffffffe0a087836 */ /* 0x001fcc0000000000 */
        /* <DEDUP_REMOVED lines=8> */
[----:B------:R-:W-:Y:S01]  /*3180*/  @P0 IADD3 R5, PT, PT, -R6, R5, RZ ;  /* 0x0000000506050210 */ /* 0x000fe20007ffe1ff */
        /* <DEDUP_REMOVED lines=9> */
[----:B------:R-:W0:Y:S01]  /*3220*/  LDC.64 R8, c[0x0][0x390] ;  /* 0x0000e400ff087b82 */ /* 0x000e220000000a00 */
[----:B------:R-:W-:Y:S01]  /*3230*/  IADD3 R0, PT, PT, R0, 0x1, RZ ;  /* 0x0000000100007810 */ /* 0x000fe20007ffe0ff */
[----:B------:R-:W-:Y:S02]  /*3240*/  UIMAD UR10, UR8, UR9, URZ ;  /* 0x00000009080a72a4 */ /* 0x000fe4000f8e02ff */
[----:B------:R-:W-:Y:S01]  /*3250*/  UIADD3 UR4, UPT, UPT, UR5, -0x2, URZ ;  /* 0xfffffffe05047890 */ /* 0x000fe2000fffe0ff */
[----:B------:R-:W-:-:S03]  /*3260*/  LOP3.LUT R0, R0, 0x3, RZ, 0xc0, !PT ;  /* 0x0000000300007812 */ /* 0x000fc600078ec0ff */
[----:B------:R-:W1:Y:S01]  /*3270*/  LDC.64 R10, c[0x0][0x398] ;  /* 0x0000e600ff0a7b82 */ /* 0x000e620000000a00 */
[C---:B------:R-:W-:Y:S01]  /*3280*/  IADD3 R19, PT, PT, R2.reuse, UR10, R19 ;  /* 0x0000000a02137c10 */ /* 0x040fe2000fffe013 */
[----:B------:R-:W-:Y:S02]  /*3290*/  IMAD R5, R2, UR4, R3 ;  /* 0x0000000402057c24 */ /* 0x000fe4000f8e0203 */
[----:B------:R-:W-:-:S07]  /*32a0*/  IMAD.MOV R0, RZ, RZ, -R0 ;  /* 0x000000ffff007224 */ /* 0x000fce00078e0a00 */
.L_x_173:
[----:B-1-3--:R-:W-:-:S05]  /*32b0*/  IMAD.WIDE R12, R3, 0x2, R10 ;  /* 0x00000002030c7825 */ /* 0x00afca00078e020a */
[----:B------:R-:W3:Y:S01]  /*32c0*/  LDG.E.U16 R7, desc[UR6][R12.64] ;  /* 0x000000060c077981 */ /* 0x000ee2000c1e1500 */
[----:B--2---:R-:W-:-:S06]  /*32d0*/  IMAD.WIDE R20, R19, 0x2, R10 ;  /* 0x0000000213147825 */ /* 0x004fcc00078e020a */
[----:B------:R-:W2:Y:S01]  /*32e0*/  LDG.E.U16 R20, desc[UR6][R20.64] ;  /* 0x0000000614147981 */ /* 0x000ea2000c1e1500 */
[----:B0---4-:R-:W-:-:S04]  /*32f0*/  IMAD.WIDE R14, R3, 0x2, R8 ;  /* 0x00000002030e7825 */ /* 0x011fc800078e0208 */
[----:B------:R-:W-:-:S04]  /*3300*/  IMAD.WIDE R16, R5, 0x2, R10 ;  /* 0x0000000205107825 */ /* 0x000fc800078e020a */
[----:B------:R-:W-:Y:S01]  /*3310*/  IMAD.WIDE R22, R4, 0x2, R12 ;  /* 0x0000000204167825 */ /* 0x000fe200078e020c */
[----:B---3--:R-:W-:-:S04]  /*3320*/  IADD3 R7, PT, PT, RZ, -R7, RZ ;  /* 0x80000007ff077210 */ /* 0x008fc80007ffe0ff */
[----:B------:R-:W-:-:S05]  /*3330*/  PRMT R7, R7, 0x7710, RZ ;  /* 0x0000771007077816 */ /* 0x000fca00000000ff */
[----:B--2---:R-:W-:-:S05]  /*3340*/  IMAD.IADD R7, R20, 0x1, R7 ;  /* 0x0000000114077824 */ /* 0x004fca00078e0207 */
[----:B------:R3:W-:Y:S04]  /*3350*/  STG.E.U16 desc[UR6][R14.64], R7 ;  /* 0x000000070e007986 */ /* 0x0007e8000c101506 */
[----:B------:R-:W2:Y:S04]  /*3360*/  LDG.E.U16 R16, desc[UR6][R16.64] ;  /* 0x0000000610107981 */ /* 0x000ea8000c1e1500 */
[----:B------:R-:W4:Y:S01]  /*3370*/  LDG.E.U16 R22, desc[UR6][R22.64] ;  /* 0x0000000616167981 */ /* 0x000f22000c1e1500 */
[----:B------:R-:W-:Y:S01]  /*3380*/  IADD3 R0, PT, PT, R0, 0x1, RZ ;  /* 0x0000000100007810 */ /* 0x000fe20007ffe0ff */
[C---:B------:R-:W-:Y:S01]  /*3390*/  IMAD.IADD R3, R6.reuse, 0x1, R3 ;  /* 0x0000000106037824 */ /* 0x040fe200078e0203 */
[C---:B------:R-:W-:Y:S01]  /*33a0*/  IADD3 R5, PT, PT, R6.reuse, R5, RZ ;  /* 0x0000000506057210 */ /* 0x040fe20007ffe0ff */
[----:B------:R-:W-:Y:S01]  /*33b0*/  IMAD.IADD R19, R6, 0x1, R19 ;  /* 0x0000000106137824 */ /* 0x000fe200078e0213 */
[----:B------:R-:W-:-:S02]  /*33c0*/  ISETP.NE.AND P0, PT, R0, RZ, PT ;  /* 0x000000ff0000720c */ /* 0x000fc40003f05270 */
[----:B--2---:R-:W-:-:S04]  /*33d0*/  IADD3 R12, PT, PT, RZ, -R16, RZ ;  /* 0x80000010ff0c7210 */ /* 0x004fc80007ffe0ff */
[----:B------:R-:W-:Y:S01]  /*33e0*/  PRMT R21, R12, 0x7710, RZ ;  /* 0x000077100c157816 */ /* 0x000fe200000000ff */
[----:B------:R-:W-:-:S04]  /*33f0*/  IMAD.WIDE R12, R4, 0x2, R14 ;  /* 0x00000002040c7825 */ /* 0x000fc800078e020e */
[----:B----4-:R-:W-:-:S05]  /*3400*/  IMAD.IADD R21, R22, 0x1, R21 ;  /* 0x0000000116157824 */ /* 0x010fca00078e0215 */
[----:B------:R3:W-:Y:S01]  /*3410*/  STG.E.U16 desc[UR6][R12.64], R21 ;  /* 0x000000150c007986 */ /* 0x0007e2000c101506 */
[----:B------:R-:W-:Y:S05]  /*3420*/  @P0 BRA `(.L_x_173) ;  /* 0xfffffffc00a00947 */ /* 0x000fea000383ffff */
.L_x_172:
[----:B------:R-:W-:Y:S05]  /*3430*/  BSYNC.RECONVERGENT B0 ;  /* 0x0000000000007941 */ /* 0x000fea0003800200 */
.L_x_171:
[----:B------:R-:W-:Y:S05]  /*3440*/  @!P1 EXIT ;  /* 0x000000000000994d */ /* 0x000fea0003800000 */
.L_x_174:
[----:B0--34-:R-:W0:Y:S01]  /*3450*/  LDC.64 R14, c[0x0][0x398] ;  /* 0x0000e600ff0e7b82 */ /* 0x019e220000000a00 */
[----:B------:R-:W-:-:S07]  /*3460*/  IADD3 R5, PT, PT, R3, R2, RZ ;  /* 0x0000000203057210 */ /* 0x000fce0007ffe0ff */
[----:B------:R-:W1:Y:S01]  /*3470*/  LDC.64 R12, c[0x0][0x390] ;  /* 0x0000e400ff0c7b82 */ /* 0x000e620000000a00 */
[----:B0-----:R-:W-:-:S05]  /*3480*/  IMAD.WIDE R10, R3, 0x2, R14 ;  /* 0x00000002030a7825 */ /* 0x001fca00078e020e */
[----:B------:R-:W3:Y:S01]  /*3490*/  LDG.E.U16 R7, desc[UR6][R10.64] ;  /* 0x000000060a077981 */ /* 0x000ee2000c1e1500 */
[----:B------:R-:W-:-:S05]  /*34a0*/  IMAD.WIDE R8, R5, 0x2, R14 ;  /* 0x0000000205087825 */ /* 0x000fca00078e020e */
[----:B------:R-:W4:Y:S01]  /*34b0*/  LDG.E.U16 R0, desc[UR6][R8.64] ;  /* 0x0000000608007981 */ /* 0x000f22000c1e1500 */
[----:B--2---:R-:W-:Y:S01]  /*34c0*/  IMAD.MOV R16, RZ, RZ, -R2 ;  /* 0x000000ffff107224 */ /* 0x004fe200078e0a02 */
[----:B------:R-:W-:Y:S01]  /*34d0*/  IADD3 R5, PT, PT, R4, R5, RZ ;  /* 0x0000000504057210 */ /* 0x000fe20007ffe0ff */
[----:B-1----:R-:W-:-:S04]  /*34e0*/  IMAD.WIDE R12, R3, 0x2, R12 ;  /* 0x00000002030c7825 */ /* 0x002fc800078e020c */
[----:B---3--:R-:W-:Y:S01]  /*34f0*/  IMAD.MOV R17, RZ, RZ, -R7 ;  /* 0x000000ffff117224 */ /* 0x008fe200078e0a07 */
[----:B------:R-:W-:-:S04]  /*3500*/  LEA R7, R16, R5, 0x1 ;  /* 0x0000000510077211 */ /* 0x000fc800078e08ff */
[----:B------:R-:W-:Y:S01]  /*3510*/  PRMT R5, R17, 0x7710, RZ ;  /* 0x0000771011057816 */ /* 0x000fe200000000ff */
[----:B------:R-:W-:-:S04]  /*3520*/  IMAD.WIDE R14, R7, 0x2, R14 ;  /* 0x00000002070e7825 */ /* 0x000fc800078e020e */
[----:B----4-:R-:W-:-:S05]  /*3530*/  IMAD.IADD R5, R0, 0x1, R5 ;  /* 0x0000000100057824 */ /* 0x010fca00078e0205 */
[----:B------:R0:W-:Y:S01]  /*3540*/  STG.E.U16 desc[UR6][R12.64], R5 ;  /* 0x000000050c007986 */ /* 0x0001e2000c101506 */
[----:B------:R-:W-:-:S03]  /*3550*/  IMAD.WIDE R16, R4, 0x2, R10 ;  /* 0x0000000204107825 */ /* 0x000fc600078e020a */
        /* <DEDUP_REMOVED lines=54> */
[----:B------:R-:W1:Y:S04]  /*38c0*/  LDG.E.U16 R16, desc[UR6][R16.64] ;  /* 0x0000000610107981 */ /* 0x000e68000c1e1500 */
[----:B------:R-:W2:Y:S01]  /*38d0*/  LDG.E.U16 R14, desc[UR6][R14.64] ;  /* 0x000000060e0e7981 */ /* 0x000ea2000c1e1500 */
[----:B------:R-:W-:Y:S01]  /*38e0*/  IMAD.WIDE R8, R4, 0x2, R12 ;  /* 0x0000000204087825 */ /* 0x000fe200078e020c */
[----:B------:R-:W-:-:S04]  /*38f0*/  LEA R3, R6, R3, 0x2 ;  /* 0x0000000306037211 */ /* 0x000fc800078e10ff */
[----:B------:R-:W-:Y:S02]  /*3900*/  ISETP.GE.AND P0, PT, R3, R2, PT ;  /* 0x000000020300720c */ /* 0x000fe40003f06270 */
[----:B-1----:R-:W-:-:S04]  /*3910*/  IADD3 R7, PT, PT, RZ, -R16, RZ ;  /* 0x80000010ff077210 */ /* 0x002fc80007ffe0ff */
[----:B------:R-:W-:-:S05]  /*3920*/  PRMT R7, R7, 0x7710, RZ ;  /* 0x0000771007077816 */ /* 0x000fca00000000ff */
[----:B--2---:R-:W-:-:S05]  /*3930*/  IMAD.IADD R7, R14, 0x1, R7 ;  /* 0x000000010e077824 */ /* 0x004fca00078e0207 */
[----:B------:R0:W-:Y:S01]  /*3940*/  STG.E.U16 desc[UR6][R8.64], R7 ;  /* 0x0000000708007986 */ /* 0x0001e2000c101506 */
[----:B------:R-:W-:Y:S05]  /*3950*/  @!P0 BRA `(.L_x_174) ;  /* 0xfffffff800bc8947 */ /* 0x000fea000383ffff */
[----:B------:R-:W-:Y:S05]  /*3960*/  EXIT ;  /* 0x000000000000794d */ /* 0x000fea0003800000 */
.L_x_175:
        /* <DEDUP_REMOVED lines=9> */
.L_x_257:


//--------------------- .text._Z20magnitude_x_y_DevicePsS_iiS_ --------------------------
	.section	.text._Z20magnitude_x_y_DevicePsS_iiS_,"ax",@progbits
	.align	128
        .global         _Z20magnitude_x_y_DevicePsS_iiS_
        .type           _Z20magnitude_x_y_DevicePsS_iiS_,@function
        .size           _Z20magnitude_x_y_DevicePsS_iiS_,(.L_x_250 - _Z20magnitude_x_y_DevicePsS_iiS_)
        .other          _Z20magnitude_x_y_DevicePsS_iiS_,@"STO_CUDA_ENTRY STV_DEFAULT"
_Z20magnitude_x_y_DevicePsS_iiS_:
.text._Z20magnitude_x_y_DevicePsS_iiS_:
[----:B------:R-:W-:Y:S01]  /*0000*/  LDC R1, c[0x0][0x37c] ;  /* 0x0000df00ff017b82 */ /* 0x000fe20000000800 */
[----:B------:R-:W0:Y:S07]  /*0010*/  S2R R6, SR_TID.X ;  /* 0x0000000000067919 */ /* 0x000e2e0000002100 */
[----:B------:R-:W0:Y:S08]  /*0020*/  S2UR UR4, SR_CTAID.X ;  /* 0x00000000000479c3 */ /* 0x000e300000002500 */
[----:B------:R-:W0:Y:S08]  /*0030*/  LDC R5, c[0x0][0x360] ;  /* 0x0000d800ff057b82 */ /* 0x000e300000000800 */
[----:B------:R-:W1:Y:S01]  /*0040*/  LDC.64 R2, c[0x0][0x390] ;  /* 0x0000e400ff027b82 */ /* 0x000e620000000a00 */
[----:B0-----:R-:W-:Y:S01]  /*0050*/  IMAD R6, R5, UR4, R6 ;  /* 0x0000000405067c24 */ /* 0x001fe2000f8e0206 */
[----:B-1----:R-:W-:-:S04]  /*0060*/  ISETP.GE.AND P0, PT, R3, 0x1, PT ;  /* 0x000000010300780c */ /* 0x002fc80003f06270 */
[----:B------:R-:W-:-:S13]  /*0070*/  ISETP.GE.OR P0, PT, R6, R2, !P0 ;  /* 0x000000020600720c */ /* 0x000fda0004706670 */
[----:B------:R-:W-:Y:S05]  /*0080*/  @P0 EXIT ;  /* 0x000000000000094d */ /* 0x000fea0003800000 */
[----:B------:R-:W0:Y:S01]  /*0090*/  LDCU.128 UR4, c[0x0][0x380] ;  /* 0x00007000ff0477ac */ /* 0x000e220008000c00 */
[C---:B------:R-:W-:Y:S02]  /*00a0*/  LOP3.LUT R8, R3.reuse, 0x7, RZ, 0xc0, !PT ;  /* 0x0000000703087812 */ /* 0x040fe400078ec0ff */
[C---:B------:R-:W-:Y:S01]  /*00b0*/  LOP3.LUT R4, R3.reuse, 0x7ffffff8, RZ, 0xc0, !PT ;  /* 0x7ffffff803047812 */ /* 0x040fe200078ec0ff */
[----:B------:R-:W1:Y:S01]  /*00c0*/  LDCU.64 UR10, c[0x0][0x398] ;  /* 0x00007300ff0a77ac */ /* 0x000e620008000a00 */
[----:B------:R-:W-:Y:S01]  /*00d0*/  LOP3.LUT R7, R3, 0x3, RZ, 0xc0, !PT ;  /* 0x0000000303077812 */ /* 0x000fe200078ec0ff */
[----:B------:R-:W-:Y:S01]  /*00e0*/  VIADD R3, R8, 0xffffffff ;  /* 0xffffffff08037836 */ /* 0x000fe20000000000 */
[----:B------:R-:W2:Y:S01]  /*00f0*/  LDCU UR12, c[0x0][0x370] ;  /* 0x00006e00ff0c77ac */ /* 0x000ea20008000800 */
[----:B------:R-:W-:Y:S01]  /*0100*/  IMAD.MOV R4, RZ, RZ, -R4 ;  /* 0x000000ffff047224 */ /* 0x000fe200078e0a04 */
[----:B------:R-:W3:Y:S01]  /*0110*/  LDCU.64 UR14, c[0x0][0x358] ;  /* 0x00006b00ff0e77ac */ /* 0x000ee20008000a00 */
[----:B0-----:R-:W-:-:S02]  /*0120*/  UIADD3 UR8, UP0, UPT, UR4, 0x8, URZ ;  /* 0x0000000804087890 */ /* 0x001fc4000ff1e0ff */
[----:B------:R-:W-:Y:S02]  /*0130*/  UIADD3 UR6, UP1, UPT, UR6, 0x8, URZ ;  /* 0x0000000806067890 */ /* 0x000fe4000ff3e0ff */
[----:B-1----:R-:W-:Y:S02]  /*0140*/  UIADD3 UR4, UP2, UPT, UR10, 0x8, URZ ;  /* 0x000000080a047890 */ /* 0x002fe4000ff5e0ff */
[----:B------:R-:W-:Y:S01]  /*0150*/  UIADD3.X UR9, UPT, UPT, URZ, UR5, URZ, UP0, !UPT ;  /* 0x00000005ff097290 */ /* 0x000fe200087fe4ff */
[----:B--2---:R-:W-:Y:S01]  /*0160*/  IMAD R5, R5, UR12, RZ ;  /* 0x0000000c05057c24 */ /* 0x004fe2000f8e02ff */
[----:B------:R-:W-:Y:S02]  /*0170*/  UIADD3.X UR7, UPT, UPT, URZ, UR7, URZ, UP1, !UPT ;  /* 0x00000007ff077290 */ /* 0x000fe40008ffe4ff */
[----:B---3--:R-:W-:-:S12]  /*0180*/  UIADD3.X UR5, UPT, UPT, URZ, UR11, URZ, UP2, !UPT ;  /* 0x0000000bff057290 */ /* 0x008fd800097fe4ff */
.L_x_211:
[----:B0-----:R-:W0:Y:S02]  /*0190*/  LDCU.64 UR10, c[0x0][0x390] ;  /* 0x00007200ff0a77ac */ /* 0x001e240008000a00 */
[----:B0-----:R-:W-:Y:S02]  /*01a0*/  UISETP.GE.U32.AND UP0, UPT, UR11, 0x8, UPT ;  /* 0x000000080b00788c */ /* 0x001fe4000bf06070 */
[----:B------:R-:W-:Y:S01]  /*01b0*/  IMAD R2, R6, UR11, RZ ;  /* 0x0000000b06027c24 */ /* 0x000fe2000f8e02ff */
[----:B------:R-:W-:-:S04]  /*01c0*/  IADD3 R6, PT, PT, R5, R6, RZ ;  /* 0x0000000605067210 */ /* 0x000fc80007ffe0ff */
[----:B------:R-:W-:Y:S02]  /*01d0*/  ISETP.GE.AND P0, PT, R6, UR10, PT ;  /* 0x0000000a06007c0c */ /* 0x000fe4000bf06270 */
[----:B-123--:R-:W-:Y:S11]  /*01e0*/  BRA.U !UP0, `(.L_x_176) ;  /* 0x0000001108b47547 */ /* 0x00eff6000b800000 */
[----:B------:R-:W-:-:S07]  /*01f0*/  IMAD.MOV.U32 R24, RZ, RZ, R4 ;  /* 0x000000ffff187224 */ /* 0x000fce00078e0004 */
.L_x_193:
[----:B------:R-:W-:Y:S01]  /*0200*/  MOV R19, UR7 ;  /* 0x0000000700137c02 */ /* 0x000fe20008000f00 */
[----:B------:R-:W-:Y:S02]  /*0210*/  IMAD.U32 R18, RZ, RZ, UR6 ;  /* 0x00000006ff127e24 */ /* 0x000fe4000f8e00ff */
[----:B------:R-:W-:Y:S02]  /*0220*/  IMAD.U32 R16, RZ, RZ, UR8 ;  /* 0x00000008ff107e24 */ /* 0x000fe4000f8e00ff */
[----:B------:R-:W-:Y:S02]  /*0230*/  IMAD.U32 R17, RZ, RZ, UR9 ;  /* 0x00000009ff117e24 */ /* 0x000fe4000f8e00ff */
[----:B------:R-:W-:-:S04]  /*0240*/  IMAD.WIDE R18, R2, 0x2, R18 ;  /* 0x0000000202127825 */ /* 0x000fc800078e0212 */
[----:B------:R-:W-:Y:S01]  /*0250*/  IMAD.WIDE R16, R2, 0x2, R16 ;  /* 0x0000000202107825 */ /* 0x000fe200078e0210 */
[----:B------:R-:W2:Y:S04]  /*0260*/  LDG.E.U16 R9, desc[UR14][R18.64+-0x8] ;  /* 0xfffff80e12097981 */ /* 0x000ea8000c1e1500 */
[----:B------:R-:W3:Y:S01]  /*0270*/  LDG.E.U16 R0, desc[UR14][R16.64+-0x8] ;  /* 0xfffff80e10007981 */ /* 0x000ee2000c1e1500 */
[----:B------:R-:W-:Y:S01]  /*0280*/  IMAD.MOV.U32 R28, RZ, RZ, 0x0 ;  /* 0x00000000ff1c7424 */ /* 0x000fe200078e00ff */
[----:B------:R-:W-:Y:S01]  /*0290*/  MOV R29, 0x3fd80000 ;  /* 0x3fd80000001d7802 */ /* 0x000fe20000000f00 */
[----:B------:R-:W-:Y:S01]  /*02a0*/  VIADD R24, R24, 0x8 ;  /* 0x0000000818187836 */ /* 0x000fe20000000000 */
[----:B0-----:R-:W-:Y:S01]  /*02b0*/  MOV R14, UR4 ;  /* 0x00000004000e7c02 */ /* 0x001fe20008000f00 */
[----:B------:R-:W-:Y:S01]  /*02c0*/  IMAD.U32 R15, RZ, RZ, UR5 ;  /* 0x00000005ff0f7e24 */ /* 0x000fe2000f8e00ff */
[----:B------:R-:W-:Y:S02]  /*02d0*/  BSSY.RECONVERGENT B1, `(.L_x_177) ;  /* 0x000001e000017945 */ /* 0x000fe40003800200 */
[----:B------:R-:W-:Y:S01]  /*02e0*/  ISETP.NE.AND P1, PT, R24, RZ, PT ;  /* 0x000000ff1800720c */ /* 0x000fe20003f25270 */
[----:B------:R-:W-:Y:S01]  /*02f0*/  IMAD.WIDE R14, R2, 0x2, R14 ;  /* 0x00000002020e7825 */ /* 0x000fe200078e020e */
[----:B--2---:R-:W-:-:S02]  /*0300*/  PRMT R10, R9, 0x9910, RZ ;  /* 0x00009910090a7816 */ /* 0x004fc400000000ff */
[----:B---3--:R-:W-:Y:S02]  /*0310*/  PRMT R9, R0, 0x9910, RZ ;  /* 0x0000991000097816 */ /* 0x008fe400000000ff */
[----:B------:R-:W-:-:S05]  /*0320*/  MOV R0, R10 ;  /* 0x0000000a00007202 */ /* 0x000fca0000000f00 */
[----:B------:R-:W-:-:S04]  /*0330*/  IMAD R0, R0, R0, RZ ;  /* 0x0000000000007224 */ /* 0x000fc800078e02ff */
[----:B------:R-:W-:-:S04]  /*0340*/  IMAD R0, R9, R9, R0 ;  /* 0x0000000909007224 */ /* 0x000fc800078e0200 */
[----:B------:R-:W0:Y:S08]  /*0350*/  I2F.F64.U32 R10, R0 ;  /* 0x00000000000a7312 */ /* 0x000e300000201800 */
[----:B0-----:R-:W0:Y:S01]  /*0360*/  MUFU.RSQ64H R23, R11 ;  /* 0x0000000b00177308 */ /* 0x001e220000001c00 */
[----:B------:R-:W-:-:S05]  /*0370*/  VIADD R22, R11, 0xfcb00000 ;  /* 0xfcb000000b167836 */ /* 0x000fca0000000000 */
[----:B------:R-:W-:Y:S01]  /*0380*/  ISETP.GE.U32.AND P2, PT, R22, 0x7ca00000, PT ;  /* 0x7ca000001600780c */ /* 0x000fe20003f46070 */
[----:B0-----:R-:W-:-:S08]  /*0390*/  DMUL R12, R22, R22 ;  /* 0x00000016160c7228 */ /* 0x001fd00000000000 */
[----:B------:R-:W-:-:S08]  /*03a0*/  DFMA R12, R10, -R12, 1 ;  /* 0x3ff000000a0c742b */ /* 0x000fd0000000080c */
[----:B------:R-:W-:Y:S02]  /*03b0*/  DFMA R28, R12, R28, 0.5 ;  /* 0x3fe000000c1c742b */ /* 0x000fe4000000001c */
[----:B------:R-:W-:-:S08]  /*03c0*/  DMUL R12, R22, R12 ;  /* 0x0000000c160c7228 */ /* 0x000fd00000000000 */
[----:B------:R-:W-:-:S08]  /*03d0*/  DFMA R28, R28, R12, R22 ;  /* 0x0000000c1c1c722b */ /* 0x000fd00000000016 */
[----:B------:R-:W-:Y:S02]  /*03e0*/  DMUL R20, R10, R28 ;  /* 0x0000001c0a147228 */ /* 0x000fe40000000000 */
[----:B------:R-:W-:Y:S02]  /*03f0*/  VIADD R27, R29, 0xfff00000 ;  /* 0xfff000001d1b7836 */ /* 0x000fe40000000000 */
[----:B------:R-:W-:-:S04]  /*0400*/  IMAD.MOV.U32 R26, RZ, RZ, R28 ;  /* 0x000000ffff1a7224 */ /* 0x000fc800078e001c */
[----:B------:R-:W-:-:S08]  /*0410*/  DFMA R12, R20, -R20, R10 ;  /* 0x80000014140c722b */ /* 0x000fd0000000000a */
[----:B------:R-:W-:Y:S01]  /*0420*/  DFMA R30, R12, R26, R20 ;  /* 0x0000001a0c1e722b */ /* 0x000fe20000000014 */
[----:B------:R-:W-:Y:S10]  /*0430*/  @!P2 BRA `(.L_x_178) ;  /* 0x00000000001ca947 */ /* 0x000ff40003800000 */
[----:B------:R-:W-:Y:S01]  /*0440*/  IMAD.MOV.U32 R23, RZ, RZ, R22 ;  /* 0x000000ffff177224 */ /* 0x000fe200078e0016 */
[----:B------:R-:W-:Y:S01]  /*0450*/  MOV R0, R28 ;  /* 0x0000001c00007202 */ /* 0x000fe20000000f00 */
[----:B------:R-:W-:Y:S01]  /*0460*/  IMAD.MOV.U32 R22, RZ, RZ, R27 ;  /* 0x000000ffff167224 */ /* 0x000fe200078e001b */
[----:B------:R-:W-:-:S07]  /*0470*/  MOV R9, 0x490 ;  /* 0x0000049000097802 */ /* 0x000fce0000000f00 */
[----:B------:R-:W-:Y:S05]  /*0480*/  CALL.REL.NOINC `($__internal_2_$__cuda_sm20_dsqrt_rn_f64_mediumpath_v1) ;  /* 0x00000020007c7944 */ /* 0x000fea0003c00000 */
[----:B------:R-:W-:Y:S01]  /*0490*/  MOV R30, R0 ;  /* 0x00000000001e7202 */ /* 0x000fe20000000f00 */
[----:B------:R-:W-:-:S07]  /*04a0*/  IMAD.MOV.U32 R31, RZ, RZ, R13 ;  /* 0x000000ffff1f7224 */ /* 0x000fce00078e000d */
.L_x_178:
[----:B------:R-:W-:Y:S05]  /*04b0*/  BSYNC.RECONVERGENT B1 ;  /* 0x0000000000017941 */ /* 0x000fea0003800200 */
.L_x_177:
[----:B------:R-:W-:-:S10]  /*04c0*/  DADD R30, R30, 0.5 ;  /* 0x3fe000001e1e7429 */ /* 0x000fd40000000000 */
[----:B------:R-:W0:Y:S02]  /*04d0*/  F2I.F64.TRUNC R31, R30 ;  /* 0x0000001e001f7311 */ /* 0x000e24000030d100 */
[----:B0-----:R0:W-:Y:S04]  /*04e0*/  STG.E.U16 desc[UR14][R14.64+-0x8], R31 ;  /* 0xfffff81f0e007986 */ /* 0x0011e8000c10150e */
[----:B------:R-:W2:Y:S04]  /*04f0*/  LDG.E.U16 R9, desc[UR14][R18.64+-0x6] ;  /* 0xfffffa0e12097981 */ /* 0x000ea8000c1e1500 */
[----:B------:R-:W3:Y:S01]  /*0500*/  LDG.E.U16 R0, desc[UR14][R16.64+-0x6] ;  /* 0xfffffa0e10007981 */ /* 0x000ee2000c1e1500 */
[----:B------:R-:W-:Y:S01]  /*0510*/  IMAD.MOV.U32 R12, RZ, RZ, 0x0 ;  /* 0x00000000ff0c7424 */ /* 0x000fe200078e00ff */
[----:B------:R-:W-:Y:S01]  /*0520*/  BSSY.RECONVERGENT B1, `(.L_x_179) ;  /* 0x000001d000017945 */ /* 0x000fe20003800200 */
[----:B------:R-:W-:Y:S01]  /*0530*/  IMAD.MOV.U32 R13, RZ, RZ, 0x3fd80000 ;  /* 0x3fd80000ff0d7424 */ /* 0x000fe200078e00ff */
[----:B--2---:R-:W-:-:S02]  /*0540*/  PRMT R10, R9, 0x9910, RZ ;  /* 0x00009910090a7816 */ /* 0x004fc400000000ff */
[----:B---3--:R-:W-:-:S03]  /*0550*/  PRMT R9, R0, 0x9910, RZ ;  /* 0x0000991000097816 */ /* 0x008fc600000000ff */
[----:B------:R-:W-:-:S04]  /*0560*/  IMAD.MOV.U32 R0, RZ, RZ, R10 ;  /* 0x000000ffff007224 */ /* 0x000fc800078e000a */
[----:B------:R-:W-:-:S04]  /*0570*/  IMAD R0, R0, R0, RZ ;  /* 0x0000000000007224 */ /* 0x000fc800078e02ff */
[----:B------:R-:W-:-:S04]  /*0580*/  IMAD R0, R9, R9, R0 ;  /* 0x0000000909007224 */ /* 0x000fc800078e0200 */
[----:B------:R-:W1:Y:S08]  /*0590*/  I2F.F64.U32 R10, R0 ;  /* 0x00000000000a7312 */ /* 0x000e700000201800 */
[----:B-1----:R-:W1:Y:S01]  /*05a0*/  MUFU.RSQ64H R23, R11 ;  /* 0x0000000b00177308 */ /* 0x002e620000001c00 */
[----:B------:R-:W-:-:S04]  /*05b0*/  IADD3 R22, PT, PT, R11, -0x3500000, RZ ;  /* 0xfcb000000b167810 */ /* 0x000fc80007ffe0ff */
[----:B------:R-:W-:Y:S02]  /*05c0*/  ISETP.GE.U32.AND P2, PT, R22, 0x7ca00000, PT ;  /* 0x7ca000001600780c */ /* 0x000fe40003f46070 */
[----:B-1----:R-:W-:-:S08]  /*05d0*/  DMUL R20, R22, R22 ;  /* 0x0000001616147228 */ /* 0x002fd00000000000 */
[----:B------:R-:W-:-:S08]  /*05e0*/  DFMA R20, R10, -R20, 1 ;  /* 0x3ff000000a14742b */ /* 0x000fd00000000814 */
[----:B------:R-:W-:Y:S02]  /*05f0*/  DFMA R12, R20, R12, 0.5 ;  /* 0x3fe00000140c742b */ /* 0x000fe4000000000c */
[----:B------:R-:W-:-:S08]  /*0600*/  DMUL R28, R22, R20 ;  /* 0x00000014161c7228 */ /* 0x000fd00000000000 */
[----:B------:R-:W-:-:S08]  /*0610*/  DFMA R28, R12, R28, R22 ;  /* 0x0000001c0c1c722b */ /* 0x000fd00000000016 */
[----:B------:R-:W-:Y:S02]  /*0620*/  DMUL R20, R10, R28 ;  /* 0x0000001c0a147228 */ /* 0x000fe40000000000 */
[----:B------:R-:W-:Y:S01]  /*0630*/  IADD3 R27, PT, PT, R29, -0x100000, RZ ;  /* 0xfff000001d1b7810 */ /* 0x000fe20007ffe0ff */
[----:B------:R-:W-:-:S05]  /*0640*/  IMAD.MOV.U32 R26, RZ, RZ, R28 ;  /* 0x000000ffff1a7224 */ /* 0x000fca00078e001c */
[----:B------:R-:W-:-:S08]  /*0650*/  DFMA R12, R20, -R20, R10 ;  /* 0x80000014140c722b */ /* 0x000fd0000000000a */
[----:B0-----:R-:W-:Y:S01]  /*0660*/  DFMA R30, R12, R26, R20 ;  /* 0x0000001a0c1e722b */ /* 0x001fe20000000014 */
[----:B------:R-:W-:Y:S10]  /*0670*/  @!P2 BRA `(.L_x_180) ;  /* 0x00000000001ca947 */ /* 0x000ff40003800000 */
[----:B------:R-:W-:Y:S01]  /*0680*/  MOV R23, R22 ;  /* 0x0000001600177202 */ /* 0x000fe20000000f00 */
[----:B------:R-:W-:Y:S01]  /*0690*/  IMAD.MOV.U32 R0, RZ, RZ, R28 ;  /* 0x000000ffff007224 */ /* 0x000fe200078e001c */
[----:B------:R-:W-:Y:S01]  /*06a0*/  MOV R9, 0x6d0 ;  /* 0x000006d000097802 */ /* 0x000fe20000000f00 */
[----:B------:R-:W-:-:S07]  /*06b0*/  IMAD.MOV.U32 R22, RZ, RZ, R27 ;  /* 0x000000ffff167224 */ /* 0x000fce00078e001b */
[----:B------:R-:W-:Y:S05]  /*06c0*/  CALL.REL.NOINC `($__internal_2_$__cuda_sm20_dsqrt_rn_f64_mediumpath_v1) ;  /* 0x0000001c00ec7944 */ /* 0x000fea0003c00000 */
[----:B------:R-:W-:Y:S01]  /*06d0*/  IMAD.MOV.U32 R30, RZ, RZ, R0 ;  /* 0x000000ffff1e7224 */ /* 0x000fe200078e0000 */
[----:B------:R-:W-:-:S07]  /*06e0*/  MOV R31, R13 ;  /* 0x0000000d001f7202 */ /* 0x000fce0000000f00 */
.L_x_180:
[----:B------:R-:W-:Y:S05]  /*06f0*/  BSYNC.RECONVERGENT B1 ;  /* 0x0000000000017941 */ /* 0x000fea0003800200 */
.L_x_179:
[----:B------:R-:W-:-:S10]  /*0700*/  DADD R30, R30, 0.5 ;  /* 0x3fe000001e1e7429 */ /* 0x000fd40000000000 */
[----:B------:R-:W0:Y:S02]  /*0710*/  F2I.F64.TRUNC R31, R30 ;  /* 0x0000001e001f7311 */ /* 0x000e24000030d100 */
[----:B0-----:R0:W-:Y:S04]  /*0720*/  STG.E.U16 desc[UR14][R14.64+-0x6], R31 ;  /* 0xfffffa1f0e007986 */ /* 0x0011e8000c10150e */
[----:B------:R-:W2:Y:S04]  /*0730*/  LDG.E.U16 R9, desc[UR14][R18.64+-0x4] ;  /* 0xfffffc0e12097981 */ /* 0x000ea8000c1e1500 */
[----:B------:R-:W3:Y:S01]  /*0740*/  LDG.E.U16 R0, desc[UR14][R16.64+-0x4] ;  /* 0xfffffc0e10007981 */ /* 0x000ee2000c1e1500 */
[----:B------:R-:W-:Y:S01]  /*0750*/  MOV R12, 0x0 ;  /* 0x00000000000c7802 */ /* 0x000fe20000000f00 */
[----:B------:R-:W-:Y:S01]  /*0760*/  IMAD.MOV.U32 R13, RZ, RZ, 0x3fd80000 ;  /* 0x3fd80000ff0d7424 */ /* 0x000fe200078e00ff */
[----:B------:R-:W-:Y:S01]  /*0770*/  BSSY.RECONVERGENT B1, `(.L_x_181) ;  /* 0x000001c000017945 */ /* 0x000fe20003800200 */
[----:B--2---:R-:W-:-:S02]  /*0780*/  PRMT R10, R9, 0x9910, RZ ;  /* 0x00009910090a7816 */ /* 0x004fc400000000ff */
[----:B---3--:R-:W-:-:S03]  /*0790*/  PRMT R9, R0, 0x9910, RZ ;  /* 0x0000991000097816 */ /* 0x008fc600000000ff */
[----:B------:R-:W-:-:S04]  /*07a0*/  IMAD.MOV.U32 R0, RZ, RZ, R10 ;  /* 0x000000ffff007224 */ /* 0x000fc800078e000a */
[----:B------:R-:W-:-:S04]  /*07b0*/  IMAD R0, R0, R0, RZ ;  /* 0x0000000000007224 */ /* 0x000fc800078e02ff */
[----:B------:R-:W-:-:S04]  /*07c0*/  IMAD R0, R9, R9, R0 ;  /* 0x0000000909007224 */ /* 0x000fc800078e0200 */
[----:B------:R-:W1:Y:S08]  /*07d0*/  I2F.F64.U32 R10, R0 ;  /* 0x00000000000a7312 */ /* 0x000e700000201800 */
[----:B-1----:R-:W1:Y:S01]  /*07e0*/  MUFU.RSQ64H R23, R11 ;  /* 0x0000000b00177308 */ /* 0x002e620000001c00 */
[----:B------:R-:W-:-:S05]  /*07f0*/  VIADD R22, R11, 0xfcb00000 ;  /* 0xfcb000000b167836 */ /* 0x000fca0000000000 */
[----:B------:R-:W-:Y:S01]  /*0800*/  ISETP.GE.U32.AND P2, PT, R22, 0x7ca00000, PT ;  /* 0x7ca000001600780c */ /* 0x000fe20003f46070 */
[----:B-1----:R-:W-:-:S08]  /*0810*/  DMUL R20, R22, R22 ;  /* 0x0000001616147228 */ /* 0x002fd00000000000 */
[----:B------:R-:W-:-:S08]  /*0820*/  DFMA R20, R10, -R20, 1 ;  /* 0x3ff000000a14742b */ /* 0x000fd00000000814 */
[----:B------:R-:W-:Y:S02]  /*0830*/  DFMA R12, R20, R12, 0.5 ;  /* 0x3fe00000140c742b */ /* 0x000fe4000000000c */
[----:B------:R-:W-:-:S08]  /*0840*/  DMUL R28, R22, R20 ;  /* 0x00000014161c7228 */ /* 0x000fd00000000000 */
[----:B------:R-:W-:-:S08]  /*0850*/  DFMA R28, R12, R28, R22 ;  /* 0x0000001c0c1c722b */ /* 0x000fd00000000016 */
[----:B------:R-:W-:Y:S02]  /*0860*/  DMUL R20, R10, R28 ;  /* 0x0000001c0a147228 */ /* 0x000fe40000000000 */
[----:B------:R-:W-:Y:S01]  /*0870*/  VIADD R27, R29, 0xfff00000 ;  /* 0xfff000001d1b7836 */ /* 0x000fe20000000000 */
[----:B------:R-:W-:-:S05]  /*0880*/  MOV R26, R28 ;  /* 0x0000001c001a7202 */ /* 0x000fca0000000f00 */
[----:B------:R-:W-:-:S08]  /*0890*/  DFMA R12, R20, -R20, R10 ;  /* 0x80000014140c722b */ /* 0x000fd0000000000a */
[----:B0-----:R-:W-:Y:S01]  /*08a0*/  DFMA R30, R12, R26, R20 ;  /* 0x0000001a0c1e722b */ /* 0x001fe20000000014 */
[----:B------:R-:W-:Y:S10]  /*08b0*/  @!P2 BRA `(.L_x_182) ;  /* 0x00000000001ca947 */ /* 0x000ff40003800000 */
[----:B------:R-:W-:Y:S01]  /*08c0*/  IMAD.MOV.U32 R23, RZ, RZ, R22 ;  /* 0x000000ffff177224 */ /* 0x000fe200078e0016 */
[----:B------:R-:W-:Y:S01]  /*08d0*/  MOV R22, R27 ;  /* 0x0000001b00167202 */ /* 0x000fe20000000f00 */
[----:B------:R-:W-:Y:S01]  /*08e0*/  IMAD.MOV.U32 R0, RZ, RZ, R28 ;  /* 0x000000ffff007224 */ /* 0x000fe200078e001c */
[----:B------:R-:W-:-:S07]  /*08f0*/  MOV R9, 0x910 ;  /* 0x0000091000097802 */ /* 0x000fce0000000f00 */
[----:B------:R-:W-:Y:S05]  /*0900*/  CALL.REL.NOINC `($__internal_2_$__cuda_sm20_dsqrt_rn_f64_mediumpath_v1) ;  /* 0x0000001c005c7944 */ /* 0x000fea0003c00000 */
[----:B------:R-:W-:Y:S02]  /*0910*/  IMAD.MOV.U32 R30, RZ, RZ, R0 ;  /* 0x000000ffff1e7224 */ /* 0x000fe400078e0000 */
[----:B------:R-:W-:-:S07]  /*0920*/  IMAD.MOV.U32 R31, RZ, RZ, R13 ;  /* 0x000000ffff1f7224 */ /* 0x000fce00078e000d */
.L_x_182:
[----:B------:R-:W-:Y:S05]  /*0930*/  BSYNC.RECONVERGENT B1 ;  /* 0x0000000000017941 */ /* 0x000fea0003800200 */
.L_x_181:
[----:B------:R-:W-:-:S10]  /*0940*/  DADD R30, R30, 0.5 ;  /* 0x3fe000001e1e7429 */ /* 0x000fd40000000000 */
[----:B------:R-:W0:Y:S02]  /*0950*/  F2I.F64.TRUNC R31, R30 ;  /* 0x0000001e001f7311 */ /* 0x000e24000030d100 */
[----:B0-----:R0:W-:Y:S04]  /*0960*/  STG.E.U16 desc[UR14][R14.64+-0x4], R31 ;  /* 0xfffffc1f0e007986 */ /* 0x0011e8000c10150e */
[----:B------:R-:W2:Y:S04]  /*0970*/  LDG.E.U16 R9, desc[UR14][R18.64+-0x2] ;  /* 0xfffffe0e12097981 */ /* 0x000ea8000c1e1500 */
[----:B------:R-:W3:Y:S01]  /*0980*/  LDG.E.U16 R0, desc[UR14][R16.64+-0x2] ;  /* 0xfffffe0e10007981 */ /* 0x000ee2000c1e1500 */
[----:B------:R-:W-:Y:S01]  /*0990*/  IMAD.MOV.U32 R12, RZ, RZ, 0x0 ;  /* 0x00000000ff0c7424 */ /* 0x000fe200078e00ff */
[----:B------:R-:W-:Y:S01]  /*09a0*/  MOV R13, 0x3fd80000 ;  /* 0x3fd80000000d7802 */ /* 0x000fe20000000f00 */
[----:B------:R-:W-:Y:S01]  /*09b0*/  BSSY.RECONVERGENT B1, `(.L_x_183) ;  /* 0x000001c000017945 */ /* 0x000fe20003800200 */
[----:B--2---:R-:W-:-:S02]  /*09c0*/  PRMT R10, R9, 0x9910, RZ ;  /* 0x00009910090a7816 */ /* 0x004fc400000000ff */
[----:B---3--:R-:W-:Y:S02]  /*09d0*/  PRMT R9, R0, 0x9910, RZ ;  /* 0x0000991000097816 */ /* 0x008fe400000000ff */
[----:B------:R-:W-:-:S05]  /*09e0*/  MOV R0, R10 ;  /* 0x0000000a00007202 */ /* 0x000fca0000000f00 */
        /* <DEDUP_REMOVED lines=24> */
.L_x_184:
[----:B------:R-:W-:Y:S05]  /*0b70*/  BSYNC.RECONVERGENT B1 ;  /* 0x0000000000017941 */ /* 0x000fea0003800200 */
.L_x_183:
        /* <DEDUP_REMOVED lines=35> */
.L_x_186:
[----:B------:R-:W-:Y:S05]  /*0db0*/  BSYNC.RECONVERGENT B1 ;  /* 0x0000000000017941 */ /* 0x000fea0003800200 */
.L_x_185:
        /* <DEDUP_REMOVED lines=35> */
.L_x_188:
[----:B------:R-:W-:Y:S05]  /*0ff0*/  BSYNC.RECONVERGENT B1 ;  /* 0x0000000000017941 */ /* 0x000fea0003800200 */
.L_x_187:
        /* <DEDUP_REMOVED lines=35> */
.L_x_190:
[----:B------:R-:W-:Y:S05]  /*1230*/  BSYNC.RECONVERGENT B1 ;  /* 0x0000000000017941 */ /* 0x000fea0003800200 */
.L_x_189:
        /* <DEDUP_REMOVED lines=25> */
[----:B------:R-:W-:Y:S01]  /*13d0*/  DFMA R26, R12, R16, R20 ;  /* 0x000000100c1a722b */ /* 0x000fe20000000014 */
[----:B0-----:R-:W-:Y:S10]  /*13e0*/  @!P2 BRA `(.L_x_192) ;  /* 0x00000000001ca947 */ /* 0x001ff40003800000 */
[----:B------:R-:W-:Y:S01]  /*13f0*/  MOV R0, R22 ;  /* 0x0000001600007202 */ /* 0x000fe20000000f00 */
[----:B------:R-:W-:Y:S01]  /*1400*/  IMAD.MOV.U32 R23, RZ, RZ, R18 ;  /* 0x000000ffff177224 */ /* 0x000fe200078e0012 */
[----:B------:R-:W-:Y:S02]  /*1410*/  MOV R22, R17 ;  /* 0x0000001100167202 */ /* 0x000fe40000000f00 */
[----:B------:R-:W-:-:S07]  /*1420*/  MOV R9, 0x1440 ;  /* 0x0000144000097802 */ /* 0x000fce0000000f00 */
[----:B------:R-:W-:Y:S05]  /*1430*/  CALL.REL.NOINC `($__internal_2_$__cuda_sm20_dsqrt_rn_f64_mediumpath_v1) ;  /* 0x0000001000907944 */ /* 0x000fea0003c00000 */
[----:B------:R-:W-:Y:S01]  /*1440*/  IMAD.MOV.U32 R26, RZ, RZ, R0 ;  /* 0x000000ffff1a7224 */ /* 0x000fe200078e0000 */
[----:B------:R-:W-:-:S07]  /*1450*/  MOV R27, R13 ;  /* 0x0000000d001b7202 */ /* 0x000fce0000000f00 */
.L_x_192:
[----:B------:R-:W-:Y:S05]  /*1460*/  BSYNC.RECONVERGENT B1 ;  /* 0x0000000000017941 */ /* 0x000fea0003800200 */
.L_x_191:
[----:B------:R-:W-:Y:S01]  /*1470*/  DADD R26, R26, 0.5 ;  /* 0x3fe000001a1a7429 */ /* 0x000fe20000000000 */
[----:B------:R-:W-:-:S09]  /*1480*/  VIADD R2, R2, 0x8 ;  /* 0x0000000802027836 */ /* 0x000fd20000000000 */
[----:B------:R-:W0:Y:S02]  /*1490*/  F2I.F64.TRUNC R27, R26 ;  /* 0x0000001a001b7311 */ /* 0x000e24000030d100 */
[----:B0-----:R0:W-:Y:S01]  /*14a0*/  STG.E.U16 desc[UR14][R14.64+0x6], R27 ;  /* 0x0000061b0e007986 */ /* 0x0011e2000c10150e */
[----:B------:R-:W-:Y:S05]  /*14b0*/  @P1 BRA `(.L_x_193) ;  /* 0xffffffec00501947 */ /* 0x000fea000383ffff */
.L_x_176:
[----:B------:R-:W-:-:S13]  /*14c0*/  ISETP.NE.AND P1, PT, R8, RZ, PT ;  /* 0x000000ff0800720c */ /* 0x000fda0003f25270 */
[----:B------:R-:W-:Y:S05]  /*14d0*/  @!P1 BRA `(.L_x_194) ;  /* 0x0000001000609947 */ /* 0x000fea0003800000 */
[----:B------:R-:W-:-:S13]  /*14e0*/  ISETP.GE.U32.AND P1, PT, R3, 0x3, PT ;  /* 0x000000030300780c */ /* 0x000fda0003f26070 */
[----:B------:R-:W-:Y:S05]  /*14f0*/  @!P1 BRA `(.L_x_195) ;  /* 0x0000000800589947 */ /* 0x000fea0003800000 */
[----:B------:R-:W1:Y:S08]  /*1500*/  LDC.64 R16, c[0x0][0x388] ;  /* 0x0000e200ff107b82 */ /* 0x000e700000000a00 */
[----:B------:R-:W2:Y:S01]  /*1510*/  LDC.64 R18, c[0x0][0x380] ;  /* 0x0000e000ff127b82 */ /* 0x000ea20000000a00 */
[----:B-1----:R-:W-:-:S05]  /*1520*/  IMAD.WIDE R16, R2, 0x2, R16 ;  /* 0x0000000202107825 */ /* 0x002fca00078e0210 */
[----:B------:R-:W3:Y:S01]  /*1530*/  LDG.E.U16 R9, desc[UR14][R16.64] ;  /* 0x0000000e10097981 */ /* 0x000ee2000c1e1500 */
[----:B--2---:R-:W-:-:S05]  /*1540*/  IMAD.WIDE R18, R2, 0x2, R18 ;  /* 0x0000000202127825 */ /* 0x004fca00078e0212 */
[----:B------:R-:W2:Y:S01]  /*1550*/  LDG.E.U16 R0, desc[UR14][R18.64] ;  /* 0x0000000e12007981 */ /* 0x000ea2000c1e1500 */
[----:B------:R-:W-:Y:S01]  /*1560*/  MOV R24, 0x0 ;  /* 0x0000000000187802 */ /* 0x000fe20000000f00 */
[----:B------:R-:W-:Y:S01]  /*1570*/  IMAD.MOV.U32 R25, RZ, RZ, 0x3fd80000 ;  /* 0x3fd80000ff197424 */ /* 0x000fe200078e00ff */
[----:B------:R-:W-:Y:S01]  /*1580*/  BSSY.RECONVERGENT B1, `(.L_x_196) ;  /* 0x000001c000017945 */ /* 0x000fe20003800200 */
[----:B---3--:R-:W-:Y:S02]  /*1590*/  PRMT R10, R9, 0x9910, RZ ;  /* 0x00009910090a7816 */ /* 0x008fe400000000ff */
[----:B--2---:R-:W-:Y:S02]  /*15a0*/  PRMT R9, R0, 0x9910, RZ ;  /* 0x0000991000097816 */ /* 0x004fe400000000ff */
[----:B------:R-:W-:-:S05]  /*15b0*/  MOV R0, R10 ;  /* 0x0000000a00007202 */ /* 0x000fca0000000f00 */
[----:B------:R-:W-:-:S04]  /*15c0*/  IMAD R0, R0, R0, RZ ;  /* 0x0000000000007224 */ /* 0x000fc800078e02ff */
[----:B------:R-:W-:-:S04]  /*15d0*/  IMAD R0, R9, R9, R0 ;  /* 0x0000000909007224 */ /* 0x000fc800078e0200 */
[----:B------:R-:W1:Y:S08]  /*15e0*/  I2F.F64.U32 R10, R0 ;  /* 0x00000000000a7312 */ /* 0x000e700000201800 */
[----:B-1----:R-:W1:Y:S01]  /*15f0*/  MUFU.RSQ64H R23, R11 ;  /* 0x0000000b00177308 */ /* 0x002e620000001c00 */
[----:B------:R-:W-:-:S06]  /*1600*/  VIADD R22, R11, 0xfcb00000 ;  /* 0xfcb000000b167836 */ /* 0x000fcc0000000000 */
[----:B-1----:R-:W-:-:S08]  /*1610*/  DMUL R12, R22, R22 ;  /* 0x00000016160c7228 */ /* 0x002fd00000000000 */
[----:B------:R-:W-:-:S08]  /*1620*/  DFMA R12, R10, -R12, 1 ;  /* 0x3ff000000a0c742b */ /* 0x000fd0000000080c */
[----:B------:R-:W-:Y:S02]  /*1630*/  DFMA R24, R12, R24, 0.5 ;  /* 0x3fe000000c18742b */ /* 0x000fe40000000018 */
[----:B------:R-:W-:-:S08]  /*1640*/  DMUL R12, R22, R12 ;  /* 0x0000000c160c7228 */ /* 0x000fd00000000000 */
[----:B------:R-:W-:Y:S01]  /*1650*/  DFMA R24, R24, R12, R22 ;  /* 0x0000000c1818722b */ /* 0x000fe20000000016 */
[----:B------:R-:W-:-:S07]  /*1660*/  ISETP.GE.U32.AND P1, PT, R22, 0x7ca00000, PT ;  /* 0x7ca000001600780c */ /* 0x000fce0003f26070 */
[----:B------:R-:W-:Y:S02]  /*1670*/  DMUL R20, R10, R24 ;  /* 0x000000180a147228 */ /* 0x000fe40000000000 */
[----:B0-----:R-:W-:Y:S01]  /*1680*/  IADD3 R15, PT, PT, R25, -0x100000, RZ ;  /* 0xfff00000190f7810 */ /* 0x001fe20007ffe0ff */
[----:B------:R-:W-:-:S05]  /*1690*/  IMAD.MOV.U32 R14, RZ, RZ, R24 ;  /* 0x000000ffff0e7224 */ /* 0x000fca00078e0018 */
[----:B------:R-:W-:-:S08]  /*16a0*/  DFMA R12, R20, -R20, R10 ;  /* 0x80000014140c722b */ /* 0x000fd0000000000a */
[----:B------:R-:W-:Y:S01]  /*16b0*/  DFMA R26, R12, R14, R20 ;  /* 0x0000000e0c1a722b */ /* 0x000fe20000000014 */
[----:B------:R-:W-:Y:S10]  /*16c0*/  @!P1 BRA `(.L_x_197) ;  /* 0x00000000001c9947 */ /* 0x000ff40003800000 */
[----:B------:R-:W-:Y:S01]  /*16d0*/  IMAD.MOV.U32 R23, RZ, RZ, R22 ;  /* 0x000000ffff177224 */ /* 0x000fe200078e0016 */
[----:B------:R-:W-:Y:S02]  /*16e0*/  MOV R0, R24 ;  /* 0x0000001800007202 */ /* 0x000fe40000000f00 */
[----:B------:R-:W-:Y:S02]  /*16f0*/  MOV R22, R15 ;  /* 0x0000000f00167202 */ /* 0x000fe40000000f00 */
[----:B------:R-:W-:-:S07]  /*1700*/  MOV R9, 0x1720 ;  /* 0x0000172000097802 */ /* 0x000fce0000000f00 */
[----:B------:R-:W-:Y:S05]  /*1710*/  CALL.REL.NOINC `($__internal_2_$__cuda_sm20_dsqrt_rn_f64_mediumpath_v1) ;  /* 0x0000000c00d87944 */ /* 0x000fea0003c00000 */
[----:B------:R-:W-:Y:S01]  /*1720*/  IMAD.MOV.U32 R26, RZ, RZ, R0 ;  /* 0x000000ffff1a7224 */ /* 0x000fe200078e0000 */
[----:B------:R-:W-:-:S07]  /*1730*/  MOV R27, R13 ;  /* 0x0000000d001b7202 */ /* 0x000fce0000000f00 */
.L_x_197:
[----:B------:R-:W-:Y:S05]  /*1740*/  BSYNC.RECONVERGENT B1 ;  /* 0x0000000000017941 */ /* 0x000fea0003800200 */
.L_x_196:
[----:B------:R-:W0:Y:S01]  /*1750*/  LDC.64 R14, c[0x0][0x398] ;  /* 0x0000e600ff0e7b82 */ /* 0x000e220000000a00 */
[----:B------:R-:W-:-:S10]  /*1760*/  DADD R26, R26, 0.5 ;  /* 0x3fe000001a1a7429 */ /* 0x000fd40000000000 */
[----:B------:R-:W1:Y:S01]  /*1770*/  F2I.F64.TRUNC R27, R26 ;  /* 0x0000001a001b7311 */ /* 0x000e62000030d100 */
[----:B0-----:R-:W-:-:S05]  /*1780*/  IMAD.WIDE R14, R2, 0x2, R14 ;  /* 0x00000002020e7825 */ /* 0x001fca00078e020e */
[----:B-1----:R0:W-:Y:S04]  /*1790*/  STG.E.U16 desc[UR14][R14.64], R27 ;  /* 0x0000001b0e007986 */ /* 0x0021e8000c10150e */
[----:B------:R-:W2:Y:S04]  /*17a0*/  LDG.E.U16 R9, desc[UR14][R16.64+0x2] ;  /* 0x0000020e10097981 */ /* 0x000ea8000c1e1500 */
[----:B------:R-:W3:Y:S01]  /*17b0*/  LDG.E.U16 R0, desc[UR14][R18.64+0x2] ;  /* 0x0000020e12007981 */ /* 0x000ee2000c1e1500 */
[----:B------:R-:W-:Y:S01]  /*17c0*/  IMAD.MOV.U32 R26, RZ, RZ, 0x0 ;  /* 0x00000000ff1a7424 */ /* 0x000fe200078e00ff */
[----:B------:R-:W-:Y:S01]  /*17d0*/  BSSY.RECONVERGENT B1, `(.L_x_198) ;  /* 0x000001d000017945 */ /* 0x000fe20003800200 */
[----:B0-----:R-:W-:-:S02]  /*17e0*/  MOV R27, 0x3fd80000 ;  /* 0x3fd80000001b7802 */ /* 0x001fc40000000f00 */
[----:B--2---:R-:W-:Y:S02]  /*17f0*/  PRMT R10, R9, 0x9910, RZ ;  /* 0x00009910090a7816 */ /* 0x004fe400000000ff */
[----:B---3--:R-:W-:-:S03]  /*1800*/  PRMT R9, R0, 0x9910, RZ ;  /* 0x0000991000097816 */ /* 0x008fc600000000ff */
[----:B------:R-:W-:-:S04]  /*1810*/  IMAD.MOV.U32 R0, RZ, RZ, R10 ;  /* 0x000000ffff007224 */ /* 0x000fc800078e000a */
[----:B------:R-:W-:-:S04]  /*1820*/  IMAD R0, R0, R0, RZ ;  /* 0x0000000000007224 */ /* 0x000fc800078e02ff */
[----:B------:R-:W-:-:S04]  /*1830*/  IMAD R0, R9, R9, R0 ;  /* 0x0000000909007224 */ /* 0x000fc800078e0200 */
[----:B------:R-:W0:Y:S08]  /*1840*/  I2F.F64.U32 R10, R0 ;  /* 0x00000000000a7312 */ /* 0x000e300000201800 */
[----:B0-----:R-:W0:Y:S01]  /*1850*/  MUFU.RSQ64H R23, R11 ;  /* 0x0000000b00177308 */ /* 0x001e220000001c00 */
[----:B------:R-:W-:-:S04]  /*1860*/  IADD3 R22, PT, PT, R11, -0x3500000, RZ ;  /* 0xfcb000000b167810 */ /* 0x000fc80007ffe0ff */
[----:B------:R-:W-:Y:S02]  /*1870*/  ISETP.GE.U32.AND P1, PT, R22, 0x7ca00000, PT ;  /* 0x7ca000001600780c */ /* 0x000fe40003f26070 */
[----:B0-----:R-:W-:-:S08]  /*1880*/  DMUL R12, R22, R22 ;  /* 0x00000016160c7228 */ /* 0x001fd00000000000 */
        /* <DEDUP_REMOVED lines=8> */
[----:B------:R-:W-:Y:S01]  /*1910*/  DFMA R28, R12, R24, R20 ;  /* 0x000000180c1c722b */ /* 0x000fe20000000014 */
[----:B------:R-:W-:Y:S10]  /*1920*/  @!P1 BRA `(.L_x_199) ;  /* 0x00000000001c9947 */ /* 0x000ff40003800000 */
[----:B------:R-:W-:Y:S01]  /*1930*/  MOV R23, R22 ;  /* 0x0000001600177202 */ /* 0x000fe20000000f00 */
[----:B------:R-:W-:Y:S01]  /*1940*/  IMAD.MOV.U32 R0, RZ, RZ, R26 ;  /* 0x000000ffff007224 */ /* 0x000fe200078e001a */
[----:B------:R-:W-:Y:S01]  /*1950*/  MOV R9, 0x1980 ;  /* 0x0000198000097802 */ /* 0x000fe20000000f00 */
[----:B------:R-:W-:-:S07]  /*1960*/  IMAD.MOV.U32 R22, RZ, RZ, R25 ;  /* 0x000000ffff167224 */ /* 0x000fce00078e0019 */
[----:B------:R-:W-:Y:S05]  /*1970*/  CALL.REL.NOINC `($__internal_2_$__cuda_sm20_dsqrt_rn_f64_mediumpath_v1) ;  /* 0x0000000c00407944 */ /* 0x000fea0003c00000 */
[----:B------:R-:W-:Y:S01]  /*1980*/  MOV R28, R0 ;  /* 0x00000000001c7202 */ /* 0x000fe20000000f00 */
[----:B------:R-:W-:-:S07]  /*1990*/  IMAD.MOV.U32 R29, RZ, RZ, R13 ;  /* 0x000000ffff1d7224 */ /* 0x000fce00078e000d */
.L_x_199:
[----:B------:R-:W-:Y:S05]  /*19a0*/  BSYNC.RECONVERGENT B1 ;  /* 0x0000000000017941 */ /* 0x000fea0003800200 */
.L_x_198:
        /* <DEDUP_REMOVED lines=35> */
.L_x_201:
[----:B------:R-:W-:Y:S05]  /*1be0*/  BSYNC.RECONVERGENT B1 ;  /* 0x0000000000017941 */ /* 0x000fea0003800200 */
.L_x_200:
        /* <DEDUP_REMOVED lines=34> */
.L_x_203:
[----:B------:R-:W-:Y:S05]  /*1e10*/  BSYNC.RECONVERGENT B1 ;  /* 0x0000000000017941 */ /* 0x000fea0003800200 */
.L_x_202:
[----:B------:R-:W-:Y:S01]  /*1e20*/  DADD R24, R24, 0.5 ;  /* 0x3fe0000018187429 */ /* 0x000fe20000000000 */
[----:B------:R-:W-:-:S09]  /*1e30*/  VIADD R2, R2, 0x4 ;  /* 0x0000000402027836 */ /* 0x000fd20000000000 */
[----:B------:R-:W0:Y:S02]  /*1e40*/  F2I.F64.TRUNC R25, R24 ;  /* 0x0000001800197311 */ /* 0x000e24000030d100 */
[----:B0-----:R1:W-:Y:S02]  /*1e50*/  STG.E.U16 desc[UR14][R14.64+0x6], R25 ;  /* 0x000006190e007986 */ /* 0x0013e4000c10150e */
.L_x_195:
[----:B------:R-:W-:-:S13]  /*1e60*/  ISETP.NE.AND P1, PT, R7, RZ, PT ;  /* 0x000000ff0700720c */ /* 0x000fda0003f25270 */
[----:B------:R-:W-:Y:S05]  /*1e70*/  @!P1 BRA `(.L_x_194) ;  /* 0x0000000400f89947 */ /* 0x000fea0003800000 */
[----:B------:R-:W-:-:S13]  /*1e80*/  ISETP.NE.AND P1, PT, R7, 0x1, PT ;  /* 0x000000010700780c */ /* 0x000fda0003f25270 */
[----:B------:R-:W-:Y:S05]  /*1e90*/  @!P1 BRA `(.L_x_204) ;  /* 0x0000000400389947 */ /* 0x000fea0003800000 */
[----:B01----:R-:W0:Y:S08]  /*1ea0*/  LDC.64 R14, c[0x0][0x388] ;  /* 0x0000e200ff0e7b82 */ /* 0x003e300000000a00 */
[----:B------:R-:W1:Y:S01]  /*1eb0*/  LDC.64 R16, c[0x0][0x380] ;  /* 0x0000e000ff107b82 */ /* 0x000e620000000a00 */
[----:B0-----:R-:W-:-:S05]  /*1ec0*/  IMAD.WIDE R14, R2, 0x2, R14 ;  /* 0x00000002020e7825 */ /* 0x001fca00078e020e */
[----:B------:R-:W2:Y:S01]  /*1ed0*/  LDG.E.U16 R9, desc[UR14][R14.64] ;  /* 0x0000000e0e097981 */ /* 0x000ea2000c1e1500 */
[----:B-1----:R-:W-:-:S05]  /*1ee0*/  IMAD.WIDE R16, R2, 0x2, R16 ;  /* 0x0000000202107825 */ /* 0x002fca00078e0210 */
[----:B------:R-:W3:Y:S01]  /*1ef0*/  LDG.E.U16 R0, desc[UR14][R16.64] ;  /* 0x0000000e10007981 */ /* 0x000ee2000c1e1500 */
[----:B------:R-:W-:Y:S01]  /*1f00*/  MOV R24, 0x0 ;  /* 0x0000000000187802 */ /* 0x000fe20000000f00 */
[----:B------:R-:W-:Y:S01]  /*1f10*/  IMAD.MOV.U32 R25, RZ, RZ, 0x3fd80000 ;  /* 0x3fd80000ff197424 */ /* 0x000fe200078e00ff */
[----:B------:R-:W-:Y:S01]  /*1f20*/  BSSY.RECONVERGENT B1, `(.L_x_205) ;  /* 0x000001c000017945 */ /* 0x000fe20003800200 */
[----:B--2---:R-:W-:Y:S02]  /*1f30*/  PRMT R10, R9, 0x9910, RZ ;  /* 0x00009910090a7816 */ /* 0x004fe400000000ff */
[----:B---3--:R-:W-:Y:S02]  /*1f40*/  PRMT R9, R0, 0x9910, RZ ;  /* 0x0000991000097816 */ /* 0x008fe400000000ff */
[----:B------:R-:W-:-:S05]  /*1f50*/  MOV R0, R10 ;  /* 0x0000000a00007202 */ /* 0x000fca0000000f00 */
[----:B------:R-:W-:-:S04]  /*1f60*/  IMAD R0, R0, R0, RZ ;  /* 0x0000000000007224 */ /* 0x000fc800078e02ff */
[----:B------:R-:W-:-:S04]  /*1f70*/  IMAD R0, R9, R9, R0 ;  /* 0x0000000909007224 */ /* 0x000fc800078e0200 */
[----:B------:R-:W0:Y:S08]  /*1f80*/  I2F.F64.U32 R10, R0 ;  /* 0x00000000000a7312 */ /* 0x000e300000201800 */
[----:B0-----:R-:W0:Y:S01]  /*1f90*/  MUFU.RSQ64H R23, R11 ;  /* 0x0000000b00177308 */ /* 0x001e220000001c00 */
[----:B------:R-:W-:-:S06]  /*1fa0*/  VIADD R22, R11, 0xfcb00000 ;  /* 0xfcb000000b167836 */ /* 0x000fcc0000000000 */
[----:B0-----:R-:W-:-:S08]  /*1fb0*/  DMUL R12, R22, R22 ;  /* 0x00000016160c7228 */ /* 0x001fd00000000000 */
[----:B------:R-:W-:-:S08]  /*1fc0*/  DFMA R12, R10, -R12, 1 ;  /* 0x3ff000000a0c742b */ /* 0x000fd0000000080c */
[----:B------:R-:W-:Y:S02]  /*1fd0*/  DFMA R24, R12, R24, 0.5 ;  /* 0x3fe000000c18742b */ /* 0x000fe40000000018 */
[----:B------:R-:W-:-:S08]  /*1fe0*/  DMUL R12, R22, R12 ;  /* 0x0000000c160c7228 */ /* 0x000fd00000000000 */
[----:B------:R-:W-:Y:S01]  /*1ff0*/  DFMA R24, R24, R12, R22 ;  /* 0x0000000c1818722b */ /* 0x000fe20000000016 */
[----:B------:R-:W-:-:S07]  /*2000*/  ISETP.GE.U32.AND P1, PT, R22, 0x7ca00000, PT ;  /* 0x7ca000001600780c */ /* 0x000fce0003f26070 */
[----:B------:R-:W-:Y:S02]  /*2010*/  DMUL R20, R10, R24 ;  /* 0x000000180a147228 */ /* 0x000fe40000000000 */
[----:B------:R-:W-:Y:S01]  /*2020*/  IADD3 R19, PT, PT, R25, -0x100000, RZ ;  /* 0xfff0000019137810 */ /* 0x000fe20007ffe0ff */
        /* <DEDUP_REMOVED lines=11> */
.L_x_206:
[----:B------:R-:W-:Y:S05]  /*20e0*/  BSYNC.RECONVERGENT B1 ;  /* 0x0000000000017941 */ /* 0x000fea0003800200 */
.L_x_205:
[----:B------:R-:W0:Y:S01]  /*20f0*/  LDC.64 R18, c[0x0][0x398] ;  /* 0x0000e600ff127b82 */ /* 0x000e220000000a00 */
[----:B------:R-:W-:-:S10]  /*2100*/  DADD R26, R26, 0.5 ;  /* 0x3fe000001a1a7429 */ /* 0x000fd40000000000 */
[----:B------:R-:W1:Y:S01]  /*2110*/  F2I.F64.TRUNC R27, R26 ;  /* 0x0000001a001b7311 */ /* 0x000e62000030d100 */
[----:B0-----:R-:W-:-:S05]  /*2120*/  IMAD.WIDE R18, R2, 0x2, R18 ;  /* 0x0000000202127825 */ /* 0x001fca00078e0212 */
[----:B-1----:R0:W-:Y:S04]  /*2130*/  STG.E.U16 desc[UR14][R18.64], R27 ;  /* 0x0000001b12007986 */ /* 0x0021e8000c10150e */
        /* <DEDUP_REMOVED lines=31> */
.L_x_208:
[----:B------:R-:W-:Y:S05]  /*2330*/  BSYNC.RECONVERGENT B1 ;  /* 0x0000000000017941 */ /* 0x000fea0003800200 */
.L_x_207:
[----:B------:R-:W-:Y:S01]  /*2340*/  DADD R24, R24, 0.5 ;  /* 0x3fe0000018187429 */ /* 0x000fe20000000000 */
[----:B------:R-:W-:-:S09]  /*2350*/  VIADD R2, R2, 0x2 ;  /* 0x0000000202027836 */ /* 0x000fd20000000000 */
[----:B------:R-:W0:Y:S02]  /*2360*/  F2I.F64.TRUNC R25, R24 ;  /* 0x0000001800197311 */ /* 0x000e24000030d100 */
[----:B0-----:R2:W-:Y:S02]  /*2370*/  STG.E.U16 desc[UR14][R18.64+0x2], R25 ;  /* 0x0000021912007986 */ /* 0x0015e4000c10150e */
.L_x_204:
[----:B------:R-:W3:Y:S02]  /*2380*/  LDCU UR10, c[0x0][0x394] ;  /* 0x00007280ff0a77ac */ /* 0x000ee40008000800 */
[----:B---3--:R-:W-:-:S09]  /*2390*/  ULOP3.LUT UP0, URZ, UR10, 0x1, URZ, 0xc0, !UPT ;  /* 0x000000010aff7892 */ /* 0x008fd2000f80c0ff */
[----:B------:R-:W-:Y:S05]  /*23a0*/  BRA.U !UP0, `(.L_x_194) ;  /* 0x0000000108ac7547 */ /* 0x000fea000b800000 */
[----:B01----:R-:W0:Y:S08]  /*23b0*/  LDC.64 R14, c[0x0][0x388] ;  /* 0x0000e200ff0e7b82 */ /* 0x003e300000000a00 */
[----:B------:R-:W1:Y:S01]  /*23c0*/  LDC.64 R12, c[0x0][0x380] ;  /* 0x0000e000ff0c7b82 */ /* 0x000e620000000a00 */
[----:B0-----:R-:W-:-:S06]  /*23d0*/  IMAD.WIDE R14, R2, 0x2, R14 ;  /* 0x00000002020e7825 */ /* 0x001fcc00078e020e */
[----:B------:R-:W3:Y:S01]  /*23e0*/  LDG.E.U16 R14, desc[UR14][R14.64] ;  /* 0x0000000e0e0e7981 */ /* 0x000ee2000c1e1500 */
[----:B-1----:R-:W-:-:S06]  /*23f0*/  IMAD.WIDE R12, R2, 0x2, R12 ;  /* 0x00000002020c7825 */ /* 0x002fcc00078e020c */
[----:B------:R0:W4:Y:S02]  /*2400*/  LDG.E.U16 R12, desc[UR14][R12.64] ;  /* 0x0000000e0c0c7981 */ /* 0x000124000c1e1500 */
[----:B0-----:R-:W-:Y:S01]  /*2410*/  MOV R13, 0x3fd80000 ;  /* 0x3fd80000000d7802 */ /* 0x001fe20000000f00 */
[----:B------:R-:W-:Y:S01]  /*2420*/  BSSY.RECONVERGENT B1, `(.L_x_209) ;  /* 0x000001e000017945 */ /* 0x000fe20003800200 */
[----:B---3--:R-:W-:-:S05]  /*2430*/  PRMT R0, R14, 0x9910, RZ ;  /* 0x000099100e007816 */ /* 0x008fca00000000ff */
[----:B------:R-:W-:Y:S01]  /*2440*/  IMAD R0, R0, R0, RZ ;  /* 0x0000000000007224 */ /* 0x000fe200078e02ff */
[----:B----4-:R-:W-:-:S05]  /*2450*/  PRMT R9, R12, 0x9910, RZ ;  /* 0x000099100c097816 */ /* 0x010fca00000000ff */
[----:B------:R-:W-:-:S04]  /*2460*/  IMAD R0, R9, R9, R0 ;  /* 0x0000000909007224 */ /* 0x000fc800078e0200 */
[----:B------:R-:W0:Y:S08]  /*2470*/  I2F.F64.U32 R10, R0 ;  /* 0x00000000000a7312 */ /* 0x000e300000201800 */
[----:B0-----:R-:W0:Y:S01]  /*2480*/  MUFU.RSQ64H R17, R11 ;  /* 0x0000000b00117308 */ /* 0x001e220000001c00 */
[----:B------:R-:W-:Y:S01]  /*2490*/  IADD3 R16, PT, PT, R11, -0x3500000, RZ ;  /* 0xfcb000000b107810 */ /* 0x000fe20007ffe0ff */
[----:B------:R-:W-:-:S05]  /*24a0*/  IMAD.MOV.U32 R12, RZ, RZ, 0x0 ;  /* 0x00000000ff0c7424 */ /* 0x000fca00078e00ff */
[----:B0-----:R-:W-:-:S08]  /*24b0*/  DMUL R14, R16, R16 ;  /* 0x00000010100e7228 */ /* 0x001fd00000000000 */
[----:B------:R-:W-:-:S08]  /*24c0*/  DFMA R14, R10, -R14, 1 ;  /* 0x3ff000000a0e742b */ /* 0x000fd0000000080e */
[----:B------:R-:W-:Y:S02]  /*24d0*/  DFMA R12, R14, R12, 0.5 ;  /* 0x3fe000000e0c742b */ /* 0x000fe4000000000c */
[----:B------:R-:W-:-:S08]  /*24e0*/  DMUL R14, R16, R14 ;  /* 0x0000000e100e7228 */ /* 0x000fd00000000000 */
[----:B------:R-:W-:Y:S01]  /*24f0*/  DFMA R22, R12, R14, R16 ;  /* 0x0000000e0c16722b */ /* 0x000fe20000000010 */
[----:B------:R-:W-:-:S07]  /*2500*/  ISETP.GE.U32.AND P1, PT, R16, 0x7ca00000, PT ;  /* 0x7ca000001000780c */ /* 0x000fce0003f26070 */
[----:B--2---:R-:W-:Y:S02]  /*2510*/  DMUL R18, R10, R22 ;  /* 0x000000160a127228 */ /* 0x004fe40000000000 */
[----:B------:R-:W-:Y:S01]  /*2520*/  VIADD R15, R23, 0xfff00000 ;  /* 0xfff00000170f7836 */ /* 0x000fe20000000000 */
[----:B------:R-:W-:-:S05]  /*2530*/  MOV R14, R22 ;  /* 0x00000016000e7202 */ /* 0x000fca0000000f00 */
[----:B------:R-:W-:-:S08]  /*2540*/  DFMA R12, R18, -R18, R10 ;  /* 0x80000012120c722b */ /* 0x000fd0000000000a */
[----:B------:R-:W-:Y:S01]  /*2550*/  DFMA R20, R12, R14, R18 ;  /* 0x0000000e0c14722b */ /* 0x000fe20000000012 */
[----:B------:R-:W-:Y:S10]  /*2560*/  @!P1 BRA `(.L_x_210) ;  /* 0x0000000000249947 */ /* 0x000ff40003800000 */
[----:B------:R-:W-:Y:S01]  /*2570*/  IMAD.MOV.U32 R0, RZ, RZ, R22 ;  /* 0x000000ffff007224 */ /* 0x000fe200078e0016 */
[----:B------:R-:W-:Y:S01]  /*2580*/  MOV R20, R18 ;  /* 0x0000001200147202 */ /* 0x000fe20000000f00 */
[----:B------:R-:W-:Y:S01]  /*2590*/  IMAD.MOV.U32 R21, RZ, RZ, R19 ;  /* 0x000000ffff157224 */ /* 0x000fe200078e0013 */
[----:B------:R-:W-:Y:S01]  /*25a0*/  MOV R23, R16 ;  /* 0x0000001000177202 */ /* 0x000fe20000000f00 */
[----:B------:R-:W-:Y:S01]  /*25b0*/  IMAD.MOV.U32 R22, RZ, RZ, R15 ;  /* 0x000000ffff167224 */ /* 0x000fe200078e000f */
[----:B------:R-:W-:-:S07]  /*25c0*/  MOV R9, 0x25e0 ;  /* 0x000025e000097802 */ /* 0x000fce0000000f00 */
[----:B------:R-:W-:Y:S05]  /*25d0*/  CALL.REL.NOINC `($__internal_2_$__cuda_sm20_dsqrt_rn_f64_mediumpath_v1) ;  /* 0x0000000000287944 */ /* 0x000fea0003c00000 */
[----:B------:R-:W-:Y:S01]  /*25e0*/  MOV R20, R0 ;  /* 0x0000000000147202 */ /* 0x000fe20000000f00 */
[----:B------:R-:W-:-:S07]  /*25f0*/  IMAD.MOV.U32 R21, RZ, RZ, R13 ;  /* 0x000000ffff157224 */ /* 0x000fce00078e000d */
.L_x_210:
[----:B------:R-:W-:Y:S05]  /*2600*/  BSYNC.RECONVERGENT B1 ;  /* 0x0000000000017941 */ /* 0x000fea0003800200 */
.L_x_209:
[----:B------:R-:W0:Y:S01]  /*2610*/  LDC.64 R10, c[0x0][0x398] ;  /* 0x0000e600ff0a7b82 */ /* 0x000e220000000a00 */
[----:B------:R-:W-:-:S10]  /*2620*/  DADD R20, R20, 0.5 ;  /* 0x3fe0000014147429 */ /* 0x000fd40000000000 */
[----:B------:R-:W1:Y:S01]  /*2630*/  F2I.F64.TRUNC R21, R20 ;  /* 0x0000001400157311 */ /* 0x000e62000030d100 */
[----:B0-----:R-:W-:-:S05]  /*2640*/  IMAD.WIDE R10, R2, 0x2, R10 ;  /* 0x00000002020a7825 */ /* 0x001fca00078e020a */
[----:B-1----:R3:W-:Y:S02]  /*2650*/  STG.E.U16 desc[UR14][R10.64], R21 ;  /* 0x000000150a007986 */ /* 0x0027e4000c10150e */
.L_x_194:
[----:B------:R-:W-:Y:S05]  /*2660*/  @!P0 BRA `(.L_x_211) ;  /* 0xffffffd800c88947 */ /* 0x000fea000383ffff */
[----:B------:R-:W-:Y:S05]  /*2670*/  EXIT ;  /* 0x000000000000794d */ /* 0x000fea0003800000 */
        .weak           $__internal_2_$__cuda_sm20_dsqrt_rn_f64_mediumpath_v1
        .type           $__internal_2_$__cuda_sm20_dsqrt_rn_f64_mediumpath_v1,@function
        .size           $__internal_2_$__cuda_sm20_dsqrt_rn_f64_mediumpath_v1,(.L_x_250 - $__internal_2_$__cuda_sm20_dsqrt_rn_f64_mediumpath_v1)
$__internal_2_$__cuda_sm20_dsqrt_rn_f64_mediumpath_v1:
[----:B------:R-:W-:Y:S01]  /*2680*/  ISETP.GE.U32.AND P2, PT, R23, -0x3400000, PT ;  /* 0xfcc000001700780c */ /* 0x000fe20003f46070 */
[----:B------:R-:W-:Y:S01]  /*2690*/  BSSY.RECONVERGENT B0, `(.L_x_212) ;  /* 0x0000025000007945 */ /* 0x000fe20003800200 */
[----:B------:R-:W-:Y:S01]  /*26a0*/  MOV R23, R22 ;  /* 0x0000001600177202 */ /* 0x000fe20000000f00 */
[----:B------:R-:W-:-:S10]  /*26b0*/  IMAD.MOV.U32 R22, RZ, RZ, R0 ;  /* 0x000000ffff167224 */ /* 0x000fd400078e0000 */
[----:B------:R-:W-:Y:S05]  /*26c0*/  @!P2 BRA `(.L_x_213) ;  /* 0x000000000020a947 */ /* 0x000fea0003800000 */
[----:B------:R-:W-:-:S10]  /*26d0*/  DFMA.RM R20, R12, R22, R20 ;  /* 0x000000160c14722b */ /* 0x000fd40000004014 */
[----:B------:R-:W-:-:S04]  /*26e0*/  IADD3 R12, P2, PT, R20, 0x1, RZ ;  /* 0x00000001140c7810 */ /* 0x000fc80007f5e0ff */
[----:B------:R-:W-:-:S06]  /*26f0*/  IADD3.X R13, PT, PT, RZ, R21, RZ, P2, !PT ;  /* 0x00000015ff0d7210 */ /* 0x000fcc00017fe4ff */
[----:B------:R-:W-:-:S08]  /*2700*/  DFMA.RP R10, -R20, R12, R10 ;  /* 0x0000000c140a722b */ /* 0x000fd0000000810a */
[----:B------:R-:W-:-:S06]  /*2710*/  DSETP.GT.AND P2, PT, R10, RZ, PT ;  /* 0x000000ff0a00722a */ /* 0x000fcc0003f44000 */
[----:B------:R-:W-:Y:S02]  /*2720*/  FSEL R12, R12, R20, P2 ;  /* 0x000000140c0c7208 */ /* 0x000fe40001000000 */
[----:B------:R-:W-:Y:S01]  /*2730*/  FSEL R13, R13, R21, P2 ;  /* 0x000000150d0d7208 */ /* 0x000fe20001000000 */
[----:B------:R-:W-:Y:S06]  /*2740*/  BRA `(.L_x_214) ;  /* 0x0000000000647947 */ /* 0x000fec0003800000 */
.L_x_213:
[----:B------:R-:W-:-:S14]  /*2750*/  DSETP.NE.AND P2, PT, R10, RZ, PT ;  /* 0x000000ff0a00722a */ /* 0x000fdc0003f45000 */
[----:B------:R-:W-:Y:S05]  /*2760*/  @!P2 BRA `(.L_x_215) ;  /* 0x000000000058a947 */ /* 0x000fea0003800000 */
[----:B------:R-:W-:-:S13]  /*2770*/  ISETP.GE.AND P2, PT, R11, RZ, PT ;  /* 0x000000ff0b00720c */ /* 0x000fda0003f46270 */
[----:B------:R-:W-:Y:S01]  /*2780*/  @!P2 IMAD.MOV.U32 R12, RZ, RZ, 0x0 ;  /* 0x00000000ff0ca424 */ /* 0x000fe200078e00ff */
[----:B------:R-:W-:Y:S01]  /*2790*/  @!P2 MOV R13, 0xfff80000 ;  /* 0xfff80000000da802 */ /* 0x000fe20000000f00 */
[----:B------:R-:W-:Y:S06]  /*27a0*/  @!P2 BRA `(.L_x_214) ;  /* 0x00000000004ca947 */ /* 0x000fec0003800000 */
[----:B------:R-:W-:-:S13]  /*27b0*/  ISETP.GT.AND P2, PT, R11, 0x7fefffff, PT ;  /* 0x7fefffff0b00780c */ /* 0x000fda0003f44270 */
[----:B------:R-:W-:Y:S05]  /*27c0*/  @P2 BRA `(.L_x_215) ;  /* 0x0000000000402947 */ /* 0x000fea0003800000 */
[----:B------:R-:W-:Y:S01]  /*27d0*/  DMUL R22, R10, 8.11296384146066816958e+31 ;  /* 0x469000000a167828 */ /* 0x000fe20000000000 */
[----:B------:R-:W-:Y:S01]  /*27e0*/  IMAD.MOV.U32 R20, RZ, RZ, RZ ;  /* 0x000000ffff147224 */ /* 0x000fe200078e00ff */
[----:B------:R-:W-:Y:S01]  /*27f0*/  MOV R10, 0x0 ;  /* 0x00000000000a7802 */ /* 0x000fe20000000f00 */
[----:B------:R-:W-:-:S03]  /*2800*/  IMAD.MOV.U32 R11, RZ, RZ, 0x3fd80000 ;  /* 0x3fd80000ff0b7424 */ /* 0x000fc600078e00ff */
[----:B------:R-:W0:Y:S02]  /*2810*/  MUFU.RSQ64H R21, R23 ;  /* 0x0000001700157308 */ /* 0x000e240000001c00 */
[----:B0-----:R-:W-:-:S08]  /*2820*/  DMUL R12, R20, R20 ;  /* 0x00000014140c7228 */ /* 0x001fd00000000000 */
[----:B------:R-:W-:-:S08]  /*2830*/  DFMA R12, R22, -R12, 1 ;  /* 0x3ff00000160c742b */ /* 0x000fd0000000080c */
[----:B------:R-:W-:Y:S02]  /*2840*/  DFMA R10, R12, R10, 0.5 ;  /* 0x3fe000000c0a742b */ /* 0x000fe4000000000a */
[----:B------:R-:W-:-:S08]  /*2850*/  DMUL R12, R20, R12 ;  /* 0x0000000c140c7228 */ /* 0x000fd00000000000 */
[----:B------:R-:W-:-:S08]  /*2860*/  DFMA R12, R10, R12, R20 ;  /* 0x0000000c0a0c722b */ /* 0x000fd00000000014 */
[----:B------:R-:W-:Y:S02]  /*2870*/  DMUL R10, R22, R12 ;  /* 0x0000000c160a7228 */ /* 0x000fe40000000000 */
[----:B------:R-:W-:-:S06]  /*2880*/  IADD3 R13, PT, PT, R13, -0x100000, RZ ;  /* 0xfff000000d0d7810 */ /* 0x000fcc0007ffe0ff */
[----:B------:R-:W-:-:S08]  /*2890*/  DFMA R22, R10, -R10, R22 ;  /* 0x8000000a0a16722b */ /* 0x000fd00000000016 */
[----:B------:R-:W-:-:S10]  /*28a0*/  DFMA R12, R12, R22, R10 ;  /* 0x000000160c0c722b */ /* 0x000fd4000000000a */
[----:B------:R-:W-:Y:S01]  /*28b0*/  VIADD R13, R13, 0xfcb00000 ;  /* 0xfcb000000d0d7836 */ /* 0x000fe20000000000 */
[----:B------:R-:W-:Y:S06]  /*28c0*/  BRA `(.L_x_214) ;  /* 0x0000000000047947 */ /* 0x000fec0003800000 */
.L_x_215:
[----:B------:R-:W-:-:S11]  /*28d0*/  DADD R12, R10, R10 ;  /* 0x000000000a0c7229 */ /* 0x000fd6000000000a */
.L_x_214:
[----:B------:R-:W-:Y:S05]  /*28e0*/  BSYNC.RECONVERGENT B0 ;  /* 0x0000000000007941 */ /* 0x000fea0003800200 */
.L_x_212:
[----:B------:R-:W-:Y:S02]  /*28f0*/  HFMA2 R11, -RZ, RZ, 0, 0 ;  /* 0x00000000ff0b7431 */ /* 0x000fe400000001ff */
[----:B------:R-:W-:Y:S01]  /*2900*/  IMAD.MOV.U32 R10, RZ, RZ, R9 ;  /* 0x000000ffff0a7224 */ /* 0x000fe200078e0009 */
[----:B------:R-:W-:-:S03]  /*2910*/  MOV R0, R12 ;  /* 0x0000000c00007202 */ /* 0x000fc60000000f00 */
[----:B------:R-:W-:Y:S05]  /*2920*/  RET.REL.NODEC R10 `(_Z20magnitude_x_y_DevicePsS_iiS_) ;  /* 0xffffffd40ab47950 */ /* 0x000fea0003c3ffff */
.L_x_216:
        /* <DEDUP_REMOVED lines=13> */
.L_x_250:


//--------------------- .text._Z23radian_direction_DevicePsS_iiPfii --------------------------
	.section	.text._Z23radian_direction_DevicePsS_iiPfii,"ax",@progbits
	.align	128
        .global         _Z23radian_direction_DevicePsS_iiPfii
        .type           _Z23radian_direction_DevicePsS_iiPfii,@function
        .size           _Z23radian_direction_DevicePsS_iiPfii,(.L_x_251 - _Z23radian_direction_DevicePsS_iiPfii)
        .other          _Z23radian_direction_DevicePsS_iiPfii,@"STO_CUDA_ENTRY STV_DEFAULT"
_Z23radian_direction_DevicePsS_iiPfii:
.text._Z23radian_direction_DevicePsS_iiPfii:
[----:B------:R-:W-:Y:S01]  /*0000*/  LDC R1, c[0x0][0x37c] ;  /* 0x0000df00ff017b82 */ /* 0x000fe20000000800 */
[----:B------:R-:W0:Y:S07]  /*0010*/  S2R R8, SR_TID.X ;  /* 0x0000000000087919 */ /* 0x000e2e0000002100 */
[----:B------:R-:W0:Y:S01]  /*0020*/  S2UR UR4, SR_CTAID.X ;  /* 0x00000000000479c3 */ /* 0x000e220000002500 */
[----:B------:R-:W1:Y:S07]  /*0030*/  LDCU UR5, c[0x0][0x390] ;  /* 0x00007200ff0577ac */ /* 0x000e6e0008000800 */
[----:B------:R-:W0:Y:S02]  /*0040*/  LDC R5, c[0x0][0x360] ;  /* 0x0000d800ff057b82 */ /* 0x000e240000000800 */
[----:B0-----:R-:W-:-:S05]  /*0050*/  IMAD R8, R5, UR4, R8 ;  /* 0x0000000405087c24 */ /* 0x001fca000f8e0208 */
[----:B-1----:R-:W-:-:S13]  /*0060*/  ISETP.GE.AND P0, PT, R8, UR5, PT ;  /* 0x0000000508007c0c */ /* 0x002fda000bf06270 */
[----:B------:R-:W-:Y:S05]  /*0070*/  @P0 EXIT ;  /* 0x000000000000094d */ /* 0x000fea0003800000 */
[----:B------:R-:W0:Y:S02]  /*0080*/  LDC R6, c[0x0][0x394] ;  /* 0x0000e500ff067b82 */ /* 0x000e240000000800 */
[----:B0-----:R-:W-:-:S13]  /*0090*/  ISETP.GE.AND P0, PT, R6, 0x1, PT ;  /* 0x000000010600780c */ /* 0x001fda0003f06270 */
[----:B------:R-:W-:Y:S05]  /*00a0*/  @!P0 EXIT ;  /* 0x000000000000894d */ /* 0x000fea0003800000 */
[----:B------:R-:W0:Y:S01]  /*00b0*/  LDCU UR4, c[0x0][0x370] ;  /* 0x00006e00ff0477ac */ /* 0x000e220008000800 */
[----:B------:R-:W-:Y:S01]  /*00c0*/  LOP3.LUT R6, R6, 0x1, RZ, 0xc0, !PT ;  /* 0x0000000106067812 */ /* 0x000fe200078ec0ff */
[----:B------:R-:W1:Y:S01]  /*00d0*/  LDCU.64 UR6, c[0x0][0x358] ;  /* 0x00006b00ff0677ac */ /* 0x000e620008000a00 */
[----:B------:R-:W2:Y:S01]  /*00e0*/  LDCU.64 UR8, c[0x0][0x398] ;  /* 0x00007300ff0877ac */ /* 0x000ea20008000a00 */
[----:B0-----:R-:W-:-:S07]  /*00f0*/  IMAD R5, R5, UR4, RZ ;  /* 0x0000000405057c24 */ /* 0x001fce000f8e02ff */
.L_x_241:
[----:B0-----:R-:W0:Y:S01]  /*0100*/  LDCU UR4, c[0x0][0x394] ;  /* 0x00007280ff0477ac */ /* 0x001e220008000800 */
[----:B------:R-:W-:Y:S01]  /*0110*/  IMAD.MOV.U32 R7, RZ, RZ, RZ ;  /* 0x000000ffff077224 */ /* 0x000fe200078e00ff */
[----:B0-----:R-:W-:-:S09]  /*0120*/  UISETP.NE.AND UP0, UPT, UR4, 0x1, UPT ;  /* 0x000000010400788c */ /* 0x001fd2000bf05270 */
[----:B---34-:R-:W-:Y:S05]  /*0130*/  BRA.U !UP0, `(.L_x_217) ;  /* 0x0000001108987547 */ /* 0x018fea000b800000 */
[----:B------:R-:W0:Y:S01]  /*0140*/  LDC R4, c[0x0][0x3a4] ;  /* 0x0000e900ff047b82 */ /* 0x000e220000000800 */
[----:B------:R-:W-:Y:S01]  /*0150*/  ULOP3.LUT UR4, UR4, 0x7ffffffe, URZ, 0xc0, !UPT ;  /* 0x7ffffffe04047892 */ /* 0x000fe2000f8ec0ff */
[----:B------:R-:W-:-:S03]  /*0160*/  IMAD.MOV.U32 R2, RZ, RZ, R8 ;  /* 0x000000ffff027224 */ /* 0x000fc600078e0008 */
[----:B------:R-:W-:-:S03]  /*0170*/  UIADD3 UR4, UPT, UPT, -UR4, URZ, URZ ;  /* 0x000000ff04047290 */ /* 0x000fc6000fffe1ff */
[----:B------:R-:W3:Y:S03]  /*0180*/  LDC R3, c[0x0][0x3a0] ;  /* 0x0000e800ff037b82 */ /* 0x000ee60000000800 */
[----:B------:R-:W-:-:S05]  /*0190*/  IMAD.U32 R0, RZ, RZ, UR4 ;  /* 0x00000004ff007e24 */ /* 0x000fca000f8e00ff */
[----:B------:R-:W4:Y:S08]  /*01a0*/  LDC.64 R18, c[0x0][0x380] ;  /* 0x0000e000ff127b82 */ /* 0x000f300000000a00 */
[----:B------:R-:W0:Y:S02]  /*01b0*/  LDC.64 R16, c[0x0][0x388] ;  /* 0x0000e200ff107b82 */ /* 0x000e240000000a00 */
.L_x_232:
[----:B0-----:R-:W-:-:S04]  /*01c0*/  IMAD.WIDE R14, R2, 0x2, R16 ;  /* 0x00000002020e7825 */ /* 0x001fc800078e0210 */
[----:B----4-:R-:W-:Y:S01]  /*01d0*/  IMAD.WIDE R12, R2, 0x2, R18 ;  /* 0x00000002020c7825 */ /* 0x010fe200078e0212 */
[----:B-1----:R-:W4:Y:S04]  /*01e0*/  LDG.E.U16 R7, desc[UR6][R14.64] ;  /* 0x000000060e077981 */ /* 0x002f28000c1e1500 */
[----:B------:R-:W5:Y:S01]  /*01f0*/  LDG.E.U16 R36, desc[UR6][R12.64] ;  /* 0x000000060c247981 */ /* 0x000f62000c1e1500 */
[----:B------:R-:W-:Y:S01]  /*0200*/  VIADD R0, R0, 0x2 ;  /* 0x0000000200007836 */ /* 0x000fe20000000000 */
[----:B------:R-:W-:Y:S01]  /*0210*/  ISETP.NE.AND P0, PT, R4, -0x1, PT ;  /* 0xffffffff0400780c */ /* 0x000fe20003f05270 */
[----:B------:R-:W-:Y:S01]  /*0220*/  BSSY.RECONVERGENT B0, `(.L_x_218) ;  /* 0x0000086000007945 */ /* 0x000fe20003800200 */
[----:B------:R-:W-:Y:S02]  /*0230*/  CS2R R24, SRZ ;  /* 0x0000000000187805 */ /* 0x000fe4000001ff00 */
[----:B------:R-:W-:Y:S01]  /*0240*/  ISETP.NE.AND P1, PT, R0, RZ, PT ;  /* 0x000000ff0000720c */ /* 0x000fe20003f25270 */
[----:B----4-:R-:W0:Y:S01]  /*0250*/  I2F.F64.S16 R22, R7 ;  /* 0x0000000700167312 */ /* 0x010e220000101c00 */
[----:B-----5:R-:W-:-:S04]  /*0260*/  LOP3.LUT R9, R36, R7, RZ, 0xfc, !PT ;  /* 0x0000000724097212 */ /* 0x020fc800078efcff */
[----:B------:R-:W-:-:S04]  /*0270*/  PRMT R9, R9, 0x9910, RZ ;  /* 0x0000991009097816 */ /* 0x000fc800000000ff */
[----:B------:R-:W-:Y:S01]  /*0280*/  ISETP.NE.AND P2, PT, R9, RZ, PT ;  /* 0x000000ff0900720c */ /* 0x000fe20003f45270 */
[----:B0-----:R-:W-:-:S10]  /*0290*/  DADD R10, -RZ, -R22 ;  /* 0x00000000ff0a7229 */ /* 0x001fd40000000916 */
[----:B------:R-:W-:Y:S02]  /*02a0*/  FSEL R35, R11, R23, !P0 ;  /* 0x000000170b237208 */ /* 0x000fe40004000000 */
[----:B------:R-:W-:Y:S02]  /*02b0*/  FSEL R34, R10, R22, !P0 ;  /* 0x000000160a227208 */ /* 0x000fe40004000000 */
[----:B------:R-:W-:Y:S01]  /*02c0*/  SHF.R.S32.HI R11, RZ, 0x1f, R2 ;  /* 0x0000001fff0b7819 */ /* 0x000fe20000011402 */
[----:B------:R-:W-:Y:S06]  /*02d0*/  @!P2 BRA `(.L_x_219) ;  /* 0x0000000400e8a947 */ /* 0x000fec0003800000 */
[----:B------:R-:W0:Y:S01]  /*02e0*/  I2F.F64.S16 R36, R36 ;  /* 0x0000002400247312 */ /* 0x000e220000101c00 */
        /* <DEDUP_REMOVED lines=17> */
[----:B------:R-:W-:Y:S02]  /*0400*/  IMAD.MOV.U32 R21, RZ, RZ, R23 ;  /* 0x000000ffff157224 */ /* 0x000fe400078e0017 */
[----:B------:R-:W-:Y:S02]  /*0410*/  IMAD.MOV.U32 R24, RZ, RZ, R36 ;  /* 0x000000ffff187224 */ /* 0x000fe400078e0024 */
[----:B------:R-:W-:-:S07]  /*0420*/  IMAD.MOV.U32 R25, RZ, RZ, R37 ;  /* 0x000000ffff197224 */ /* 0x000fce00078e0025 */
[----:B--23--:R-:W-:Y:S05]  /*0430*/  CALL.REL.NOINC `($__internal_3_$__cuda_sm20_div_rn_f64_full) ;  /* 0x0000001800407944 */ /* 0x00cfea0003c00000 */
[----:B------:R-:W-:Y:S02]  /*0440*/  IMAD.MOV.U32 R20, RZ, RZ, R30 ;  /* 0x000000ffff147224 */ /* 0x000fe400078e001e */
[----:B------:R-:W-:-:S07]  /*0450*/  IMAD.MOV.U32 R21, RZ, RZ, R31 ;  /* 0x000000ffff157224 */ /* 0x000fce00078e001f */
.L_x_221:
[----:B--2---:R-:W-:Y:S05]  /*0460*/  BSYNC.RECONVERGENT B1 ;  /* 0x0000000000017941 */ /* 0x004fea0003800200 */
.L_x_220:
[----:B------:R-:W-:Y:S01]  /*0470*/  DSETP.GT.AND P0, PT, |R20|, 1, PT ;  /* 0x3ff000001400742a */ /* 0x000fe20003f04200 */
[----:B------:R-:W-:Y:S01]  /*0480*/  BSSY.RECONVERGENT B1, `(.L_x_222) ;  /* 0x000000d000017945 */ /* 0x000fe20003800200 */
[----:B------:R-:W-:-:S10]  /*0490*/  DADD R26, -RZ, |R20| ;  /* 0x00000000ff1a7229 */ /* 0x000fd40000000514 */
[----:B------:R-:W-:Y:S02]  /*04a0*/  IMAD.MOV.U32 R22, RZ, RZ, R26 ;  /* 0x000000ffff167224 */ /* 0x000fe400078e001a */
[----:B------:R-:W-:Y:S01]  /*04b0*/  IMAD.MOV.U32 R23, RZ, RZ, R27 ;  /* 0x000000ffff177224 */ /* 0x000fe200078e001b */
[----:B------:R-:W-:Y:S06]  /*04c0*/  @!P0 BRA `(.L_x_223) ;  /* 0x0000000000208947 */ /* 0x000fec0003800000 */
[----:B------:R-:W0:Y:S01]  /*04d0*/  MUFU.RCP64H R23, R27 ;  /* 0x0000001b00177308 */ /* 0x000e220000001800 */
[----:B------:R-:W-:Y:S01]  /*04e0*/  IMAD.MOV.U32 R22, RZ, RZ, RZ ;  /* 0x000000ffff167224 */ /* 0x000fe200078e00ff */
[----:B------:R-:W-:-:S05]  /*04f0*/  DSETP.NEU.AND P2, PT, |R20|, +INF , PT ;  /* 0x7ff000001400742a */ /* 0x000fca0003f4d200 */
[----:B0-----:R-:W-:-:S08]  /*0500*/  DFMA R24, R22, -|R20|, 1 ;  /* 0x3ff000001618742b */ /* 0x001fd00000000c14 */
[----:B------:R-:W-:-:S08]  /*0510*/  DFMA R24, R24, R24, R24 ;  /* 0x000000181818722b */ /* 0x000fd00000000018 */
[----:B------:R-:W-:-:S10]  /*0520*/  DFMA R24, R22, R24, R22 ;  /* 0x000000181618722b */ /* 0x000fd40000000016 */
[----:B------:R-:W-:Y:S02]  /*0530*/  FSEL R22, R24, RZ, P2 ;  /* 0x000000ff18167208 */ /* 0x000fe40001000000 */
[----:B------:R-:W-:-:S07]  /*0540*/  FSEL R23, R25, RZ, P2 ;  /* 0x000000ff19177208 */ /* 0x000fce0001000000 */
.L_x_223:
[----:B------:R-:W-:Y:S05]  /*0550*/  BSYNC.RECONVERGENT B1 ;  /* 0x0000000000017941 */ /* 0x000fea0003800200 */
.L_x_222:
[----:B------:R-:W-:Y:S01]  /*0560*/  DMUL R20, R22, R22 ;  /* 0x0000001616147228 */ /* 0x000fe20000000000 */
[----:B------:R-:W-:Y:S01]  /*0570*/  IMAD.MOV.U32 R24, RZ, RZ, -0x2449a4b7 ;  /* 0xdbb65b49ff187424 */ /* 0x000fe200078e00ff */
[----:B------:R-:W-:Y:S01]  /*0580*/  UMOV UR4, 0x2a25ff7e ;  /* 0x2a25ff7e00047882 */ /* 0x000fe20000000000 */
[----:B------:R-:W-:Y:S01]  /*0590*/  IMAD.MOV.U32 R25, RZ, RZ, 0x3f2d3b63 ;  /* 0x3f2d3b63ff197424 */ /* 0x000fe200078e00ff */
[----:B------:R-:W-:Y:S01]  /*05a0*/  UMOV UR5, 0x3ef53e1d ;  /* 0x3ef53e1d00057882 */ /* 0x000fe20000000000 */
[----:B---3--:R-:W-:-:S04]  /*05b0*/  ISETP.NE.AND P2, PT, R3, 0x1, PT ;  /* 0x000000010300780c */ /* 0x008fc80003f45270 */
[----:B------:R-:W-:Y:S01]  /*05c0*/  DFMA R24, R20, -UR4, R24 ;  /* 0x8000000414187c2b */ /* 0x000fe20008000018 */
[----:B------:R-:W-:Y:S01]  /*05d0*/  UMOV UR4, 0x8dde082e ;  /* 0x8dde082e00047882 */ /* 0x000fe20000000000 */
[----:B------:R-:W-:-:S06]  /*05e0*/  UMOV UR5, 0x3f531278 ;  /* 0x3f53127800057882 */ /* 0x000fcc0000000000 */
[----:B------:R-:W-:Y:S01]  /*05f0*/  DFMA R24, R20, R24, -UR4 ;  /* 0x8000000414187e2b */ /* 0x000fe20008000018 */
[----:B------:R-:W-:Y:S01]  /*0600*/  UMOV UR4, 0xc8249315 ;  /* 0xc824931500047882 */ /* 0x000fe20000000000 */
[----:B------:R-:W-:-:S06]  /*0610*/  UMOV UR5, 0x3f6f9690 ;  /* 0x3f6f969000057882 */ /* 0x000fcc0000000000 */
[----:B------:R-:W-:Y:S01]  /*0620*/  DFMA R24, R20, R24, UR4 ;  /* 0x0000000414187e2b */ /* 0x000fe20008000018 */
        /* <DEDUP_REMOVED lines=47> */
[----:B------:R-:W-:-:S08]  /*0920*/  DMUL R24, R20, R24 ;  /* 0x0000001814187228 */ /* 0x000fd00000000000 */
[----:B------:R-:W-:Y:S02]  /*0930*/  DFMA R24, R24, R22, R22 ;  /* 0x000000161818722b */ /* 0x000fe40000000016 */
[----:B------:R-:W-:-:S06]  /*0940*/  DADD R22, -RZ, -R36 ;  /* 0x00000000ff167229 */ /* 0x000fcc0000000924 */
[----:B------:R-:W-:-:S04]  /*0950*/  DADD R20, -R24, UR4 ;  /* 0x0000000418147e29 */ /* 0x000fc80008000100 */
[----:B------:R-:W-:Y:S02]  /*0960*/  FSEL R22, R22, R36, !P2 ;  /* 0x0000002416167208 */ /* 0x000fe40005000000 */
[----:B------:R-:W-:-:S04]  /*0970*/  FSEL R23, R23, R37, !P2 ;  /* 0x0000002517177208 */ /* 0x000fc80005000000 */
[----:B------:R-:W-:Y:S02]  /*0980*/  FSEL R24, R20, R24, P0 ;  /* 0x0000001814187208 */ /* 0x000fe40000000000 */
[----:B------:R-:W-:Y:S01]  /*0990*/  FSEL R25, R21, R25, P0 ;  /* 0x0000001915197208 */ /* 0x000fe20000000000 */
[----:B------:R-:W-:-:S05]  /*09a0*/  DSETP.GE.AND P0, PT, R22, RZ, PT ;  /* 0x000000ff1600722a */ /* 0x000fca0003f06000 */
[----:B------:R-:W-:-:S09]  /*09b0*/  DADD R24, -RZ, |R24| ;  /* 0x00000000ff187229 */ /* 0x000fd20000000518 */
[----:B------:R-:W-:Y:S05]  /*09c0*/  @!P0 BRA `(.L_x_224) ;  /* 0x0000000000188947 */ /* 0x000fea0003800000 */
[----:B------:R-:W-:-:S14]  /*09d0*/  DSETP.GE.AND P0, PT, R34, RZ, PT ;  /* 0x000000ff2200722a */ /* 0x000fdc0003f06000 */
[----:B------:R-:W-:Y:S05]  /*09e0*/  @P0 BRA `(.L_x_219) ;  /* 0x0000000000240947 */ /* 0x000fea0003800000 */
[----:B------:R-:W-:Y:S01]  /*09f0*/  UMOV UR4, 0x54442d18 ;  /* 0x54442d1800047882 */ /* 0x000fe20000000000 */
[----:B------:R-:W-:Y:S02]  /*0a00*/  UMOV UR5, 0x401921fb ;  /* 0x401921fb00057882 */ /* 0x000fe40000000000 */
[----:B------:R-:W-:Y:S01]  /*0a10*/  DADD R24, -R24, UR4 ;  /* 0x0000000418187e29 */ /* 0x000fe20008000100 */
[----:B------:R-:W-:Y:S10]  /*0a20*/  BRA `(.L_x_219) ;  /* 0x0000000000147947 */ /* 0x000ff40003800000 */
.L_x_224:
[----:B------:R-:W-:Y:S01]  /*0a30*/  DSETP.GE.AND P0, PT, R34, RZ, PT ;  /* 0x000000ff2200722a */ /* 0x000fe20003f06000 */
[----:B------:R-:W-:Y:S01]  /*0a40*/  UMOV UR4, 0x54442d18 ;  /* 0x54442d1800047882 */ /* 0x000fe20000000000 */
[----:B------:R-:W-:-:S12]  /*0a50*/  UMOV UR5, 0x400921fb ;  /* 0x400921fb00057882 */ /* 0x000fd80000000000 */
[----:B------:R-:W-:-:S08]  /*0a60*/  @P0 DADD R24, -R24, UR4 ;  /* 0x0000000418180e29 */ /* 0x000fd00008000100 */
[----:B------:R-:W-:-:S11]  /*0a70*/  @!P0 DADD R24, R24, UR4 ;  /* 0x0000000418188e29 */ /* 0x000fd60008000000 */
.L_x_219:
[----:B--2---:R-:W-:Y:S05]  /*0a80*/  BSYNC.RECONVERGENT B0 ;  /* 0x0000000000007941 */ /* 0x004fea0003800200 */
.L_x_218:
[----:B------:R-:W0:Y:S01]  /*0a90*/  F2F.F32.F64 R25, R24 ;  /* 0x0000001800197310 */ /* 0x000e220000301000 */
[----:B------:R-:W-:-:S04]  /*0aa0*/  LEA R34, P0, R2, UR8, 0x2 ;  /* 0x0000000802227c11 */ /* 0x000fc8000f8010ff */
[----:B------:R-:W-:-:S05]  /*0ab0*/  LEA.HI.X R35, R2, UR9, R11, 0x2, P0 ;  /* 0x0000000902237c11 */ /* 0x000fca00080f140b */
[----:B0-----:R0:W-:Y:S04]  /*0ac0*/  STG.E desc[UR6][R34.64], R25 ;  /* 0x0000001922007986 */ /* 0x0011e8000c101906 */
[----:B------:R-:W2:Y:S04]  /*0ad0*/  LDG.E.U16 R15, desc[UR6][R14.64+0x2] ;  /* 0x000002060e0f7981 */ /* 0x000ea8000c1e1500 */
[----:B------:R-:W4:Y:S01]  /*0ae0*/  LDG.E.U16 R12, desc[UR6][R12.64+0x2] ;  /* 0x000002060c0c7981 */ /* 0x000f22000c1e1500 */
[----:B------:R-:W-:Y:S01]  /*0af0*/  ISETP.NE.AND P2, PT, R4, -0x1, PT ;  /* 0xffffffff0400780c */ /* 0x000fe20003f45270 */
[----:B------:R-:W-:Y:S01]  /*0b00*/  BSSY.RECONVERGENT B0, `(.L_x_225) ;  /* 0x0000082000007945 */ /* 0x000fe20003800200 */
[----:B--2---:R-:W1:Y:S01]  /*0b10*/  I2F.F64.S16 R20, R15 ;  /* 0x0000000f00147312 */ /* 0x004e620000101c00 */
[----:B----4-:R-:W-:-:S04]  /*0b20*/  LOP3.LUT R7, R12, R15, RZ, 0xfc, !PT ;  /* 0x0000000f0c077212 */ /* 0x010fc800078efcff */
[----:B------:R-:W-:-:S04]  /*0b30*/  PRMT R7, R7, 0x9910, RZ ;  /* 0x0000991007077816 */ /* 0x000fc800000000ff */
[----:B------:R-:W-:Y:S01]  /*0b40*/  ISETP.NE.AND P0, PT, R7, RZ, PT ;  /* 0x000000ff0700720c */ /* 0x000fe20003f05270 */
[----:B-1----:R-:W-:-:S10]  /*0b50*/  DADD R10, -RZ, -R20 ;  /* 0x00000000ff0a7229 */ /* 0x002fd40000000914 */
[----:B------:R-:W-:Y:S02]  /*0b60*/  FSEL R36, R10, R20, !P2 ;  /* 0x000000140a247208 */ /* 0x000fe40005000000 */
[----:B------:R-:W-:Y:S02]  /*0b70*/  FSEL R37, R11, R21, !P2 ;  /* 0x000000150b257208 */ /* 0x000fe40005000000 */
[----:B------:R-:W-:Y:S01]  /*0b80*/  CS2R R10, SRZ ;  /* 0x00000000000a7805 */ /* 0x000fe2000001ff00 */
[----:B0-----:R-:W-:Y:S06]  /*0b90*/  @!P0 BRA `(.L_x_226) ;  /* 0x0000000400e08947 */ /* 0x001fec0003800000 */
        /* <DEDUP_REMOVED lines=19> */
[----:B---3--:R-:W-:Y:S05]  /*0cd0*/  CALL.REL.NOINC `($__internal_3_$__cuda_sm20_div_rn_f64_full) ;  /* 0x0000001000187944 */ /* 0x008fea0003c00000 */
[----:B------:R-:W-:Y:S02]  /*0ce0*/  IMAD.MOV.U32 R10, RZ, RZ, R30 ;  /* 0x000000ffff0a7224 */ /* 0x000fe400078e001e */
[----:B------:R-:W-:-:S07]  /*0cf0*/  IMAD.MOV.U32 R11, RZ, RZ, R31 ;  /* 0x000000ffff0b7224 */ /* 0x000fce00078e001f */
.L_x_228:
[----:B------:R-:W-:Y:S05]  /*0d00*/  BSYNC.RECONVERGENT B1 ;  /* 0x0000000000017941 */ /* 0x000fea0003800200 */
.L_x_227:
        /* <DEDUP_REMOVED lines=14> */
.L_x_230:
[----:B------:R-:W-:Y:S05]  /*0df0*/  BSYNC.RECONVERGENT B1 ;  /* 0x0000000000017941 */ /* 0x000fea0003800200 */
.L_x_229:
        /* <DEDUP_REMOVED lines=77> */
.L_x_231:
[----:B------:R-:W-:Y:S01]  /*12d0*/  DSETP.GE.AND P0, PT, R36, RZ, PT ;  /* 0x000000ff2400722a */ /* 0x000fe20003f06000 */
[----:B------:R-:W-:Y:S01]  /*12e0*/  UMOV UR4, 0x54442d18 ;  /* 0x54442d1800047882 */ /* 0x000fe20000000000 */
[----:B------:R-:W-:-:S12]  /*12f0*/  UMOV UR5, 0x400921fb ;  /* 0x400921fb00057882 */ /* 0x000fd80000000000 */
[----:B------:R-:W-:-:S08]  /*1300*/  @P0 DADD R10, -R10, UR4 ;  /* 0x000000040a0a0e29 */ /* 0x000fd00008000100 */
[----:B------:R-:W-:-:S11]  /*1310*/  @!P0 DADD R10, R10, UR4 ;  /* 0x000000040a0a8e29 */ /* 0x000fd60008000000 */
.L_x_226:
[----:B------:R-:W-:Y:S05]  /*1320*/  BSYNC.RECONVERGENT B0 ;  /* 0x0000000000007941 */ /* 0x000fea0003800200 */
.L_x_225:
[----:B------:R-:W0:Y:S01]  /*1330*/  F2F.F32.F64 R11, R10 ;  /* 0x0000000a000b7310 */ /* 0x000e220000301000 */
[----:B------:R-:W-:Y:S01]  /*1340*/  VIADD R2, R2, 0x2 ;  /* 0x0000000202027836 */ /* 0x000fe20000000000 */
[----:B0-----:R0:W-:Y:S01]  /*1350*/  STG.E desc[UR6][R34.64+0x4], R11 ;  /* 0x0000040b22007986 */ /* 0x0011e2000c101906 */
[----:B------:R-:W-:Y:S05]  /*1360*/  @P1 BRA `(.L_x_232) ;  /* 0xffffffec00941947 */ /* 0x000fea000383ffff */
[----:B------:R-:W1:Y:S02]  /*1370*/  LDCU UR4, c[0x0][0x394] ;  /* 0x00007280ff0477ac */ /* 0x000e640008000800 */
[----:B-1----:R-:W-:-:S06]  /*1380*/  ULOP3.LUT UR4, UR4, 0x7ffffffe, URZ, 0xc0, !UPT ;  /* 0x7ffffffe04047892 */ /* 0x002fcc000f8ec0ff */
[----:B------:R-:W-:-:S07]  /*1390*/  IMAD.U32 R7, RZ, RZ, UR4 ;  /* 0x00000004ff077e24 */ /* 0x000fce000f8e00ff */
.L_x_217:
[----:B------:R-:W-:-:S13]  /*13a0*/  ISETP.NE.U32.AND P0, PT, R6, 0x1, PT ;  /* 0x000000010600780c */ /* 0x000fda0003f05070 */
[----:B------:R-:W-:Y:S05]  /*13b0*/  @P0 BRA `(.L_x_233) ;  /* 0x00000008004c0947 */ /* 0x000fea0003800000 */
[----:B---3--:R-:W3:Y:S01]  /*13c0*/  LDC.64 R2, c[0x0][0x388] ;  /* 0x0000e200ff027b82 */ /* 0x008ee20000000a00 */
[----:B------:R-:W-:-:S07]  /*13d0*/  IMAD.IADD R0, R7, 0x1, R8 ;  /* 0x0000000107007824 */ /* 0x000fce00078e0208 */
[----:B0-----:R-:W0:Y:S08]  /*13e0*/  LDC.64 R10, c[0x0][0x380] ;  /* 0x0000e000ff0a7b82 */ /* 0x001e300000000a00 */
[----:B------:R-:W4:Y:S01]  /*13f0*/  LDC R16, c[0x0][0x3a4] ;  /* 0x0000e900ff107b82 */ /* 0x000f220000000800 */
[----:B---3--:R-:W-:-:S05]  /*1400*/  IMAD.WIDE R2, R0, 0x2, R2 ;  /* 0x0000000200027825 */ /* 0x008fca00078e0202 */
[----:B-1----:R-:W3:Y:S01]  /*1410*/  LDG.E.U16 R7, desc[UR6][R2.64] ;  /* 0x0000000602077981 */ /* 0x002ee2000c1e1500 */
[----:B0-----:R-:W-:-:S05]  /*1420*/  IMAD.WIDE R10, R0, 0x2, R10 ;  /* 0x00000002000a7825 */ /* 0x001fca00078e020a */
[----:B------:R0:W5:Y:S01]  /*1430*/  LDG.E.U16 R4, desc[UR6][R10.64] ;  /* 0x000000060a047981 */ /* 0x000162000c1e1500 */
[----:B------:R-:W-:Y:S01]  /*1440*/  BSSY.RECONVERGENT B0, `(.L_x_234) ;  /* 0x0000086000007945 */ /* 0x000fe20003800200 */
[----:B----4-:R-:W-:Y:S02]  /*1450*/  ISETP.NE.AND P1, PT, R16, -0x1, PT ;  /* 0xffffffff1000780c */ /* 0x010fe40003f25270 */
[----:B0-----:R-:W-:Y:S01]  /*1460*/  CS2R R10, SRZ ;  /* 0x00000000000a7805 */ /* 0x001fe2000001ff00 */
[----:B---3--:R-:W0:Y:S01]  /*1470*/  I2F.F64.S16 R14, R7 ;  /* 0x00000007000e7312 */ /* 0x008e220000101c00 */
[----:B-----5:R-:W-:-:S04]  /*1480*/  LOP3.LUT R9, R4, R7, RZ, 0xfc, !PT ;  /* 0x0000000704097212 */ /* 0x020fc800078efcff */
[----:B------:R-:W-:Y:S01]  /*1490*/  PRMT R9, R9, 0x9910, RZ ;  /* 0x0000991009097816 */ /* 0x000fe200000000ff */
[----:B0-----:R-:W-:-:S03]  /*14a0*/  DADD R12, -RZ, -R14 ;  /* 0x00000000ff0c7229 */ /* 0x001fc6000000090e */
[----:B------:R-:W-:-:S07]  /*14b0*/  ISETP.NE.AND P0, PT, R9, RZ, PT ;  /* 0x000000ff0900720c */ /* 0x000fce0003f05270 */
[----:B------:R-:W-:Y:S02]  /*14c0*/  FSEL R2, R12, R14, !P1 ;  /* 0x0000000e0c027208 */ /* 0x000fe40004800000 */
[----:B------:R-:W-:-:S04]  /*14d0*/  FSEL R3, R13, R15, !P1 ;  /* 0x0000000f0d037208 */ /* 0x000fc80004800000 */
[----:B------:R-:W-:Y:S05]  /*14e0*/  @!P0 BRA `(.L_x_235) ;  /* 0x0000000400ec8947 */ /* 0x000fea0003800000 */
        /* <DEDUP_REMOVED lines=21> */
[----:B--2---:R-:W-:Y:S05]  /*1640*/  CALL.REL.NOINC `($__internal_3_$__cuda_sm20_div_rn_f64_full) ;  /* 0x0000000400bc7944 */ /* 0x004fea0003c00000 */
[----:B------:R-:W-:Y:S02]  /*1650*/  IMAD.MOV.U32 R10, RZ, RZ, R30 ;  /* 0x000000ffff0a7224 */ /* 0x000fe400078e001e */
[----:B------:R-:W-:-:S07]  /*1660*/  IMAD.MOV.U32 R11, RZ, RZ, R31 ;  /* 0x000000ffff0b7224 */ /* 0x000fce00078e001f */
.L_x_237:
[----:B--2---:R-:W-:Y:S05]  /*1670*/  BSYNC.RECONVERGENT B1 ;  /* 0x0000000000017941 */ /* 0x004fea0003800200 */
.L_x_236:
        /* <DEDUP_REMOVED lines=14> */
.L_x_239:
[----:B------:R-:W-:Y:S05]  /*1760*/  BSYNC.RECONVERGENT B1 ;  /* 0x0000000000017941 */ /* 0x000fea0003800200 */
.L_x_238:
[----:B------:R-:W-:Y:S01]  /*1770*/  DMUL R10, R14, R14 ;  /* 0x0000000e0e0a7228 */ /* 0x000fe20000000000 */
[----:B------:R-:W-:Y:S01]  /*1780*/  IMAD.MOV.U32 R16, RZ, RZ, -0x2449a4b7 ;  /* 0xdbb65b49ff107424 */ /* 0x000fe200078e00ff */
[----:B------:R-:W-:Y:S01]  /*1790*/  UMOV UR4, 0x2a25ff7e ;  /* 0x2a25ff7e00047882 */ /* 0x000fe20000000000 */
[----:B------:R-:W-:Y:S01]  /*17a0*/  IMAD.MOV.U32 R17, RZ, RZ, 0x3f2d3b63 ;  /* 0x3f2d3b63ff117424 */ /* 0x000fe200078e00ff */
[----:B------:R-:W-:Y:S01]  /*17b0*/  UMOV UR5, 0x3ef53e1d ;  /* 0x3ef53e1d00057882 */ /* 0x000fe20000000000 */
[----:B------:R-:W0:Y:S04]  /*17c0*/  LDC R4, c[0x0][0x3a0] ;  /* 0x0000e800ff047b82 */ /* 0x000e280000000800 */
        /* <DEDUP_REMOVED lines=8> */
[----:B------:R-:W-:Y:S01]  /*1850*/  UMOV UR5, 0x3f82cf5a ;  /* 0x3f82cf5a00057882 */ /* 0x000fe20000000000 */
[----:B0-----:R-:W-:-:S05]  /*1860*/  ISETP.NE.AND P1, PT, R4, 0x1, PT ;  /* 0x000000010400780c */ /* 0x001fca0003f25270 */
        /* <DEDUP_REMOVED lines=62> */
.L_x_240:
[----:B------:R-:W-:Y:S01]  /*1c50*/  DSETP.GE.AND P0, PT, R2, RZ, PT ;  /* 0x000000ff0200722a */ /* 0x000fe20003f06000 */
[----:B------:R-:W-:Y:S01]  /*1c60*/  UMOV UR4, 0x54442d18 ;  /* 0x54442d1800047882 */ /* 0x000fe20000000000 */
[----:B------:R-:W-:-:S12]  /*1c70*/  UMOV UR5, 0x400921fb ;  /* 0x400921fb00057882 */ /* 0x000fd80000000000 */
[----:B------:R-:W-:-:S08]  /*1c80*/  @P0 DADD R10, -R10, UR4 ;  /* 0x000000040a0a0e29 */ /* 0x000fd00008000100 */
[----:B------:R-:W-:-:S11]  /*1c90*/  @!P0 DADD R10, R10, UR4 ;  /* 0x000000040a0a8e29 */ /* 0x000fd60008000000 */
.L_x_235:
[----:B--2---:R-:W-:Y:S05]  /*1ca0*/  BSYNC.RECONVERGENT B0 ;  /* 0x0000000000007941 */ /* 0x004fea0003800200 */
.L_x_234:
[----:B------:R-:W0:Y:S01]  /*1cb0*/  LDC.64 R2, c[0x0][0x398] ;  /* 0x0000e600ff027b82 */ /* 0x000e220000000a00 */
[----:B------:R-:W1:Y:S01]  /*1cc0*/  F2F.F32.F64 R11, R10 ;  /* 0x0000000a000b7310 */ /* 0x000e620000301000 */
[----:B0-----:R-:W-:-:S05]  /*1cd0*/  IMAD.WIDE R2, R0, 0x4, R2 ;  /* 0x0000000400027825 */ /* 0x001fca00078e0202 */
[----:B-1----:R4:W-:Y:S02]  /*1ce0*/  STG.E desc[UR6][R2.64], R11 ;  /* 0x0000000b02007986 */ /* 0x0029e4000c101906 */
.L_x_233:
[----:B------:R-:W5:Y:S01]  /*1cf0*/  LDCU UR4, c[0x0][0x390] ;  /* 0x00007200ff0477ac */ /* 0x000f620008000800 */
[----:B------:R-:W-:-:S05]  /*1d00*/  IMAD.IADD R8, R5, 0x1, R8 ;  /* 0x0000000105087824 */ /* 0x000fca00078e0208 */
[----:B-----5:R-:W-:-:S13]  /*1d10*/  ISETP.GE.AND P0, PT, R8, UR4, PT ;  /* 0x0000000408007c0c */ /* 0x020fda000bf06270 */
[----:B------:R-:W-:Y:S05]  /*1d20*/  @!P0 BRA `(.L_x_241) ;  /* 0xffffffe000f48947 */ /* 0x000fea000383ffff */
[----:B-12---:R-:W-:Y:S05]  /*1d30*/  EXIT ;  /* 0x000000000000794d */ /* 0x006fea0003800000 */
        .weak           $__internal_3_$__cuda_sm20_div_rn_f64_full
        .type           $__internal_3_$__cuda_sm20_div_rn_f64_full,@function
        .size           $__internal_3_$__cuda_sm20_div_rn_f64_full,(.L_x_251 - $__internal_3_$__cuda_sm20_div_rn_f64_full)
$__internal_3_$__cuda_sm20_div_rn_f64_full:
[----:B------:R-:W-:Y:S01]  /*1d40*/  FSETP.GEU.AND P3, PT, |R21|, 1.469367938527859385e-39, PT ;  /* 0x001000001500780b */ /* 0x000fe20003f6e200 */
[----:B------:R-:W-:Y:S01]  /*1d50*/  IMAD.MOV.U32 R9, RZ, RZ, 0x1ca00000 ;  /* 0x1ca00000ff097424 */ /* 0x000fe200078e00ff */
[C---:B------:R-:W-:Y:S01]  /*1d60*/  FSETP.GEU.AND P0, PT, |R25|.reuse, 1.469367938527859385e-39, PT ;  /* 0x001000001900780b */ /* 0x040fe20003f0e200 */
[----:B------:R-:W-:Y:S01]  /*1d70*/  IMAD.MOV.U32 R30, RZ, RZ, 0x1 ;  /* 0x00000001ff1e7424 */ /* 0x000fe200078e00ff */
[----:B------:R-:W-:Y:S01]  /*1d80*/  LOP3.LUT R22, R25, 0x800fffff, RZ, 0xc0, !PT ;  /* 0x800fffff19167812 */ /* 0x000fe200078ec0ff */
[----:B------:R-:W-:Y:S01]  /*1d90*/  BSSY.RECONVERGENT B2, `(.L_x_242) ;  /* 0x0000052000027945 */ /* 0x000fe20003800200 */
[----:B------:R-:W-:Y:S02]  /*1da0*/  LOP3.LUT R7, R21, 0x7ff00000, RZ, 0xc0, !PT ;  /* 0x7ff0000015077812 */ /* 0x000fe400078ec0ff */
[----:B------:R-:W-:Y:S01]  /*1db0*/  LOP3.LUT R23, R22, 0x3ff00000, RZ, 0xfc, !PT ;  /* 0x3ff0000016177812 */ /* 0x000fe200078efcff */
[----:B------:R-:W-:Y:S01]  /*1dc0*/  IMAD.MOV.U32 R22, RZ, RZ, R24 ;  /* 0x000000ffff167224 */ /* 0x000fe200078e0018 */
[----:B------:R-:W-:-:S03]  /*1dd0*/  LOP3.LUT R38, R25, 0x7ff00000, RZ, 0xc0, !PT ;  /* 0x7ff0000019267812 */ /* 0x000fc600078ec0ff */
[----:B------:R-:W-:Y:S02]  /*1de0*/  @!P3 LOP3.LUT R26, R25, 0x7ff00000, RZ, 0xc0, !PT ;  /* 0x7ff00000191ab812 */ /* 0x000fe400078ec0ff */
[----:B------:R-:W-:Y:S01]  /*1df0*/  @!P0 DMUL R22, R24, 8.98846567431157953865e+307 ;  /* 0x7fe0000018168828 */ /* 0x000fe20000000000 */
[C---:B------:R-:W-:Y:S02]  /*1e00*/  ISETP.GE.U32.AND P2, PT, R7.reuse, R38, PT ;  /* 0x000000260700720c */ /* 0x040fe40003f46070 */
[----:B------:R-:W-:Y:S01]  /*1e10*/  @!P3 ISETP.GE.U32.AND P4, PT, R7, R26, PT ;  /* 0x0000001a0700b20c */ /* 0x000fe20003f86070 */
[----:B------:R-:W-:Y:S01]  /*1e20*/  IMAD.MOV.U32 R26, RZ, RZ, R20 ;  /* 0x000000ffff1a7224 */ /* 0x000fe200078e0014 */
[C---:B------:R-:W-:Y:S01]  /*1e30*/  SEL R27, R9.reuse, 0x63400000, !P2 ;  /* 0x63400000091b7807 */ /* 0x040fe20005000000 */
[----:B------:R-:W0:Y:S01]  /*1e40*/  MUFU.RCP64H R31, R23 ;  /* 0x00000017001f7308 */ /* 0x000e220000001800 */
[----:B------:R-:W-:Y:S02]  /*1e50*/  @!P3 SEL R29, R9, 0x63400000, !P4 ;  /* 0x63400000091db807 */ /* 0x000fe40006000000 */
[----:B------:R-:W-:-:S02]  /*1e60*/  LOP3.LUT R27, R27, 0x800fffff, R21, 0xf8, !PT ;  /* 0x800fffff1b1b7812 */ /* 0x000fc400078ef815 */
[----:B------:R-:W-:Y:S02]  /*1e70*/  @!P3 LOP3.LUT R28, R29, 0x80000000, R21, 0xf8, !PT ;  /* 0x800000001d1cb812 */ /* 0x000fe400078ef815 */
[----:B------:R-:W-:Y:S02]  /*1e80*/  @!P0 LOP3.LUT R38, R23, 0x7ff00000, RZ, 0xc0, !PT ;  /* 0x7ff0000017268812 */ /* 0x000fe400078ec0ff */
[----:B------:R-:W-:Y:S01]  /*1e90*/  @!P3 LOP3.LUT R29, R28, 0x100000, RZ, 0xfc, !PT ;  /* 0x001000001c1db812 */ /* 0x000fe200078efcff */
[----:B------:R-:W-:-:S06]  /*1ea0*/  @!P3 IMAD.MOV.U32 R28, RZ, RZ, RZ ;  /* 0x000000ffff1cb224 */ /* 0x000fcc00078e00ff */
[----:B------:R-:W-:Y:S02]  /*1eb0*/  @!P3 DFMA R26, R26, 2, -R28 ;  /* 0x400000001a1ab82b */ /* 0x000fe4000000081c */
[----:B0-----:R-:W-:-:S08]  /*1ec0*/  DFMA R28, R30, -R22, 1 ;  /* 0x3ff000001e1c742b */ /* 0x001fd00000000816 */
[----:B------:R-:W-:-:S08]  /*1ed0*/  DFMA R28, R28, R28, R28 ;  /* 0x0000001c1c1c722b */ /* 0x000fd0000000001c */
[----:B------:R-:W-:-:S08]  /*1ee0*/  DFMA R28, R30, R28, R30 ;  /* 0x0000001c1e1c722b */ /* 0x000fd0000000001e */
[----:B------:R-:W-:-:S08]  /*1ef0*/  DFMA R30, R28, -R22, 1 ;  /* 0x3ff000001c1e742b */ /* 0x000fd00000000816 */
[----:B------:R-:W-:-:S08]  /*1f00*/  DFMA R28, R28, R30, R28 ;  /* 0x0000001e1c1c722b */ /* 0x000fd0000000001c */
[----:B------:R-:W-:-:S08]  /*1f10*/  DMUL R30, R28, R26 ;  /* 0x0000001a1c1e7228 */ /* 0x000fd00000000000 */
[----:B------:R-:W-:-:S08]  /*1f20*/  DFMA R32, R30, -R22, R26 ;  /* 0x800000161e20722b */ /* 0x000fd0000000001a */
[----:B------:R-:W-:Y:S01]  /*1f30*/  DFMA R32, R28, R32, R30 ;  /* 0x000000201c20722b */ /* 0x000fe2000000001e */
[----:B------:R-:W-:Y:S01]  /*1f40*/  IMAD.MOV.U32 R28, RZ, RZ, R7 ;  /* 0x000000ffff1c7224 */ /* 0x000fe200078e0007 */
[----:B------:R-:W-:-:S05]  /*1f50*/  @!P3 LOP3.LUT R28, R27, 0x7ff00000, RZ, 0xc0, !PT ;  /* 0x7ff000001b1cb812 */ /* 0x000fca00078ec0ff */
[----:B------:R-:W-:-:S05]  /*1f60*/  VIADD R29, R28, 0xffffffff ;  /* 0xffffffff1c1d7836 */ /* 0x000fca0000000000 */
[----:B------:R-:W-:Y:S01]  /*1f70*/  ISETP.GT.U32.AND P0, PT, R29, 0x7feffffe, PT ;  /* 0x7feffffe1d00780c */ /* 0x000fe20003f04070 */
[----:B------:R-:W-:-:S05]  /*1f80*/  VIADD R29, R38, 0xffffffff ;  /* 0xffffffff261d7836 */ /* 0x000fca0000000000 */
[----:B------:R-:W-:-:S13]  /*1f90*/  ISETP.GT.U32.OR P0, PT, R29, 0x7feffffe, P0 ;  /* 0x7feffffe1d00780c */ /* 0x000fda0000704470 */
[----:B------:R-:W-:Y:S05]  /*1fa0*/  @P0 BRA `(.L_x_243) ;  /* 0x00000000006c0947 */ /* 0x000fea0003800000 */
[----:B------:R-:W-:-:S04]  /*1fb0*/  LOP3.LUT R20, R25, 0x7ff00000, RZ, 0xc0, !PT ;  /* 0x7ff0000019147812 */ /* 0x000fc800078ec0ff */
[CC--:B------:R-:W-:Y:S02]  /*1fc0*/  ISETP.GE.U32.AND P0, PT, R7.reuse, R20.reuse, PT ;  /* 0x000000140700720c */ /* 0x0c0fe40003f06070 */
[----:B------:R-:W-:Y:S02]  /*1fd0*/  VIADDMNMX R7, R7, -R20, 0xb9600000, !PT ;  /* 0xb960000007077446 */ /* 0x000fe40007800914 */
[----:B------:R-:W-:Y:S02]  /*1fe0*/  SEL R20, R9, 0x63400000, !P0 ;  /* 0x6340000009147807 */ /* 0x000fe40004000000 */
[----:B------:R-:W-:-:S05]  /*1ff0*/  VIMNMX R7, PT, PT, R7, 0x46a00000, PT ;  /* 0x46a0000007077848 */ /* 0x000fca0003fe0100 */
[----:B------:R-:W-:Y:S02]  /*2000*/  IMAD.IADD R7, R7, 0x1, -R20 ;  /* 0x0000000107077824 */ /* 0x000fe400078e0a14 */
[----:B------:R-:W-:Y:S02]  /*2010*/  IMAD.MOV.U32 R20, RZ, RZ, RZ ;  /* 0x000000ffff147224 */ /* 0x000fe400078e00ff */
[----:B------:R-:W-:-:S06]  /*2020*/  VIADD R21, R7, 0x7fe00000 ;  /* 0x7fe0000007157836 */ /* 0x000fcc0000000000 */
[----:B------:R-:W-:-:S10]  /*2030*/  DMUL R30, R32, R20 ;  /* 0x00000014201e7228 */ /* 0x000fd40000000000 */
[----:B------:R-:W-:-:S13]  /*2040*/  FSETP.GTU.AND P0, PT, |R31|, 1.469367938527859385e-39, PT ;  /* 0x001000001f00780b */ /* 0x000fda0003f0c200 */
[----:B------:R-:W-:Y:S05]  /*2050*/  @P0 BRA `(.L_x_244) ;  /* 0x0000000000940947 */ /* 0x000fea0003800000 */
[----:B------:R-:W-:-:S06]  /*2060*/  DFMA R22, R32, -R22, R26 ;  /* 0x800000162016722b */ /* 0x000fcc000000001a */
[----:B------:R-:W-:-:S04]  /*2070*/  IMAD.MOV.U32 R22, RZ, RZ, RZ ;  /* 0x000000ffff167224 */ /* 0x000fc800078e00ff */
[C---:B------:R-:W-:Y:S02]  /*2080*/  FSETP.NEU.AND P0, PT, R23.reuse, RZ, PT ;  /* 0x000000ff1700720b */ /* 0x040fe40003f0d000 */
[----:B------:R-:W-:-:S04]  /*2090*/  LOP3.LUT R25, R23, 0x80000000, R25, 0x48, !PT ;  /* 0x8000000017197812 */ /* 0x000fc800078e4819 */
[----:B------:R-:W-:-:S07]  /*20a0*/  LOP3.LUT R23, R25, R21, RZ, 0xfc, !PT ;  /* 0x0000001519177212 */ /* 0x000fce00078efcff */
[----:B------:R-:W-:Y:S05]  /*20b0*/  @!P0 BRA `(.L_x_244) ;  /* 0x00000000007c8947 */ /* 0x000fea0003800000 */
[----:B------:R-:W-:Y:S01]  /*20c0*/  IMAD.MOV R21, RZ, RZ, -R7 ;  /* 0x000000ffff157224 */ /* 0x000fe200078e0a07 */
[----:B------:R-:W-:Y:S01]  /*20d0*/  DMUL.RP R22, R32, R22 ;  /* 0x0000001620167228 */ /* 0x000fe20000008000 */
[----:B------:R-:W-:Y:S01]  /*20e0*/  IMAD.MOV.U32 R20, RZ, RZ, RZ ;  /* 0x000000ffff147224 */ /* 0x000fe200078e00ff */
[----:B------:R-:W-:-:S05]  /*20f0*/  IADD3 R7, PT, PT, -R7, -0x43300000, RZ ;  /* 0xbcd0000007077810 */ /* 0x000fca0007ffe1ff */
[----:B------:R-:W-:-:S03]  /*2100*/  DFMA R20, R30, -R20, R32 ;  /* 0x800000141e14722b */ /* 0x000fc60000000020 */
[----:B------:R-:W-:-:S07]  /*2110*/  LOP3.LUT R25, R23, R25, RZ, 0x3c, !PT ;  /* 0x0000001917197212 */ /* 0x000fce00078e3cff */
[----:B------:R-:W-:-:S04]  /*2120*/  FSETP.NEU.AND P0, PT, |R21|, R7, PT ;  /* 0x000000071500720b */ /* 0x000fc80003f0d200 */
[----:B------:R-:W-:Y:S02]  /*2130*/  FSEL R30, R22, R30, !P0 ;  /* 0x0000001e161e7208 */ /* 0x000fe40004000000 */
[----:B------:R-:W-:Y:S01]  /*2140*/  FSEL R31, R25, R31, !P0 ;  /* 0x0000001f191f7208 */ /* 0x000fe20004000000 */
[----:B------:R-:W-:Y:S06]  /*2150*/  BRA `(.L_x_244) ;  /* 0x0000000000547947 */ /* 0x000fec0003800000 */
.L_x_243:
        /* <DEDUP_REMOVED lines=11> */
[----:B------:R-:W-:Y:S01]  /*2210*/  @P0 LOP3.LUT R7, R31, 0x7ff00000, RZ, 0xfc, !PT ;  /* 0x7ff000001f070812 */ /* 0x000fe200078efcff */
[----:B------:R-:W-:Y:S02]  /*2220*/  @!P0 IMAD.MOV.U32 R30, RZ, RZ, RZ ;  /* 0x000000ffff1e8224 */ /* 0x000fe400078e00ff */
[----:B------:R-:W-:Y:S02]  /*2230*/  @P0 IMAD.MOV.U32 R30, RZ, RZ, RZ ;  /* 0x000000ffff1e0224 */ /* 0x000fe400078e00ff */
[----:B------:R-:W-:Y:S01]  /*2240*/  @P0 IMAD.MOV.U32 R31, RZ, RZ, R7 ;  /* 0x000000ffff1f0224 */ /* 0x000fe200078e0007 */
[----:B------:R-:W-:Y:S06]  /*2250*/  BRA `(.L_x_244) ;  /* 0x0000000000147947 */ /* 0x000fec0003800000 */
.L_x_246:
[----:B------:R-:W-:Y:S01]  /*2260*/  LOP3.LUT R31, R25, 0x80000, RZ, 0xfc, !PT ;  /* 0x00080000191f7812 */ /* 0x000fe200078efcff */
[----:B------:R-:W-:Y:S01]  /*2270*/  IMAD.MOV.U32 R30, RZ, RZ, R24 ;  /* 0x000000ffff1e7224 */ /* 0x000fe200078e0018 */
[----:B------:R-:W-:Y:S06]  /*2280*/  BRA `(.L_x_244) ;  /* 0x0000000000087947 */ /* 0x000fec0003800000 */
.L_x_245:
[----:B------:R-:W-:Y:S01]  /*2290*/  LOP3.LUT R31, R21, 0x80000, RZ, 0xfc, !PT ;  /* 0x00080000151f7812 */ /* 0x000fe200078efcff */
[----:B------:R-:W-:-:S07]  /*22a0*/  IMAD.MOV.U32 R30, RZ, RZ, R20 ;  /* 0x000000ffff1e7224 */ /* 0x000fce00078e0014 */
.L_x_244:
[----:B------:R-:W-:Y:S05]  /*22b0*/  BSYNC.RECONVERGENT B2 ;  /* 0x0000000000027941 */ /* 0x000fea0003800200 */
.L_x_242:
[----:B------:R-:W-:Y:S02]  /*22c0*/  IMAD.MOV.U32 R20, RZ, RZ, R10 ;  /* 0x000000ffff147224 */ /* 0x000fe400078e000a */
[----:B------:R-:W-:-:S04]  /*22d0*/  IMAD.MOV.U32 R21, RZ, RZ, 0x0 ;  /* 0x00000000ff157424 */ /* 0x000fc800078e00ff */
[----:B------:R-:W-:Y:S05]  /*22e0*/  RET.REL.NODEC R20 `(_Z23radian_direction_DevicePsS_iiPfii) ;  /* 0xffffffdc14447950 */ /* 0x000fea0003c3ffff */
.L_x_247:
        /* <DEDUP_REMOVED lines=9> */
.L_x_251:


//--------------------- .nv.shared.reserved.0     --------------------------
	.section	.nv.shared.reserved.0,"aw",@nobits
	.weak		__nv_reservedSMEM_offset_0_alias
	.size		__nv_reservedSMEM_offset_0_alias, 0, 64
	.other		__nv_reservedSMEM_offset_0_alias,@"STO_CUDA_RESERVED_SHARED STV_DEFAULT"
__nv_reservedSMEM_offset_0_alias:
	.zero		0
	.zero		64


//--------------------- .nv.constant0._Z19non_max_supp_deviceiiPsS_S_Ph --------------------------
	.section	.nv.constant0._Z19non_max_supp_deviceiiPsS_S_Ph,"a",@progbits
	.sectionflags	@""
	.align	4
.nv.constant0._Z19non_max_supp_deviceiiPsS_S_Ph:
	.zero		936


//--------------------- .nv.constant0._Z21apply_hysteresis_edgeiiPhS_PiPs --------------------------
	.section	.nv.constant0._Z21apply_hysteresis_edgeiiPhS_PiPs,"a",@progbits
	.sectionflags	@""
	.align	4
.nv.constant0._Z21apply_hysteresis_edgeiiPhS_PiPs:
	.zero		936


//--------------------- .nv.constant0._Z22gaussian_smooth_DeviceiiiPhPfS0_Ps --------------------------
	.section	.nv.constant0._Z22gaussian_smooth_DeviceiiiPhPfS0_Ps,"a",@progbits
	.sectionflags	@""
	.align	4
.nv.constant0._Z22gaussian_smooth_DeviceiiiPhPfS0_Ps:
	.zero		944


//--------------------- .nv.constant0._Z13derrivative_yiiPsS_ --------------------------
	.section	.nv.constant0._Z13derrivative_yiiPsS_,"a",@progbits
	.sectionflags	@""
	.align	4
.nv.constant0._Z13derrivative_yiiPsS_:
	.zero		920


//--------------------- .nv.constant0._Z13derrivative_xiiPsS_ --------------------------
	.section	.nv.constant0._Z13derrivative_xiiPsS_,"a",@progbits
	.sectionflags	@""
	.align	4
.nv.constant0._Z13derrivative_xiiPsS_:
	.zero		920


//--------------------- .nv.constant0._Z18derrivative_DeviceiiPsS_S_ --------------------------
	.section	.nv.constant0._Z18derrivative_DeviceiiPsS_S_,"a",@progbits
	.sectionflags	@""
	.align	4
.nv.constant0._Z18derrivative_DeviceiiPsS_S_:
	.zero		928


//--------------------- .nv.constant0._Z20magnitude_x_y_DevicePsS_iiS_ --------------------------
	.section	.nv.constant0._Z20magnitude_x_y_DevicePsS_iiS_,"a",@progbits
	.sectionflags	@""
	.align	4
.nv.constant0._Z20magnitude_x_y_DevicePsS_iiS_:
	.zero		928


//--------------------- .nv.constant0._Z23radian_direction_DevicePsS_iiPfii --------------------------
	.section	.nv.constant0._Z23radian_direction_DevicePsS_iiPfii,"a",@progbits
	.sectionflags	@""
	.align	4
.nv.constant0._Z23radian_direction_DevicePsS_iiPfii:
	.zero		936


//--------------------- SYMBOLS --------------------------

	.type		.nv.reservedSmem.offset0,@object
	.size		.nv.reservedSmem.offset0,0x4
